def attn_fwd(
    Q,
    K,
    V,
    Out,
    Lse,
    sm_scale,
    stride_qz,
    stride_qh,
    stride_qm,
    stride_qk,
    stride_kz,
    stride_kh,
    stride_kn,
    stride_kk,
    stride_vz,
    stride_vh,
    stride_vn,
    stride_vk,
    stride_oz,
    stride_oh,
    stride_om,
    stride_ok,
    seqlen_q,
    seqlen_k,
    BLOCK_M: tl.constexpr,
    BLOCK_N: tl.constexpr,
    HEAD_DIM: tl.constexpr,
    CAUSAL: tl.constexpr,
):
    start_m = tl.program_id(0)
    off_hz = tl.program_id(1)
    q_off = off_hz * stride_qh
    k_off = off_hz * stride_kh
    v_off = off_hz * stride_vh
    offs_m = start_m * BLOCK_M + tl.arange(0, BLOCK_M)
    offs_d = tl.arange(0, HEAD_DIM)
    offs_n = tl.arange(0, BLOCK_N)
    q_ptrs = Q + q_off + offs_m[:, None] * stride_qm + offs_d[None, :] * stride_qk
    k_ptrs = K + k_off + offs_d[:, None] * stride_kk + offs_n[None, :] * stride_kn
    v_ptrs = V + v_off + offs_n[:, None] * stride_vn + offs_d[None, :] * stride_vk
    m_i = tl.full([BLOCK_M], float("-inf"), dtype=tl.float32)
    l_i = tl.zeros([BLOCK_M], dtype=tl.float32) + 1.0
    acc = tl.zeros([BLOCK_M, HEAD_DIM], dtype=tl.float32)
    q = tl.load(q_ptrs)
    acc, l_i, m_i = _attn_fwd_inner(
        acc,
        l_i,
        m_i,
        q,
        k_ptrs,
        v_ptrs,
        sm_scale,
        stride_kn,
        stride_vn,
        start_m,
        seqlen_k,
        BLOCK_M,
        BLOCK_N,
        HEAD_DIM,
        CAUSAL,
    )
    acc = acc / l_i[:, None]
    lse = m_i + tl.math.log2(l_i) / 1.4426950408889634
    o_ptrs = (
        Out
        + off_hz * stride_oh
        + offs_m[:, None] * stride_om
        + offs_d[None, :] * stride_ok
    )
    tl.store(o_ptrs, acc.to(Out.dtype.element_ty))
    tl.store(Lse + off_hz * seqlen_q + offs_m, lse)

# config = {"BLOCK_M": 256, "BLOCK_N": 128, "HEAD_DIM": 128, "arch": "sm_80", "causal": false, "dtype": "bf16", "num_stages": 2, "num_warps": 16}
# arch = sm_80


// ===== COMPILED SASS (sm_80) =====

	.target	sm_80

	.elftype	@"ET_EXEC"


//--------------------- .note.nv.tkinfo           --------------------------
	.section	.note.nv.tkinfo,"",@"SHT_NOTE"
	.sectionflags	@"SHF_NOTE_NV_TKINFO"
	.tkinfo
        /*0018*/ 	.word	0x00000002
        /*0030*/ 	.string	""
        /*0030*/ 	.string	"ptxas"
        /*0030*/ 	.string	"Cuda compilation tools, release 13.0, V13.0.88"
        /*0030*/ 	.string	"Build cuda_13.0.r13.0/compiler.36424714_0"
        /*0030*/ 	.string	"-v  -suppress-debug-info  -lineinfo  -arch sm_80 "



//--------------------- .note.nv.cuinfo           --------------------------
	.section	.note.nv.cuinfo,"",@"SHT_NOTE"
	.sectionflags	@"SHF_NOTE_NV_CUINFO"
        /*0018*/ 	.short	0x0002
        /*001a*/ 	.short	0x0050
        /*001c*/ 	.short	0x0082
	.zero		2


//--------------------- .nv.info                  --------------------------
	.section	.nv.info,"",@"SHT_CUDA_INFO"
	.align	4


	//----- nvinfo : EIATTR_REGCOUNT
	.align		4
        /*0000*/ 	.byte	0x04, 0x2f
        /*0002*/ 	.short	(.L_2 - .L_1)
	.align		4
.L_1:
        /*0004*/ 	.word	index@(attn_fwd)
        /*0008*/ 	.word	0x00000020


	//----- nvinfo : EIATTR_FRAME_SIZE
	.align		4
.L_2:
        /*000c*/ 	.byte	0x04, 0x11
        /*000e*/ 	.short	(.L_4 - .L_3)
	.align		4
.L_3:
        /*0010*/ 	.word	index@(attn_fwd)
        /*0014*/ 	.word	0x00001718


	//----- nvinfo : EIATTR_MIN_STACK_SIZE
	.align		4
.L_4:
        /*0018*/ 	.byte	0x04, 0x12
        /*001a*/ 	.short	(.L_6 - .L_5)
	.align		4
.L_5:
        /*001c*/ 	.word	index@(attn_fwd)
        /*0020*/ 	.word	0x00001718
.L_6:


//--------------------- .nv.info.attn_fwd         --------------------------
	.section	.nv.info.attn_fwd,"",@"SHT_CUDA_INFO"
	.sectionflags	@""
	.align	4


	//----- nvinfo : EIATTR_CUDA_API_VERSION
	.align		4
        /*0000*/ 	.byte	0x04, 0x37
        /*0002*/ 	.short	(.L_8 - .L_7)
.L_7:
        /*0004*/ 	.word	0x00000082


	//----- nvinfo : EIATTR_SW2861232_WAR
	.align		4
.L_8:
        /*0008*/ 	.byte	0x01, 0x35
	.zero		2


	//----- nvinfo : EIATTR_PARAM_CBANK
	.align		4
        /*000c*/ 	.byte	0x04, 0x0a
        /*000e*/ 	.short	(.L_10 - .L_9)
	.align		4
.L_9:
        /*0010*/ 	.word	index@(.nv.constant0.attn_fwd)
        /*0014*/ 	.short	0x0160
        /*0016*/ 	.short	0x0088


	//----- nvinfo : EIATTR_CBANK_PARAM_SIZE
	.align		4
.L_10:
        /*0018*/ 	.byte	0x03, 0x19
        /*001a*/ 	.short	0x0088


	//----- nvinfo : EIATTR_KPARAM_INFO
	.align		4
        /*001c*/ 	.byte	0x04, 0x17
        /*001e*/ 	.short	(.L_12 - .L_11)
.L_11:
        /*0020*/ 	.word	0x00000000
        /*0024*/ 	.short	0x0019
        /*0026*/ 	.short	0x0080
        /*0028*/ 	.byte	0x00, 0xf4, 0x21, 0x00


	//----- nvinfo : EIATTR_KPARAM_INFO
	.align		4
.L_12:
        /*002c*/ 	.byte	0x04, 0x17
        /*002e*/ 	.short	(.L_14 - .L_13)
.L_13:
        /*0030*/ 	.word	0x00000000
        /*0034*/ 	.short	0x0018
        /*0036*/ 	.short	0x0078
        /*0038*/ 	.byte	0x00, 0xf4, 0x21, 0x00


	//----- nvinfo : EIATTR_KPARAM_INFO
	.align		4
.L_14:
        /*003c*/ 	.byte	0x04, 0x17
        /*003e*/ 	.short	(.L_16 - .L_15)
.L_15:
        /*0040*/ 	.word	0x00000000
        /*0044*/ 	.short	0x0017
        /*0046*/ 	.short	0x0070
        /*0048*/ 	.byte	0x00, 0xf0, 0x11, 0x00


	//----- nvinfo : EIATTR_KPARAM_INFO
	.align		4
.L_16:
        /*004c*/ 	.byte	0x04, 0x17
        /*004e*/ 	.short	(.L_18 - .L_17)
.L_17:
        /*0050*/ 	.word	0x00000000
        /*0054*/ 	.short	0x0016
        /*0056*/ 	.short	0x006c
        /*0058*/ 	.byte	0x00, 0xf0, 0x11, 0x00


	//----- nvinfo : EIATTR_KPARAM_INFO
	.align		4
.L_18:
        /*005c*/ 	.byte	0x04, 0x17
        /*005e*/ 	.short	(.L_20 - .L_19)
.L_19:
        /*0060*/ 	.word	0x00000000
        /*0064*/ 	.short	0x0015
        /*0066*/ 	.short	0x0068
        /*0068*/ 	.byte	0x00, 0xf0, 0x11, 0x00


	//----- nvinfo : EIATTR_KPARAM_INFO
	.align		4
.L_20:
        /*006c*/ 	.byte	0x04, 0x17
        /*006e*/ 	.short	(.L_22 - .L_21)
.L_21:
        /*0070*/ 	.word	0x00000000
        /*0074*/ 	.short	0x0014
        /*0076*/ 	.short	0x0064
        /*0078*/ 	.byte	0x00, 0xf0, 0x11, 0x00


	//----- nvinfo : EIATTR_KPARAM_INFO
	.align		4
.L_22:
        /*007c*/ 	.byte	0x04, 0x17
        /*007e*/ 	.short	(.L_24 - .L_23)
.L_23:
        /*0080*/ 	.word	0x00000000
        /*0084*/ 	.short	0x0013
        /*0086*/ 	.short	0x0060
        /*0088*/ 	.byte	0x00, 0xf0, 0x11, 0x00


	//----- nvinfo : EIATTR_KPARAM_INFO
	.align		4
.L_24:
        /*008c*/ 	.byte	0x04, 0x17
        /*008e*/ 	.short	(.L_26 - .L_25)
.L_25:
        /*0090*/ 	.word	0x00000000
        /*0094*/ 	.short	0x0012
        /*0096*/ 	.short	0x005c
        /*0098*/ 	.byte	0x00, 0xf0, 0x11, 0x00


	//----- nvinfo : EIATTR_KPARAM_INFO
	.align		4
.L_26:
        /*009c*/ 	.byte	0x04, 0x17
        /*009e*/ 	.short	(.L_28 - .L_27)
.L_27:
        /*00a0*/ 	.word	0x00000000
        /*00a4*/ 	.short	0x0011
        /*00a6*/ 	.short	0x0058
        /*00a8*/ 	.byte	0x00, 0xf0, 0x11, 0x00


	//----- nvinfo : EIATTR_KPARAM_INFO
	.align		4
.L_28:
        /*00ac*/ 	.byte	0x04, 0x17
        /*00ae*/ 	.short	(.L_30 - .L_29)
.L_29:
        /*00b0*/ 	.word	0x00000000
        /*00b4*/ 	.short	0x0010
        /*00b6*/ 	.short	0x0054
        /*00b8*/ 	.byte	0x00, 0xf0, 0x11, 0x00


	//----- nvinfo : EIATTR_KPARAM_INFO
	.align		4
.L_30:
        /*00bc*/ 	.byte	0x04, 0x17
        /*00be*/ 	.short	(.L_32 - .L_31)
.L_31:
        /*00c0*/ 	.word	0x00000000
        /*00c4*/ 	.short	0x000f
        /*00c6*/ 	.short	0x0050
        /*00c8*/ 	.byte	0x00, 0xf0, 0x11, 0x00


	//----- nvinfo : EIATTR_KPARAM_INFO
	.align		4
.L_32:
        /*00cc*/ 	.byte	0x04, 0x17
        /*00ce*/ 	.short	(.L_34 - .L_33)
.L_33:
        /*00d0*/ 	.word	0x00000000
        /*00d4*/ 	.short	0x000e
        /*00d6*/ 	.short	0x004c
        /*00d8*/ 	.byte	0x00, 0xf0, 0x11, 0x00


	//----- nvinfo : EIATTR_KPARAM_INFO
	.align		4
.L_34:
        /*00dc*/ 	.byte	0x04, 0x17
        /*00de*/ 	.short	(.L_36 - .L_35)
.L_35:
        /*00e0*/ 	.word	0x00000000
        /*00e4*/ 	.short	0x000d
        /*00e6*/ 	.short	0x0048
        /*00e8*/ 	.byte	0x00, 0xf0, 0x11, 0x00


	//----- nvinfo : EIATTR_KPARAM_INFO
	.align		4
.L_36:
        /*00ec*/ 	.byte	0x04, 0x17
        /*00ee*/ 	.short	(.L_38 - .L_37)
.L_37:
        /*00f0*/ 	.word	0x00000000
        /*00f4*/ 	.short	0x000c
        /*00f6*/ 	.short	0x0044
        /*00f8*/ 	.byte	0x00, 0xf0, 0x11, 0x00


	//----- nvinfo : EIATTR_KPARAM_INFO
	.align		4
.L_38:
        /*00fc*/ 	.byte	0x04, 0x17
        /*00fe*/ 	.short	(.L_40 - .L_39)
.L_39:
        /*0100*/ 	.word	0x00000000
        /*0104*/ 	.short	0x000b
        /*0106*/ 	.short	0x0040
        /*0108*/ 	.byte	0x00, 0xf0, 0x11, 0x00


	//----- nvinfo : EIATTR_KPARAM_INFO
	.align		4
.L_40:
        /*010c*/ 	.byte	0x04, 0x17
        /*010e*/ 	.short	(.L_42 - .L_41)
.L_41:
        /*0110*/ 	.word	0x00000000
        /*0114*/ 	.short	0x000a
        /*0116*/ 	.short	0x003c
        /*0118*/ 	.byte	0x00, 0xf0, 0x11, 0x00


	//----- nvinfo : EIATTR_KPARAM_INFO
	.align		4
.L_42:
        /*011c*/ 	.byte	0x04, 0x17
        /*011e*/ 	.short	(.L_44 - .L_43)
.L_43:
        /*0120*/ 	.word	0x00000000
        /*0124*/ 	.short	0x0009
        /*0126*/ 	.short	0x0038
        /*0128*/ 	.byte	0x00, 0xf0, 0x11, 0x00


	//----- nvinfo : EIATTR_KPARAM_INFO
	.align		4
.L_44:
        /*012c*/ 	.byte	0x04, 0x17
        /*012e*/ 	.short	(.L_46 - .L_45)
.L_45:
        /*0130*/ 	.word	0x00000000
        /*0134*/ 	.short	0x0008
        /*0136*/ 	.short	0x0034
        /*0138*/ 	.byte	0x00, 0xf0, 0x11, 0x00


	//----- nvinfo : EIATTR_KPARAM_INFO
	.align		4
.L_46:
        /*013c*/ 	.byte	0x04, 0x17
        /*013e*/ 	.short	(.L_48 - .L_47)
.L_47:
        /*0140*/ 	.word	0x00000000
        /*0144*/ 	.short	0x0007
        /*0146*/ 	.short	0x0030
        /*0148*/ 	.byte	0x00, 0xf0, 0x11, 0x00


	//----- nvinfo : EIATTR_KPARAM_INFO
	.align		4
.L_48:
        /*014c*/ 	.byte	0x04, 0x17
        /*014e*/ 	.short	(.L_50 - .L_49)
.L_49:
        /*0150*/ 	.word	0x00000000
        /*0154*/ 	.short	0x0006
        /*0156*/ 	.short	0x002c
        /*0158*/ 	.byte	0x00, 0xf0, 0x11, 0x00


	//----- nvinfo : EIATTR_KPARAM_INFO
	.align		4
.L_50:
        /*015c*/ 	.byte	0x04, 0x17
        /*015e*/ 	.short	(.L_52 - .L_51)
.L_51:
        /*0160*/ 	.word	0x00000000
        /*0164*/ 	.short	0x0005
        /*0166*/ 	.short	0x0028
        /*0168*/ 	.byte	0x00, 0xf0, 0x11, 0x00


	//----- nvinfo : EIATTR_KPARAM_INFO
	.align		4
.L_52:
        /*016c*/ 	.byte	0x04, 0x17
        /*016e*/ 	.short	(.L_54 - .L_53)
.L_53:
        /*0170*/ 	.word	0x00000000
        /*0174*/ 	.short	0x0004
        /*0176*/ 	.short	0x0020
        /*0178*/ 	.byte	0x00, 0xf4, 0x21, 0x00


	//----- nvinfo : EIATTR_KPARAM_INFO
	.align		4
.L_54:
        /*017c*/ 	.byte	0x04, 0x17
        /*017e*/ 	.short	(.L_56 - .L_55)
.L_55:
        /*0180*/ 	.word	0x00000000
        /*0184*/ 	.short	0x0003
        /*0186*/ 	.short	0x0018
        /*0188*/ 	.byte	0x00, 0xf4, 0x21, 0x00


	//----- nvinfo : EIATTR_KPARAM_INFO
	.align		4
.L_56:
        /*018c*/ 	.byte	0x04, 0x17
        /*018e*/ 	.short	(.L_58 - .L_57)
.L_57:
        /*0190*/ 	.word	0x00000000
        /*0194*/ 	.short	0x0002
        /*0196*/ 	.short	0x0010
        /*0198*/ 	.byte	0x00, 0xf4, 0x21, 0x00


	//----- nvinfo : EIATTR_KPARAM_INFO
	.align		4
.L_58:
        /*019c*/ 	.byte	0x04, 0x17
        /*019e*/ 	.short	(.L_60 - .L_59)
.L_59:
        /*01a0*/ 	.word	0x00000000
        /*01a4*/ 	.short	0x0001
        /*01a6*/ 	.short	0x0008
        /*01a8*/ 	.byte	0x00, 0xf4, 0x21, 0x00


	//----- nvinfo : EIATTR_KPARAM_INFO
	.align		4
.L_60:
        /*01ac*/ 	.byte	0x04, 0x17
        /*01ae*/ 	.short	(.L_62 - .L_61)
.L_61:
        /*01b0*/ 	.word	0x00000000
        /*01b4*/ 	.short	0x0000
        /*01b6*/ 	.short	0x0000
        /*01b8*/ 	.byte	0x00, 0xf4, 0x21, 0x00


	//----- nvinfo : EIATTR_MAXREG_COUNT
	.align		4
.L_62:
        /*01bc*/ 	.byte	0x03, 0x1b
        /*01be*/ 	.short	0x0080


	//----- nvinfo : EIATTR_NUM_BARRIERS
	.align		4
        /*01c0*/ 	.byte	0x02, 0x4c
        /*01c2*/ 	.byte	0x01
	.zero		1


	//----- nvinfo : EIATTR_ANNOTATIONS
	.align		4
        /*01c4*/ 	.byte	0x04, 0x55
        /*01c6*/ 	.short	(.L_64 - .L_63)


	//   ....[0]....
.L_63:
        /*01c8*/ 	.word	0x00000001
        /*01cc*/ 	.byte	0xd0, 0x03, 0x00, 0x00, 0x01, 0x00, 0x00, 0x00, 0xe0, 0x03, 0x00, 0x00, 0x01, 0x00, 0x00, 0x00
        /* <DEDUP_REMOVED lines=1890> */
        /*77fc*/ 	.byte	0xd0, 0xb3, 0x01, 0x00, 0x01, 0x00, 0x00, 0x00, 0xe0, 0xb3, 0x01, 0x00


	//----- nvinfo : EIATTR_MERCURY_ISA_VERSION
	.align		4
.L_64:
        /*7808*/ 	.byte	0x03, 0x5f
        /*780a*/ 	.short	0x0000


	//----- nvinfo : EIATTR_COOP_GROUP_MASK_REGIDS
	.align		4
        /*780c*/ 	.byte	0x04, 0x29
        /*780e*/ 	.short	(.L_66 - .L_65)


	//   ....[0]....
.L_65:
        /*7810*/ 	.word	0xffffffff


	//   ....[1]....
        /*7814*/ 	.word	0xffffffff


	//   ....[2]....
        /*7818*/ 	.word	0xffffffff


	//   ....[3]....
        /*781c*/ 	.word	0xffffffff


	//   ....[4]....
        /*7820*/ 	.word	0xffffffff


	//   ....[5]....
        /*7824*/ 	.word	0xffffffff


	//   ....[6]....
        /*7828*/ 	.word	0xffffffff


	//   ....[7]....
        /*782c*/ 	.word	0xffffffff


	//----- nvinfo : EIATTR_COOP_GROUP_INSTR_OFFSETS
	.align		4
.L_66:
        /*7830*/ 	.byte	0x04, 0x28
        /*7832*/ 	.short	(.L_68 - .L_67)


	//   ....[0]....
.L_67:
        /*7834*/ 	.word	0x0000c980


	//   ....[1]....
        /*7838*/ 	.word	0x0000ca30


	//   ....[2]....
        /*783c*/ 	.word	0x0000caa0


	//   ....[3]....
        /*7840*/ 	.word	0x0000cab0


	//   ....[4]....
        /*7844*/ 	.word	0x000168a0


	//   ....[5]....
        /*7848*/ 	.word	0x000168b0


	//   ....[6]....
        /*784c*/ 	.word	0x000168e0


	//   ....[7]....
        /*7850*/ 	.word	0x00016980


	//----- nvinfo : EIATTR_EXIT_INSTR_OFFSETS
	.align		4
.L_68:
        /*7854*/ 	.byte	0x04, 0x1c
        /*7856*/ 	.short	(.L_70 - .L_69)


	//   ....[0]....
.L_69:
        /*7858*/ 	.word	0x0001b520


	//   ....[1]....
        /*785c*/ 	.word	0x0001b690


	//----- nvinfo : EIATTR_REQNTID
	.align		4
.L_70:
        /*7860*/ 	.byte	0x04, 0x10
        /*7862*/ 	.short	(.L_72 - .L_71)
.L_71:
        /*7864*/ 	.word	0x00000200
        /*7868*/ 	.word	0x00000001
        /*786c*/ 	.word	0x00000001
.L_72:


//--------------------- .nv.callgraph             --------------------------
	.section	.nv.callgraph,"",@"SHT_CUDA_CALLGRAPH"
	.align	4
	.sectionentsize	8
	.align		4
        /*0000*/ 	.word	0x00000000
	.align		4
        /*0004*/ 	.word	0xffffffff
	.align		4
        /*0008*/ 	.word	0x00000000
	.align		4
        /*000c*/ 	.word	0xfffffffe
	.align		4
        /*0010*/ 	.word	0x00000000
	.align		4
        /*0014*/ 	.word	0xfffffffd
	.align		4
        /*0018*/ 	.word	0x00000000
	.align		4
        /*001c*/ 	.word	0xfffffffc


//--------------------- .nv.rel.action            --------------------------
	.section	.nv.rel.action,"",@"SHT_CUDA_RELOCINFO"
	.align	8
	.sectionentsize	8
        /*0000*/ 	.byte	0x73, 0x00, 0x00, 0x00, 0x00, 0x00, 0x00, 0x00, 0x00, 0x00, 0x00, 0x11, 0x25, 0x00, 0x05, 0x36


//--------------------- .nv.constant4             --------------------------
	.section	.nv.constant4,"a",@progbits
	.align	8
	.align		8
.nv.constant4:
        /*0000*/ 	.dword	_$_str


//--------------------- .nv.constant0.attn_fwd    --------------------------
	.section	.nv.constant0.attn_fwd,"a",@progbits
	.sectionflags	@""
	.align	4
.nv.constant0.attn_fwd:
	.zero		488


//--------------------- .text.attn_fwd            --------------------------
	.section	.text.attn_fwd,"ax",@progbits
	.sectioninfo	@"SHI_REGISTERS=32"
	.align	128
        .global         attn_fwd
        .type           attn_fwd,@function
        .size           attn_fwd,(.L_x_4 - attn_fwd)
        .other          attn_fwd,@"STO_CUDA_ENTRY STV_DEFAULT"
attn_fwd:
.text.attn_fwd:
[----:B------:R-:W-:-:S03]  /*0000*/  IMAD.MOV.U32 R1, RZ, RZ, c[0x0][0x28] ;  /* 0x00000a00ff017624 */ /* 0x000fc600078e00ff */
[----:B------:R-:W0:Y:S01]  /*0010*/  S2R R2, SR_TID.X ;  /* 0x0000000000027919 */ /* 0x000e220000002100 */
[----:B------:R-:W-:Y:S01]  /*0020*/  ULDC.64 UR4, c[0x0][0x118] ;  /* 0x0000460000047ab9 */ /* 0x000fe20000000a00 */
[----:B------:R-:W-:Y:S02]  /*0030*/  IADD3 R1, R1, -0x1718, RZ ;  /* 0xffffe8e801017810 */ /* 0x000fe40007ffe0ff */
[----:B------:R-:W1:Y:S04]  /*0040*/  S2R R0, SR_CTAID.X ;  /* 0x0000000000007919 */ /* 0x000e680000002500 */
[----:B------:R-:W2:Y:S01]  /*0050*/  S2R R4, SR_CTAID.Y ;  /* 0x0000000000047919 */ /* 0x000ea20000002600 */
[----:B0-----:R-:W-:Y:S02]  /*0060*/  LOP3.LUT R3, R2, 0xff, RZ, 0xc0, !PT ;  /* 0x000000ff02037812 */ /* 0x001fe400078ec0ff */
[----:B------:R-:W-:-:S03]  /*0070*/  SHF.R.U32.HI R2, RZ, 0x8, R2 ;  /* 0x00000008ff027819 */ /* 0x000fc60000011602 */
[----:B-1----:R-:W-:Y:S01]  /*0080*/  IMAD R3, R0, 0x100, R3 ;  /* 0x0000010000037824 */ /* 0x002fe200078e0203 */
[----:B------:R-:W-:Y:S01]  /*0090*/  SGXT.U32 R6, R2, 0x1 ;  /* 0x000000010206781a */ /* 0x000fe20000000000 */
[----:B--2---:R-:W-:Y:S01]  /*00a0*/  IMAD R0, R4, c[0x0][0x190], RZ ;  /* 0x0000640004007a24 */ /* 0x004fe200078e02ff */
[----:B------:R-:W-:Y:S01]  /*00b0*/  MOV R4, c[0x0][0x198] ;  /* 0x0000660000047a02 */ /* 0x000fe20000000f00 */
[----:B------:R-:W-:Y:S02]  /*00c0*/  IMAD R3, R3, c[0x0][0x194], RZ ;  /* 0x0000650003037a24 */ /* 0x000fe400078e02ff */
[----:B------:R-:W-:Y:S02]  /*00d0*/  IMAD.SHL.U32 R2, R0, 0x2, RZ ;  /* 0x0000000200027824 */ /* 0x000fe400078e00ff */
[----:B------:R-:W-:Y:S02]  /*00e0*/  IMAD.SHL.U32 R5, R3, 0x2, RZ ;  /* 0x0000000203057824 */ /* 0x000fe400078e00ff */
[----:B------:R-:W-:-:S02]  /*00f0*/  IMAD R7, R6, c[0x0][0x198], RZ ;  /* 0x0000660006077a24 */ /* 0x000fc400078e02ff */
[----:B------:R-:W-:Y:S01]  /*0100*/  IMAD.HI R0, R0, 0x2, RZ ;  /* 0x0000000200007827 */ /* 0x000fe200078e02ff */
[----:B------:R-:W-:Y:S02]  /*0110*/  IADD3 R2, P0, P1, R5, c[0x0][0x160], R2 ;  /* 0x0000580005027a10 */ /* 0x000fe4000791e002 */
[----:B------:R-:W-:Y:S01]  /*0120*/  LEA R5, R4, R7, 0x1 ;  /* 0x0000000704057211 */ /* 0x000fe200078e08ff */
[----:B------:R-:W-:-:S05]  /*0130*/  IMAD.HI R3, R3, 0x2, RZ ;  /* 0x0000000203037827 */ /* 0x000fca00078e02ff */
[----:B------:R-:W-:Y:S01]  /*0140*/  IADD3.X R0, R3, c[0x0][0x164], R0, P0, P1 ;  /* 0x0000590003007a10 */ /* 0x000fe200007e2400 */
[C---:B------:R-:W-:Y:S01]  /*0150*/  IMAD R3, R4.reuse, 0x2, R5 ;  /* 0x0000000204037824 */ /* 0x040fe200078e0205 */
[-C--:B------:R-:W-:Y:S02]  /*0160*/  LEA R16, P0, R7, R2.reuse, 0x1 ;  /* 0x0000000207107211 */ /* 0x080fe400078008ff */
[----:B------:R-:W-:Y:S02]  /*0170*/  LEA R8, P1, R5, R2, 0x1 ;  /* 0x0000000205087211 */ /* 0x000fe400078208ff */
[----:B------:R-:W-:Y:S01]  /*0180*/  LEA.HI.X.SX32 R17, R7, R0, 0x1, P0 ;  /* 0x0000000007117211 */ /* 0x000fe200000f0eff */
[----:B------:R-:W-:Y:S01]  /*0190*/  IMAD R7, R4, 0x2, R3 ;  /* 0x0000000204077824 */ /* 0x000fe200078e0203 */
[----:B------:R-:W-:Y:S02]  /*01a0*/  LEA R14, P0, R3, R2, 0x1 ;  /* 0x00000002030e7211 */ /* 0x000fe400078008ff */
[-C--:B------:R-:W-:Y:S01]  /*01b0*/  LEA.HI.X.SX32 R9, R5, R0.reuse, 0x1, P1 ;  /* 0x0000000005097211 */ /* 0x080fe200008f0eff */
[----:B------:R0:W2:Y:S01]  /*01c0*/  LDG.E.U16 R20, [R16.64] ;  /* 0x0000000410147981 */ /* 0x0000a2000c1e1500 */
[----:B------:R-:W-:-:S02]  /*01d0*/  LEA.HI.X.SX32 R15, R3, R0, 0x1, P0 ;  /* 0x00000000030f7211 */ /* 0x000fc400000f0eff */
[C---:B------:R-:W-:Y:S01]  /*01e0*/  LEA R3, R4.reuse, R7, 0x1 ;  /* 0x0000000704037211 */ /* 0x040fe200078e08ff */
[----:B------:R1:W3:Y:S01]  /*01f0*/  LDG.E.U16 R19, [R8.64] ;  /* 0x0000000408137981 */ /* 0x0002e2000c1e1500 */
[-C--:B------:R-:W-:Y:S02]  /*0200*/  LEA R12, P0, R7, R2.reuse, 0x1 ;  /* 0x00000002070c7211 */ /* 0x080fe400078008ff */
[----:B------:R-:W-:Y:S01]  /*0210*/  LEA R10, P1, R3, R2, 0x1 ;  /* 0x00000002030a7211 */ /* 0x000fe200078208ff */
[----:B------:R4:W5:Y:S01]  /*0220*/  LDG.E.U16 R14, [R14.64] ;  /* 0x000000040e0e7981 */ /* 0x000962000c1e1500 */
[C---:B------:R-:W-:Y:S01]  /*0230*/  IMAD R5, R4.reuse, 0x2, R3 ;  /* 0x0000000204057824 */ /* 0x040fe200078e0203 */
[-C--:B------:R-:W-:Y:S02]  /*0240*/  LEA.HI.X.SX32 R13, R7, R0.reuse, 0x1, P0 ;  /* 0x00000000070d7211 */ /* 0x080fe400000f0eff */
[----:B------:R-:W-:Y:S01]  /*0250*/  LEA.HI.X.SX32 R11, R3, R0, 0x1, P1 ;  /* 0x00000000030b7211 */ /* 0x000fe200008f0eff */
[----:B------:R-:W-:Y:S01]  /*0260*/  IMAD R3, R4, 0x2, R5 ;  /* 0x0000000204037824 */ /* 0x000fe200078e0205 */
[C---:B------:R-:W-:Y:S01]  /*0270*/  LEA R6, P0, R5.reuse, R2, 0x1 ;  /* 0x0000000205067211 */ /* 0x040fe200078008ff */
[----:B------:R0:W5:Y:S03]  /*0280*/  LDG.E.U16 R12, [R12.64] ;  /* 0x000000040c0c7981 */ /* 0x000166000c1e1500 */
[----:B------:R-:W-:Y:S01]  /*0290*/  LEA.HI.X.SX32 R7, R5, R0, 0x1, P0 ;  /* 0x0000000005077211 */ /* 0x000fe200000f0eff */
[----:B------:R4:W5:Y:S01]  /*02a0*/  LDG.E.U16 R18, [R10.64] ;  /* 0x000000040a127981 */ /* 0x000962000c1e1500 */
[----:B-1----:R-:W-:-:S02]  /*02b0*/  LEA R8, P0, R3, R2, 0x1 ;  /* 0x0000000203087211 */ /* 0x002fc400078008ff */
[C---:B------:R-:W-:Y:S02]  /*02c0*/  LEA R5, R4.reuse, R3, 0x1 ;  /* 0x0000000304057211 */ /* 0x040fe400078e08ff */
[----:B------:R-:W-:Y:S01]  /*02d0*/  LEA.HI.X.SX32 R9, R3, R0, 0x1, P0 ;  /* 0x0000000003097211 */ /* 0x000fe200000f0eff */
[----:B0-----:R0:W5:Y:S02]  /*02e0*/  LDG.E.U16 R13, [R6.64] ;  /* 0x00000004060d7981 */ /* 0x001164000c1e1500 */
[C---:B------:R-:W-:Y:S02]  /*02f0*/  IMAD R3, R4.reuse, 0x2, R5 ;  /* 0x0000000204037824 */ /* 0x040fe400078e0205 */
[----:B------:R1:W5:Y:S02]  /*0300*/  LDG.E.U16 R16, [R8.64] ;  /* 0x0000000408107981 */ /* 0x000364000c1e1500 */
[----:B----4-:R-:W-:Y:S01]  /*0310*/  IMAD R15, R4, 0x2, R3 ;  /* 0x00000002040f7824 */ /* 0x010fe200078e0203 */
[----:B------:R-:W-:-:S02]  /*0320*/  LEA R10, P1, R3, R2, 0x1 ;  /* 0x00000002030a7211 */ /* 0x000fc400078208ff */
[----:B0-----:R-:W-:Y:S02]  /*0330*/  LEA R6, P0, R5, R2, 0x1 ;  /* 0x0000000205067211 */ /* 0x001fe400078008ff */
[-C--:B------:R-:W-:Y:S02]  /*0340*/  LEA.HI.X.SX32 R11, R3, R0.reuse, 0x1, P1 ;  /* 0x00000000030b7211 */ /* 0x080fe400008f0eff */
[----:B------:R-:W-:Y:S02]  /*0350*/  LEA.HI.X.SX32 R7, R5, R0, 0x1, P0 ;  /* 0x0000000005077211 */ /* 0x000fe400000f0eff */
[C---:B-1----:R-:W-:Y:S02]  /*0360*/  LEA R8, P0, R15.reuse, R2, 0x1 ;  /* 0x000000020f087211 */ /* 0x042fe400078008ff */
[----:B------:R-:W-:Y:S01]  /*0370*/  LEA R5, R4, R15, 0x1 ;  /* 0x0000000f04057211 */ /* 0x000fe200078e08ff */
[----:B------:R0:W4:Y:S01]  /*0380*/  LDG.E.U16 R17, [R6.64] ;  /* 0x0000000406117981 */ /* 0x000122000c1e1500 */
[----:B------:R-:W-:-:S03]  /*0390*/  LEA.HI.X.SX32 R9, R15, R0, 0x1, P0 ;  /* 0x000000000f097211 */ /* 0x000fc600000f0eff */
[----:B------:R1:W4:Y:S01]  /*03a0*/  LDG.E.U16 R15, [R10.64] ;  /* 0x000000040a0f7981 */ /* 0x000322000c1e1500 */
[----:B0-----:R-:W-:-:S04]  /*03b0*/  LEA R6, P0, R5, R2, 0x1 ;  /* 0x0000000205067211 */ /* 0x001fc800078008ff */
[----:B------:R-:W-:Y:S01]  /*03c0*/  LEA.HI.X.SX32 R7, R5, R0, 0x1, P0 ;  /* 0x0000000005077211 */ /* 0x000fe200000f0eff */
[----:B--2---:R-:W-:Y:S04]  /*03d0*/  STL [R1+0x60], R20 ;  /* 0x0000601401007387 */ /* 0x004fe80000100800 */
[----:B---3--:R0:W-:Y:S04]  /*03e0*/  STL [R1+0x8c], R19 ;  /* 0x00008c1301007387 */ /* 0x0081e80000100800 */
[----:B-----5:R2:W-:Y:S04]  /*03f0*/  STL [R1+0xac], R14 ;  /* 0x0000ac0e01007387 */ /* 0x0205e80000100800 */
[----:B0-----:R0:W3:Y:S04]  /*0400*/  LDG.E.U16 R19, [R8.64] ;  /* 0x0000000408137981 */ /* 0x0010e8000c1e1500 */
[----:B--2---:R2:W5:Y:S01]  /*0410*/  LDG.E.U16 R14, [R6.64] ;  /* 0x00000004060e7981 */ /* 0x004562000c1e1500 */
[----:B------:R-:W-:-:S04]  /*0420*/  IMAD R3, R4, 0x2, R5 ;  /* 0x0000000204037824 */ /* 0x000fc800078e0205 */
[----:B-1----:R-:W-:Y:S01]  /*0430*/  IMAD R11, R4, 0x2, R3 ;  /* 0x00000002040b7824 */ /* 0x002fe200078e0203 */
[----:B0-----:R-:W-:-:S04]  /*0440*/  LEA R8, P0, R3, R2, 0x1 ;  /* 0x0000000203087211 */ /* 0x001fc800078008ff */
[C---:B------:R-:W-:Y:S02]  /*0450*/  LEA R5, R4.reuse, R11, 0x1 ;  /* 0x0000000b04057211 */ /* 0x040fe400078e08ff */
[----:B------:R-:W-:Y:S02]  /*0460*/  LEA.HI.X.SX32 R9, R3, R0, 0x1, P0 ;  /* 0x0000000003097211 */ /* 0x000fe400000f0eff */
[-C--:B------:R-:W-:Y:S01]  /*0470*/  LEA R10, P1, R11, R2.reuse, 0x1 ;  /* 0x000000020b0a7211 */ /* 0x080fe200078208ff */
[C---:B------:R-:W-:Y:S01]  /*0480*/  IMAD R3, R4.reuse, 0x2, R5 ;  /* 0x0000000204037824 */ /* 0x040fe200078e0205 */
[----:B--2---:R-:W-:Y:S02]  /*0490*/  LEA R6, P0, R5, R2, 0x1 ;  /* 0x0000000205067211 */ /* 0x004fe400078008ff */
[-C--:B------:R-:W-:Y:S02]  /*04a0*/  LEA.HI.X.SX32 R11, R11, R0.reuse, 0x1, P1 ;  /* 0x000000000b0b7211 */ /* 0x080fe400008f0eff */
[----:B------:R-:W-:Y:S01]  /*04b0*/  LEA.HI.X.SX32 R7, R5, R0, 0x1, P0 ;  /* 0x0000000005077211 */ /* 0x000fe200000f0eff */
[----:B------:R-:W-:Y:S01]  /*04c0*/  IMAD R5, R4, 0x2, R3 ;  /* 0x0000000204057824 */ /* 0x000fe200078e0203 */
[----:B------:R0:W-:Y:S04]  /*04d0*/  STL [R1+0xa8], R12 ;  /* 0x0000a80c01007387 */ /* 0x0001e80000100800 */
[----:B------:R1:W-:Y:S04]  /*04e0*/  STL [R1+0x58], R18 ;  /* 0x0000581201007387 */ /* 0x0003e80000100800 */
[----:B0-----:R0:W2:Y:S04]  /*04f0*/  LDG.E.U16 R12, [R8.64] ;  /* 0x00000004080c7981 */ /* 0x0010a8000c1e1500 */
[----:B-1----:R1:W2:Y:S01]  /*0500*/  LDG.E.U16 R18, [R10.64] ;  /* 0x000000040a127981 */ /* 0x0022a2000c1e1500 */
[----:B0-----:R-:W-:-:S03]  /*0510*/  LEA R8, P0, R3, R2, 0x1 ;  /* 0x0000000203087211 */ /* 0x001fc600078008ff */
[----:B------:R0:W-:Y:S01]  /*0520*/  STL [R1+0x88], R13 ;  /* 0x0000880d01007387 */ /* 0x0001e20000100800 */
[----:B-1----:R-:W-:Y:S02]  /*0530*/  LEA R11, R4, R5, 0x1 ;  /* 0x00000005040b7211 */ /* 0x002fe400078e08ff */
[----:B------:R-:W-:-:S03]  /*0540*/  LEA.HI.X.SX32 R9, R3, R0, 0x1, P0 ;  /* 0x0000000003097211 */ /* 0x000fc600000f0eff */
[----:B------:R-:W-:Y:S01]  /*0550*/  IMAD R3, R4, 0x2, R11 ;  /* 0x0000000204037824 */ /* 0x000fe200078e020b */
[----:B0-----:R0:W2:Y:S01]  /*0560*/  LDG.E.U16 R13, [R6.64] ;  /* 0x00000004060d7981 */ /* 0x0010a2000c1e1500 */
[----:B------:R-:W-:-:S03]  /*0570*/  LEA R10, P1, R11, R2, 0x1 ;  /* 0x000000020b0a7211 */ /* 0x000fc600078208ff */
[----:B------:R1:W-:Y:S01]  /*0580*/  STL [R1+0xa4], R16 ;  /* 0x0000a41001007387 */ /* 0x0003e20000100800 */
[----:B0-----:R-:W-:-:S04]  /*0590*/  LEA R6, P0, R5, R2, 0x1 ;  /* 0x0000000205067211 */ /* 0x001fc800078008ff */
[-C--:B------:R-:W-:Y:S01]  /*05a0*/  LEA.HI.X.SX32 R7, R5, R0.reuse, 0x1, P0 ;  /* 0x0000000005077211 */ /* 0x080fe200000f0eff */
[----:B-1----:R0:W2:Y:S01]  /*05b0*/  LDG.E.U16 R16, [R8.64] ;  /* 0x0000000408107981 */ /* 0x0020a2000c1e1500 */
[----:B------:R-:W-:Y:S01]  /*05c0*/  LEA.HI.X.SX32 R11, R11, R0, 0x1, P1 ;  /* 0x000000000b0b7211 */ /* 0x000fe200008f0eff */
[----:B------:R-:W-:Y:S02]  /*05d0*/  IMAD R5, R4, 0x2, R3 ;  /* 0x0000000204057824 */ /* 0x000fe400078e0203 */
[----:B----4-:R1:W-:Y:S01]  /*05e0*/  STL [R1+0xa0], R17 ;  /* 0x0000a01101007387 */ /* 0x0103e20000100800 */
[----:B0-----:R-:W-:-:S03]  /*05f0*/  LEA R8, P0, R3, R2, 0x1 ;  /* 0x0000000203087211 */ /* 0x001fc600078008ff */
[----:B------:R0:W-:Y:S01]  /*0600*/  STL [R1+0x4c], R15 ;  /* 0x00004c0f01007387 */ /* 0x0001e20000100800 */
[----:B------:R-:W-:-:S03]  /*0610*/  LEA.HI.X.SX32 R9, R3, R0, 0x1, P0 ;  /* 0x0000000003097211 */ /* 0x000fc600000f0eff */
[----:B-1----:R1:W4:Y:S01]  /*0620*/  LDG.E.U16 R17, [R6.64] ;  /* 0x0000000406117981 */ /* 0x002322000c1e1500 */
[----:B------:R-:W-:-:S03]  /*0630*/  LEA R3, R4, R5, 0x1 ;  /* 0x0000000504037211 */ /* 0x000fc600078e08ff */
[----:B------:R1:W4:Y:S04]  /*0640*/  LDG.E.U16 R20, [R8.64] ;  /* 0x0000000408147981 */ /* 0x000328000c1e1500 */
[----:B0-----:R0:W4:Y:S01]  /*0650*/  LDG.E.U16 R15, [R10.64] ;  /* 0x000000040a0f7981 */ /* 0x001122000c1e1500 */
[----:B-1----:R-:W-:-:S04]  /*0660*/  LEA R6, P0, R5, R2, 0x1 ;  /* 0x0000000205067211 */ /* 0x002fc800078008ff */
[----:B------:R-:W-:Y:S02]  /*0670*/  LEA.HI.X.SX32 R7, R5, R0, 0x1, P0 ;  /* 0x0000000005077211 */ /* 0x000fe400000f0eff */
[----:B------:R-:W-:-:S04]  /*0680*/  LEA R8, P0, R3, R2, 0x1 ;  /* 0x0000000203087211 */ /* 0x000fc800078008ff */
[----:B------:R-:W-:Y:S01]  /*0690*/  LEA.HI.X.SX32 R9, R3, R0, 0x1, P0 ;  /* 0x0000000003097211 */ /* 0x000fe200000f0eff */
[----:B---3--:R1:W-:Y:S04]  /*06a0*/  STL [R1+0x80], R19 ;  /* 0x0000801301007387 */ /* 0x0083e80000100800 */
[----:B-----5:R3:W-:Y:S04]  /*06b0*/  STL [R1+0x9c], R14 ;  /* 0x00009c0e01007387 */ /* 0x0207e80000100800 */
[----:B-1----:R1:W5:Y:S04]  /*06c0*/  LDG.E.U16 R19, [R8.64] ;  /* 0x0000000408137981 */ /* 0x002368000c1e1500 */
[----:B---3--:R3:W5:Y:S01]  /*06d0*/  LDG.E.U16 R14, [R6.64] ;  /* 0x00000004060e7981 */ /* 0x008762000c1e1500 */
[----:B0-----:R-:W-:-:S04]  /*06e0*/  IMAD R11, R4, 0x2, R3 ;  /* 0x00000002040b7824 */ /* 0x001fc800078e0203 */
[----:B------:R-:W-:-:S05]  /*06f0*/  IMAD R5, R4, 0x2, R11 ;  /* 0x0000000204057824 */ /* 0x000fca00078e020b */
[C---:B------:R-:W-:Y:S02]  /*0700*/  LEA R3, R4.reuse, R5, 0x1 ;  /* 0x0000000504037211 */ /* 0x040fe400078e08ff */
[-C--:B---3--:R-:W-:Y:S02]  /*0710*/  LEA R6, P0, R5, R2.reuse, 0x1 ;  /* 0x0000000205067211 */ /* 0x088fe400078008ff */
[----:B------:R-:W-:Y:S02]  /*0720*/  LEA R10, P1, R11, R2, 0x1 ;  /* 0x000000020b0a7211 */ /* 0x000fe400078208ff */
[-C--:B------:R-:W-:Y:S01]  /*0730*/  LEA.HI.X.SX32 R7, R5, R0.reuse, 0x1, P0 ;  /* 0x0000000005077211 */ /* 0x080fe200000f0eff */
[----:B--2---:R0:W-:Y:S01]  /*0740*/  STL [R1+0x98], R12 ;  /* 0x0000980c01007387 */ /* 0x0041e20000100800 */
[----:B------:R-:W-:Y:S02]  /*0750*/  LEA.HI.X.SX32 R11, R11, R0, 0x1, P1 ;  /* 0x000000000b0b7211 */ /* 0x000fe400008f0eff */
[C---:B-1----:R-:W-:Y:S01]  /*0760*/  LEA R8, P0, R3.reuse, R2, 0x1 ;  /* 0x0000000203087211 */ /* 0x042fe200078008ff */
[C---:B0-----:R-:W-:Y:S01]  /*0770*/  IMAD R12, R4.reuse, 0x2, R3 ;  /* 0x00000002040c7824 */ /* 0x041fe200078e0203 */
[----:B------:R0:W-:Y:S03]  /*0780*/  STL [R1+0x44], R18 ;  /* 0x0000441201007387 */ /* 0x0001e60000100800 */
[----:B------:R-:W-:Y:S01]  /*0790*/  IMAD R5, R4, 0x2, R12 ;  /* 0x0000000204057824 */ /* 0x000fe200078e020c */
[----:B------:R-:W-:Y:S01]  /*07a0*/  LEA.HI.X.SX32 R9, R3, R0, 0x1, P0 ;  /* 0x0000000003097211 */ /* 0x000fe200000f0eff */
[----:B------:R1:W2:Y:S04]  /*07b0*/  LDG.E.U16 R21, [R10.64] ;  /* 0x000000040a157981 */ /* 0x0002a8000c1e1500 */
[----:B------:R3:W-:Y:S04]  /*07c0*/  STL [R1+0x78], R13 ;  /* 0x0000780d01007387 */ /* 0x0007e80000100800 */
[----:B0-----:R0:W2:Y:S01]  /*07d0*/  LDG.E.U16 R18, [R6.64] ;  /* 0x0000000406127981 */ /* 0x0010a2000c1e1500 */
[----:B-1----:R-:W-:-:S02]  /*07e0*/  LEA R10, P1, R5, R2, 0x1 ;  /* 0x00000002050a7211 */ /* 0x002fc400078208ff */
[----:B---3--:R-:W-:Y:S02]  /*07f0*/  LEA R13, R4, R5, 0x1 ;  /* 0x00000005040d7211 */ /* 0x008fe400078e08ff */
[----:B0-----:R-:W-:Y:S01]  /*0800*/  LEA R6, P0, R12, R2, 0x1 ;  /* 0x000000020c067211 */ /* 0x001fe200078008ff */
[----:B------:R0:W-:Y:S02]  /*0810*/  STL [R1+0x94], R16 ;  /* 0x0000941001007387 */ /* 0x0001e40000100800 */
[----:B------:R-:W-:Y:S01]  /*0820*/  IMAD R3, R4, 0x2, R13 ;  /* 0x0000000204037824 */ /* 0x000fe200078e020d */
[-C--:B------:R-:W-:Y:S02]  /*0830*/  LEA.HI.X.SX32 R11, R5, R0.reuse, 0x1, P1 ;  /* 0x00000000050b7211 */ /* 0x080fe400008f0eff */
[----:B------:R-:W-:Y:S01]  /*0840*/  LEA.HI.X.SX32 R7, R12, R0, 0x1, P0 ;  /* 0x000000000c077211 */ /* 0x000fe200000f0eff */
[----:B0-----:R0:W3:Y:S01]  /*0850*/  LDG.E.U16 R16, [R8.64] ;  /* 0x0000000408107981 */ /* 0x0010e2000c1e1500 */
[----:B------:R-:W-:-:S03]  /*0860*/  IMAD R12, R4, 0x2, R3 ;  /* 0x00000002040c7824 */ /* 0x000fc600078e0203 */
[----:B----4-:R1:W-:Y:S01]  /*0870*/  STL [R1+0x90], R17 ;  /* 0x0000901101007387 */ /* 0x0103e20000100800 */
[----:B0-----:R-:W-:-:S03]  /*0880*/  LEA R8, P0, R13, R2, 0x1 ;  /* 0x000000020d087211 */ /* 0x001fc600078008ff */
[----:B------:R-:W-:Y:S01]  /*0890*/  STL [R1+0x40], R15 ;  /* 0x0000400f01007387 */ /* 0x000fe20000100800 */
[----:B------:R-:W-:-:S03]  /*08a0*/  LEA.HI.X.SX32 R9, R13, R0, 0x1, P0 ;  /* 0x000000000d097211 */ /* 0x000fc600000f0eff */
[----:B-1----:R0:W4:Y:S04]  /*08b0*/  LDG.E.U16 R17, [R6.64] ;  /* 0x0000000406117981 */ /* 0x002128000c1e1500 */
[----:B------:R1:W-:Y:S04]  /*08c0*/  STL [R1+0x74], R20 ;  /* 0x0000741401007387 */ /* 0x0003e80000100800 */
[----:B------:R5:W4:Y:S01]  /*08d0*/  LDG.E.U16 R23, [R8.64] ;  /* 0x0000000408177981 */ /* 0x000b22000c1e1500 */
[----:B0-----:R-:W-:-:S03]  /*08e0*/  LEA R6, P0, R3, R2, 0x1 ;  /* 0x0000000203067211 */ /* 0x001fc600078008ff */
[----:B-1----:R0:W4:Y:S01]  /*08f0*/  LDG.E.U16 R20, [R10.64] ;  /* 0x000000040a147981 */ /* 0x002122000c1e1500 */
[----:B------:R-:W-:-:S05]  /*0900*/  LEA.HI.X.SX32 R7, R3, R0, 0x1, P0 ;  /* 0x0000000003077211 */ /* 0x000fca00000f0eff */
[----:B------:R1:W4:Y:S01]  /*0910*/  LDG.E.U16 R25, [R6.64] ;  /* 0x0000000406197981 */ /* 0x000322000c1e1500 */
[----:B0-----:R-:W-:-:S04]  /*0920*/  LEA R10, P0, R12, R2, 0x1 ;  /* 0x000000020c0a7211 */ /* 0x001fc800078008ff */
[----:B------:R-:W-:Y:S01]  /*0930*/  LEA.HI.X.SX32 R11, R12, R0, 0x1, P0 ;  /* 0x000000000c0b7211 */ /* 0x000fe200000f0eff */
[----:B-----5:R-:W-:Y:S04]  /*0940*/  STL [R1+0x84], R14 ;  /* 0x0000840e01007387 */ /* 0x020fe80000100800 */
[----:B------:R0:W-:Y:S04]  /*0950*/  STL [R1+0x7c], R19 ;  /* 0x00007c1301007387 */ /* 0x0001e80000100800 */
[----:B0-----:R0:W5:Y:S01]  /*0960*/  LDG.E.U16 R19, [R10.64] ;  /* 0x000000040a137981 */ /* 0x001162000c1e1500 */
[----:B------:R-:W-:-:S05]  /*0970*/  LEA R5, R4, R12, 0x1 ;  /* 0x0000000c04057211 */ /* 0x000fca00078e08ff */
[----:B------:R-:W-:-:S04]  /*0980*/  IMAD R15, R4, 0x2, R5 ;  /* 0x00000002040f7824 */ /* 0x000fc800078e0205 */
[C---:B------:R-:W-:Y:S01]  /*0990*/  IMAD R13, R4.reuse, 0x2, R15 ;  /* 0x00000002040d7824 */ /* 0x040fe200078e020f */
[-C--:B------:R-:W-:Y:S02]  /*09a0*/  LEA R8, P1, R5, R2.reuse, 0x1 ;  /* 0x0000000205087211 */ /* 0x080fe400078208ff */
[----:B-1----:R-:W-:Y:S02]  /*09b0*/  LEA R6, P0, R15, R2, 0x1 ;  /* 0x000000020f067211 */ /* 0x002fe400078008ff */
[C---:B------:R-:W-:Y:S02]  /*09c0*/  LEA R3, R4.reuse, R13, 0x1 ;  /* 0x0000000d04037211 */ /* 0x040fe400078e08ff */
[-C--:B------:R-:W-:Y:S02]  /*09d0*/  LEA.HI.X.SX32 R9, R5, R0.reuse, 0x1, P1 ;  /* 0x0000000005097211 */ /* 0x080fe400008f0eff */
[----:B------:R-:W-:Y:S01]  /*09e0*/  LEA.HI.X.SX32 R7, R15, R0, 0x1, P0 ;  /* 0x000000000f077211 */ /* 0x000fe200000f0eff */
[C---:B------:R-:W-:Y:S01]  /*09f0*/  IMAD R14, R4.reuse, 0x2, R3 ;  /* 0x00000002040e7824 */ /* 0x040fe200078e0203 */
[C---:B0-----:R-:W-:Y:S01]  /*0a00*/  LEA R10, P0, R13.reuse, R2, 0x1 ;  /* 0x000000020d0a7211 */ /* 0x041fe200078008ff */
[----:B--2---:R0:W-:Y:S03]  /*0a10*/  STL [R1+0x34], R21 ;  /* 0x0000341501007387 */ /* 0x0041e60000100800 */
[----:B------:R-:W-:Y:S01]  /*0a20*/  LEA.HI.X.SX32 R11, R13, R0, 0x1, P0 ;  /* 0x000000000d0b7211 */ /* 0x000fe200000f0eff */
[C---:B------:R-:W-:Y:S01]  /*0a30*/  IMAD R5, R4.reuse, 0x2, R14 ;  /* 0x0000000204057824 */ /* 0x040fe200078e020e */
[----:B------:R1:W2:Y:S04]  /*0a40*/  LDG.E.U16 R22, [R6.64] ;  /* 0x0000000406167981 */ /* 0x0002a8000c1e1500 */
[----:B0-----:R0:W2:Y:S01]  /*0a50*/  LDG.E.U16 R21, [R8.64] ;  /* 0x0000000408157981 */ /* 0x0010a2000c1e1500 */
[----:B------:R-:W-:-:S03]  /*0a60*/  LEA R12, R4, R5, 0x1 ;  /* 0x00000005040c7211 */ /* 0x000fc600078e08ff */
[----:B------:R1:W-:Y:S01]  /*0a70*/  STL [R1+0x70], R18 ;  /* 0x0000701201007387 */ /* 0x0003e20000100800 */
[----:B0-----:R-:W-:-:S04]  /*0a80*/  LEA R8, P0, R3, R2, 0x1 ;  /* 0x0000000203087211 */ /* 0x001fc800078008ff */
[----:B------:R-:W-:Y:S01]  /*0a90*/  LEA.HI.X.SX32 R9, R3, R0, 0x1, P0 ;  /* 0x0000000003097211 */ /* 0x000fe200000f0eff */
[----:B-1----:R0:W2:Y:S01]  /*0aa0*/  LDG.E.U16 R18, [R10.64] ;  /* 0x000000040a127981 */ /* 0x0020a2000c1e1500 */
[----:B------:R-:W-:-:S03]  /*0ab0*/  IMAD R15, R4, 0x2, R12 ;  /* 0x00000002040f7824 */ /* 0x000fc600078e020c */
[----:B---3--:R-:W-:Y:S01]  /*0ac0*/  STL [R1+0x6c], R16 ;  /* 0x00006c1001007387 */ /* 0x008fe20000100800 */
[----:B0-----:R-:W-:-:S04]  /*0ad0*/  LEA R10, P0, R5, R2, 0x1 ;  /* 0x00000002050a7211 */ /* 0x001fc800078008ff */
[----:B------:R-:W-:Y:S02]  /*0ae0*/  LEA.HI.X.SX32 R11, R5, R0, 0x1, P0 ;  /* 0x00000000050b7211 */ /* 0x000fe400000f0eff */
[C---:B------:R-:W-:Y:S01]  /*0af0*/  LEA R6, P1, R14.reuse, R2, 0x1 ;  /* 0x000000020e067211 */ /* 0x040fe200078208ff */
[----:B----4-:R-:W-:Y:S03]  /*0b00*/  STL [R1+0x68], R17 ;  /* 0x0000681101007387 */ /* 0x010fe60000100800 */
[----:B------:R-:W-:-:S05]  /*0b10*/  LEA.HI.X.SX32 R7, R14, R0, 0x1, P1 ;  /* 0x000000000e077211 */ /* 0x000fca00008f0eff */
[----:B------:R0:W3:Y:S04]  /*0b20*/  LDG.E.U16 R24, [R6.64] ;  /* 0x0000000406187981 */ /* 0x0000e8000c1e1500 */
[----:B------:R1:W-:Y:S04]  /*0b30*/  STL [R1+0x30], R20 ;  /* 0x0000301401007387 */ /* 0x0003e80000100800 */
[----:B------:R4:W-:Y:S04]  /*0b40*/  STL [R1+0x64], R23 ;  /* 0x0000641701007387 */ /* 0x0009e80000100800 */
[----:B-1----:R1:W3:Y:S04]  /*0b50*/  LDG.E.U16 R20, [R8.64] ;  /* 0x0000000408147981 */ /* 0x0022e8000c1e1500 */
[----:B----4-:R4:W3:Y:S01]  /*0b60*/  LDG.E.U16 R23, [R10.64] ;  /* 0x000000040a177981 */ /* 0x0108e2000c1e1500 */
[----:B-1----:R-:W-:-:S04]  /*0b70*/  LEA R8, P0, R12, R2, 0x1 ;  /* 0x000000020c087211 */ /* 0x002fc800078008ff */
[----:B------:R-:W-:Y:S02]  /*0b80*/  LEA.HI.X.SX32 R9, R12, R0, 0x1, P0 ;  /* 0x000000000c097211 */ /* 0x000fe400000f0eff */
[C---:B----4-:R-:W-:Y:S01]  /*0b90*/  LEA R10, P0, R15.reuse, R2, 0x1 ;  /* 0x000000020f0a7211 */ /* 0x050fe200078008ff */
[----:B------:R-:W-:Y:S03]  /*0ba0*/  STL [R1+0x5c], R25 ;  /* 0x00005c1901007387 */ /* 0x000fe60000100800 */
[----:B------:R-:W-:-:S05]  /*0bb0*/  LEA.HI.X.SX32 R11, R15, R0, 0x1, P0 ;  /* 0x000000000f0b7211 */ /* 0x000fca00000f0eff */
[----:B------:R1:W4:Y:S04]  /*0bc0*/  LDG.E.U16 R29, [R10.64] ;  /* 0x000000040a1d7981 */ /* 0x000328000c1e1500 */
[----:B-----5:R5:W-:Y:S04]  /*0bd0*/  STL [R1+0x54], R19 ;  /* 0x0000541301007387 */ /* 0x020be80000100800 */
[----:B-----5:R5:W4:Y:S01]  /*0be0*/  LDG.E.U16 R19, [R8.64] ;  /* 0x0000000408137981 */ /* 0x020b22000c1e1500 */
[----:B------:R-:W-:-:S05]  /*0bf0*/  IMAD R13, R4, 0x2, R15 ;  /* 0x00000002040d7824 */ /* 0x000fca00078e020f */
[----:B------:R-:W-:-:S05]  /*0c00*/  LEA R16, R4, R13, 0x1 ;  /* 0x0000000d04107211 */ /* 0x000fca00078e08ff */
[----:B------:R-:W-:-:S04]  /*0c10*/  IMAD R3, R4, 0x2, R16 ;  /* 0x0000000204037824 */ /* 0x000fc800078e0210 */
[----:B------:R-:W-:Y:S01]  /*0c20*/  IMAD R17, R4, 0x2, R3 ;  /* 0x0000000204117824 */ /* 0x000fe200078e0203 */
[----:B-----5:R-:W-:-:S04]  /*0c30*/  LEA R8, P0, R16, R2, 0x1 ;  /* 0x0000000210087211 */ /* 0x020fc800078008ff */
[----:B------:R-:W-:Y:S02]  /*0c40*/  LEA R5, R4, R17, 0x1 ;  /* 0x0000001104057211 */ /* 0x000fe400078e08ff */
[----:B------:R-:W-:Y:S02]  /*0c50*/  LEA.HI.X.SX32 R9, R16, R0, 0x1, P0 ;  /* 0x0000000010097211 */ /* 0x000fe400000f0eff */
[-C--:B-1----:R-:W-:Y:S01]  /*0c60*/  LEA R10, P0, R3, R2.reuse, 0x1 ;  /* 0x00000002030a7211 */ /* 0x082fe200078008ff */
[C---:B0-----:R-:W-:Y:S01]  /*0c70*/  IMAD R6, R4.reuse, 0x2, R5 ;  /* 0x0000000204067824 */ /* 0x041fe200078e0205 */
[----:B------:R-:W-:Y:S01]  /*0c80*/  LEA R12, P1, R13, R2, 0x1 ;  /* 0x000000020d0c7211 */ /* 0x000fe200078208ff */
[----:B------:R0:W5:Y:S01]  /*0c90*/  LDG.E.U16 R28, [R8.64] ;  /* 0x00000004081c7981 */ /* 0x000162000c1e1500 */
[-C--:B------:R-:W-:Y:S01]  /*0ca0*/  LEA.HI.X.SX32 R11, R3, R0.reuse, 0x1, P0 ;  /* 0x00000000030b7211 */ /* 0x080fe200000f0eff */
[----:B------:R-:W-:Y:S01]  /*0cb0*/  IMAD R14, R4, 0x2, R6 ;  /* 0x00000002040e7824 */ /* 0x000fe200078e0206 */
[----:B------:R-:W-:-:S03]  /*0cc0*/  LEA.HI.X.SX32 R13, R13, R0, 0x1, P1 ;  /* 0x000000000d0d7211 */ /* 0x000fc600008f0eff */
[----:B------:R1:W5:Y:S01]  /*0cd0*/  LDG.E.U16 R27, [R10.64] ;  /* 0x000000040a1b7981 */ /* 0x000362000c1e1500 */
[C---:B0-----:R-:W-:Y:S02]  /*0ce0*/  LEA R8, P0, R17.reuse, R2, 0x1 ;  /* 0x0000000211087211 */ /* 0x041fe400078008ff */
[----:B------:R-:W-:Y:S02]  /*0cf0*/  LEA R7, R4, R14, 0x1 ;  /* 0x0000000e04077211 */ /* 0x000fe400078e08ff */
[----:B------:R-:W-:Y:S02]  /*0d00*/  LEA.HI.X.SX32 R9, R17, R0, 0x1, P0 ;  /* 0x0000000011097211 */ /* 0x000fe400000f0eff */
[----:B-1----:R-:W-:Y:S01]  /*0d10*/  LEA R10, P0, R6, R2, 0x1 ;  /* 0x00000002060a7211 */ /* 0x002fe200078008ff */
[----:B--2---:R-:W-:Y:S01]  /*0d20*/  STL [R1+0x2c], R21 ;  /* 0x00002c1501007387 */ /* 0x004fe20000100800 */
[----:B------:R-:W-:Y:S02]  /*0d30*/  IMAD R15, R4, 0x2, R7 ;  /* 0x00000002040f7824 */ /* 0x000fe400078e0207 */
[----:B------:R-:W-:Y:S01]  /*0d40*/  LEA.HI.X.SX32 R11, R6, R0, 0x1, P0 ;  /* 0x00000000060b7211 */ /* 0x000fe200000f0eff */
[----:B------:R0:W-:Y:S04]  /*0d50*/  STL [R1+0x50], R22 ;  /* 0x0000501601007387 */ /* 0x0001e80000100800 */
[----:B------:R1:W2:Y:S04]  /*0d60*/  LDG.E.U16 R26, [R8.64] ;  /* 0x00000004081a7981 */ /* 0x0002a8000c1e1500 */
[----:B0-----:R0:W2:Y:S01]  /*0d70*/  LDG.E.U16 R22, [R12.64] ;  /* 0x000000040c167981 */ /* 0x0010a2000c1e1500 */
[----:B-1----:R-:W-:-:S02]  /*0d80*/  LEA R8, P0, R14, R2, 0x1 ;  /* 0x000000020e087211 */ /* 0x002fc400078008ff */
[C---:B0-----:R-:W-:Y:S02]  /*0d90*/  LEA R12, P1, R5.reuse, R2, 0x1 ;  /* 0x00000002050c7211 */ /* 0x041fe400078208ff */
[-C--:B------:R-:W-:Y:S02]  /*0da0*/  LEA.HI.X.SX32 R9, R14, R0.reuse, 0x1, P0 ;  /* 0x000000000e097211 */ /* 0x080fe400000f0eff */
[----:B------:R-:W-:Y:S02]  /*0db0*/  LEA.HI.X.SX32 R13, R5, R0, 0x1, P1 ;  /* 0x00000000050d7211 */ /* 0x000fe400008f0eff */
[C---:B------:R-:W-:Y:S01]  /*0dc0*/  LEA R14, P1, R15.reuse, R2, 0x1 ;  /* 0x000000020f0e7211 */ /* 0x040fe200078208ff */
[----:B------:R-:W-:Y:S01]  /*0dd0*/  IMAD R21, R4, 0x2, R15 ;  /* 0x0000000204157824 */ /* 0x000fe200078e020f */
[----:B------:R-:W-:Y:S02]  /*0de0*/  STL [R1+0x48], R18 ;  /* 0x0000481201007387 */ /* 0x000fe40000100800 */
[----:B------:R-:W-:-:S02]  /*0df0*/  LEA.HI.X.SX32 R15, R15, R0, 0x1, P1 ;  /* 0x000000000f0f7211 */ /* 0x000fc400008f0eff */
[----:B------:R0:W5:Y:S04]  /*0e00*/  LDG.E.U16 R25, [R12.64] ;  /* 0x000000040c197981 */ /* 0x000168000c1e1500 */
[----:B---3--:R-:W-:Y:S04]  /*0e10*/  STL [R1+0x3c], R20 ;  /* 0x00003c1401007387 */ /* 0x008fe80000100800 */
[----:B------:R1:W-:Y:S04]  /*0e20*/  STL [R1+0x28], R24 ;  /* 0x0000281801007387 */ /* 0x0003e80000100800 */
[----:B------:R3:W-:Y:S01]  /*0e30*/  STL [R1+0x38], R23 ;  /* 0x0000381701007387 */ /* 0x0007e20000100800 */
[----:B0-----:R-:W-:-:S02]  /*0e40*/  LEA R12, P0, R7, R2, 0x1 ;  /* 0x00000002070c7211 */ /* 0x001fc400078008ff */
[----:B------:R-:W-:Y:S01]  /*0e50*/  LEA R16, R4, R21, 0x1 ;  /* 0x0000001504107211 */ /* 0x000fe200078e08ff */
[----:B-1----:R0:W5:Y:S04]  /*0e60*/  LDG.E.U16 R24, [R10.64] ;  /* 0x000000040a187981 */ /* 0x002168000c1e1500 */
[----:B---3--:R1:W3:Y:S04]  /*0e70*/  LDG.E.U16 R23, [R8.64] ;  /* 0x0000000408177981 */ /* 0x0082e8000c1e1500 */
[----:B----4-:R-:W-:Y:S04]  /*0e80*/  STL [R1+0x24], R19 ;  /* 0x0000241301007387 */ /* 0x010fe80000100800 */
[----:B------:R4:W-:Y:S04]  /*0e90*/  STL [R1+0x20], R29 ;  /* 0x0000201d01007387 */ /* 0x0009e80000100800 */
[----:B----4-:R-:W4:Y:S04]  /*0ea0*/  LDG.E.U16 R29, [R14.64] ;  /* 0x000000040e1d7981 */ /* 0x010f28000c1e1500 */
[----:B--2---:R-:W-:Y:S04]  /*0eb0*/  STL [R1+0x1c], R22 ;  /* 0x00001c1601007387 */ /* 0x004fe80000100800 */
[----:B-----5:R-:W-:Y:S04]  /*0ec0*/  STL [R1+0x18], R28 ;  /* 0x0000181c01007387 */ /* 0x020fe80000100800 */
[----:B----4-:R2:W-:Y:S04]  /*0ed0*/  STL [R1+0x664], R29 ;  /* 0x0006641d01007387 */ /* 0x0105e80000100800 */
[----:B--2---:R-:W2:Y:S01]  /*0ee0*/  LDL.LU R29, [R1+0x30] ;  /* 0x00003000011d7983 */ /* 0x004ea20000300800 */
[----:B------:R-:W-:-:S02]  /*0ef0*/  LEA.HI.X.SX32 R13, R7, R0, 0x1, P0 ;  /* 0x00000000070d7211 */ /* 0x000fc400000f0eff */
[----:B0-----:R-:W-:-:S03]  /*0f00*/  LEA R10, P0, R21, R2, 0x1 ;  /* 0x00000002150a7211 */ /* 0x001fc600078008ff */
[----:B------:R0:W4:Y:S04]  /*0f10*/  LDG.E.U16 R22, [R12.64] ;  /* 0x000000040c167981 */ /* 0x000128000c1e1500 */
[----:B--2---:R2:W-:Y:S04]  /*0f20*/  STL [R1+0x668], R29 ;  /* 0x0006681d01007387 */ /* 0x0045e80000100800 */
[----:B--2---:R-:W2:Y:S01]  /*0f30*/  LDL.LU R29, [R1+0x34] ;  /* 0x00003400011d7983 */ /* 0x004ea20000300800 */
[----:B------:R-:W-:Y:S02]  /*0f40*/  LEA.HI.X.SX32 R11, R21, R0, 0x1, P0 ;  /* 0x00000000150b7211 */ /* 0x000fe400000f0eff */
[C---:B0-----:R-:W-:Y:S01]  /*0f50*/  LEA R12, P0, R16.reuse, R2, 0x1 ;  /* 0x00000002100c7211 */ /* 0x041fe200078008ff */
[----:B------:R0:W-:Y:S03]  /*0f60*/  STL [R1+0x14], R27 ;  /* 0x0000141b01007387 */ /* 0x0001e60000100800 */
[----:B------:R-:W-:Y:S01]  /*0f70*/  LEA.HI.X.SX32 R13, R16, R0, 0x1, P0 ;  /* 0x00000000100d7211 */ /* 0x000fe200000f0eff */
[C---:B------:R-:W-:Y:S01]  /*0f80*/  IMAD R3, R4.reuse, 0x2, R16 ;  /* 0x0000000204037824 */ /* 0x040fe200078e0210 */
[----:B------:R5:W3:Y:S04]  /*0f90*/  LDG.E.U16 R28, [R10.64] ;  /* 0x000000040a1c7981 */ /* 0x000ae8000c1e1500 */
[----:B0-----:R0:W3:Y:S01]  /*0fa0*/  LDG.E.U16 R27, [R12.64] ;  /* 0x000000040c1b7981 */ /* 0x0010e2000c1e1500 */
[----:B------:R-:W-:-:S05]  /*0fb0*/  IMAD R18, R4, 0x2, R3 ;  /* 0x0000000204127824 */ /* 0x000fca00078e0203 */
[----:B------:R-:W-:-:S05]  /*0fc0*/  LEA R20, R4, R18, 0x1 ;  /* 0x0000001204147211 */ /* 0x000fca00078e08ff */
[----:B------:R-:W-:-:S04]  /*0fd0*/  IMAD R5, R4, 0x2, R20 ;  /* 0x0000000204057824 */ /* 0x000fc800078e0214 */
[----:B------:R-:W-:-:S05]  /*0fe0*/  IMAD R6, R4, 0x2, R5 ;  /* 0x0000000204067824 */ /* 0x000fca00078e0205 */
[C---:B------:R-:W-:Y:S01]  /*0ff0*/  LEA R17, R4.reuse, R6, 0x1 ;  /* 0x0000000604117211 */ /* 0x040fe200078e08ff */
[----:B--2---:R2:W-:Y:S04]  /*1000*/  STL [R1+0x66c], R29 ;  /* 0x00066c1d01007387 */ /* 0x0045e80000100800 */
[----:B--2---:R-:W2:Y:S01]  /*1010*/  LDL.LU R29, [R1+0x58] ;  /* 0x00005800011d7983 */ /* 0x004ea20000300800 */
[----:B------:R-:W-:-:S04]  /*1020*/  IMAD R19, R4, 0x2, R17 ;  /* 0x0000000204137824 */ /* 0x000fc800078e0211 */
[----:B------:R-:W-:-:S05]  /*1030*/  IMAD R7, R4, 0x2, R19 ;  /* 0x0000000204077824 */ /* 0x000fca00078e0213 */
[----:B-1----:R-:W-:-:S05]  /*1040*/  LEA R8, R4, R7, 0x1 ;  /* 0x0000000704087211 */ /* 0x002fca00078e08ff */
[----:B------:R-:W-:-:S04]  /*1050*/  IMAD R21, R4, 0x2, R8 ;  /* 0x0000000204157824 */ /* 0x000fc800078e0208 */
[----:B------:R-:W-:Y:S01]  /*1060*/  IMAD R9, R4, 0x2, R21 ;  /* 0x0000000204097824 */ /* 0x000fe200078e0215 */
[----:B------:R-:W-:-:S04]  /*1070*/  LEA R14, P0, R18, R2, 0x1 ;  /* 0x00000002120e7211 */ /* 0x000fc800078008ff */
[----:B-----5:R-:W-:Y:S02]  /*1080*/  LEA R10, R4, R9, 0x1 ;  /* 0x00000009040a7211 */ /* 0x020fe400078e08ff */
[----:B------:R-:W-:-:S03]  /*1090*/  LEA R16, P1, R17, R2, 0x1 ;  /* 0x0000000211107211 */ /* 0x000fc600078208ff */
[----:B------:R-:W-:Y:S01]  /*10a0*/  IMAD R11, R4, 0x2, R10 ;  /* 0x00000002040b7824 */ /* 0x000fe200078e020a */
[----:B------:R-:W-:-:S03]  /*10b0*/  LEA.HI.X.SX32 R15, R18, R0, 0x1, P0 ;  /* 0x00000000120f7211 */ /* 0x000fc600000f0eff */
[----:B------:R-:W-:Y:S01]  /*10c0*/  IMAD R18, R4, 0x2, R11 ;  /* 0x0000000204127824 */ /* 0x000fe200078e020b */
[----:B0-----:R-:W-:Y:S02]  /*10d0*/  LEA R12, P0, R21, R2, 0x1 ;  /* 0x00000002150c7211 */ /* 0x001fe400078008ff */
[-C--:B------:R-:W-:Y:S02]  /*10e0*/  LEA.HI.X.SX32 R17, R17, R0.reuse, 0x1, P1 ;  /* 0x0000000011117211 */ /* 0x080fe400008f0eff */
[----:B------:R-:W-:-:S05]  /*10f0*/  LEA.HI.X.SX32 R13, R21, R0, 0x1, P0 ;  /* 0x00000000150d7211 */ /* 0x000fca00000f0eff */
[----:B------:R0:W5:Y:S04]  /*1100*/  LDG.E.U16 R21, [R12.64] ;  /* 0x000000040c157981 */ /* 0x000168000c1e1500 */
[----:B--2---:R1:W-:Y:S04]  /*1110*/  STL [R1+0x670], R29 ;  /* 0x0006701d01007387 */ /* 0x0043e80000100800 */
[----:B-1----:R-:W2:Y:S04]  /*1120*/  LDL.LU R29, [R1+0x60] ;  /* 0x00006000011d7983 */ /* 0x002ea80000300800 */
[----:B------:R1:W-:Y:S04]  /*1130*/  STL [R1+0x10], R26 ;  /* 0x0000101a01007387 */ /* 0x0003e80000100800 */
[----:B------:R-:W-:Y:S04]  /*1140*/  STL [R1+0xc], R25 ;  /* 0x00000c1901007387 */ /* 0x000fe80000100800 */
[----:B------:R-:W-:Y:S04]  /*1150*/  STL [R1+0x8], R24 ;  /* 0x0000081801007387 */ /* 0x000fe80000100800 */
[----:B-1----:R1:W5:Y:S04]  /*1160*/  LDG.E.U16 R26, [R14.64] ;  /* 0x000000040e1a7981 */ /* 0x002368000c1e1500 */
[----:B---3--:R-:W-:Y:S04]  /*1170*/  STL [R1+0x644], R27 ;  /* 0x0006441b01007387 */ /* 0x008fe80000100800 */
[----:B------:R3:W-:Y:S01]  /*1180*/  STL [R1+0x4], R23 ;  /* 0x0000041701007387 */ /* 0x0007e20000100800 */
[----:B-1----:R-:W-:-:S04]  /*1190*/  LEA R14, P1, R18, R2, 0x1 ;  /* 0x00000002120e7211 */ /* 0x002fc800078208ff */
[----:B------:R-:W-:Y:S01]  /*11a0*/  LEA.HI.X.SX32 R15, R18, R0, 0x1, P1 ;  /* 0x00000000120f7211 */ /* 0x000fe200008f0eff */
[----:B---3--:R1:W3:Y:S01]  /*11b0*/  LDG.E.U16 R23, [R16.64] ;  /* 0x0000000410177981 */ /* 0x0082e2000c1e1500 */
[----:B0-----:R-:W-:Y:S02]  /*11c0*/  LEA R12, P1, R19, R2, 0x1 ;  /* 0x00000002130c7211 */ /* 0x001fe400078208ff */
[----:B------:R-:W-:Y:S02]  /*11d0*/  LEA R18, R4, R18, 0x1 ;  /* 0x0000001204127211 */ /* 0x000fe400078e08ff */
[----:B-1----:R-:W-:-:S04]  /*11e0*/  LEA R16, P0, R20, R2, 0x1 ;  /* 0x0000000214107211 */ /* 0x002fc800078008ff */
[-C--:B------:R-:W-:Y:S02]  /*11f0*/  LEA.HI.X.SX32 R17, R20, R0.reuse, 0x1, P0 ;  /* 0x0000000014117211 */ /* 0x080fe400000f0eff */
[----:B------:R0:W3:Y:S01]  /*1200*/  LDG.E.U16 R20, [R14.64] ;  /* 0x000000040e147981 */ /* 0x0000e2000c1e1500 */
[----:B------:R-:W-:-:S03]  /*1210*/  LEA.HI.X.SX32 R13, R19, R0, 0x1, P1 ;  /* 0x00000000130d7211 */ /* 0x000fc600008f0eff */
[----:B------:R1:W3:Y:S01]  /*1220*/  LDG.E.U16 R19, [R16.64] ;  /* 0x0000000410137981 */ /* 0x0002e2000c1e1500 */
[----:B0-----:R-:W-:-:S04]  /*1230*/  LEA R14, P0, R9, R2, 0x1 ;  /* 0x00000002090e7211 */ /* 0x001fc800078008ff */
[----:B------:R-:W-:Y:S02]  /*1240*/  LEA.HI.X.SX32 R15, R9, R0, 0x1, P0 ;  /* 0x00000000090f7211 */ /* 0x000fe400000f0eff */
[C---:B-1----:R-:W-:Y:S01]  /*1250*/  LEA R16, P1, R18.reuse, R2, 0x1 ;  /* 0x0000000212107211 */ /* 0x042fe200078208ff */
[----:B------:R0:W3:Y:S03]  /*1260*/  LDG.E.U16 R9, [R12.64] ;  /* 0x000000040c097981 */ /* 0x0000e6000c1e1500 */
[----:B------:R-:W-:Y:S01]  /*1270*/  LEA.HI.X.SX32 R17, R18, R0, 0x1, P1 ;  /* 0x0000000012117211 */ /* 0x000fe200008f0eff */
[----:B----4-:R1:W-:Y:S01]  /*1280*/  STL [R1], R22 ;  /* 0x0000001601007387 */ /* 0x0103e20000100800 */
[----:B------:R-:W-:Y:S01]  /*1290*/  IMAD R25, R4, 0x2, R18 ;  /* 0x0000000204197824 */ /* 0x000fe200078e0212 */
[C---:B0-----:R-:W-:Y:S02]  /*12a0*/  LEA R12, P0, R5.reuse, R2, 0x1 ;  /* 0x00000002050c7211 */ /* 0x041fe400078008ff */
[----:B-1----:R0:W4:Y:S02]  /*12b0*/  LDG.E.U16 R22, [R14.64] ;  /* 0x000000040e167981 */ /* 0x002124000c1e1500 */
[----:B------:R-:W-:-:S02]  /*12c0*/  LEA.HI.X.SX32 R13, R5, R0, 0x1, P0 ;  /* 0x00000000050d7211 */ /* 0x000fc400000f0eff */
[----:B------:R1:W3:Y:S01]  /*12d0*/  LDG.E.U16 R5, [R16.64] ;  /* 0x0000000410057981 */ /* 0x0002e2000c1e1500 */
[----:B0-----:R-:W-:-:S04]  /*12e0*/  LEA R14, P1, R7, R2, 0x1 ;  /* 0x00000002070e7211 */ /* 0x001fc800078208ff */
[----:B------:R-:W-:Y:S02]  /*12f0*/  LEA.HI.X.SX32 R15, R7, R0, 0x1, P1 ;  /* 0x00000000070f7211 */ /* 0x000fe400008f0eff */
[C---:B-1----:R-:W-:Y:S01]  /*1300*/  LEA R16, P0, R10.reuse, R2, 0x1 ;  /* 0x000000020a107211 */ /* 0x042fe200078008ff */
[----:B------:R0:W3:Y:S03]  /*1310*/  LDG.E.U16 R7, [R12.64] ;  /* 0x000000040c077981 */ /* 0x0000e6000c1e1500 */
[----:B------:R-:W-:Y:S01]  /*1320*/  LEA.HI.X.SX32 R17, R10, R0, 0x1, P0 ;  /* 0x000000000a117211 */ /* 0x000fe200000f0eff */
[----:B------:R1:W4:Y:S01]  /*1330*/  LDG.E.U16 R18, [R14.64] ;  /* 0x000000040e127981 */ /* 0x000322000c1e1500 */
[----:B------:R-:W-:-:S03]  /*1340*/  LEA R4, R4, R25, 0x1 ;  /* 0x0000001904047211 */ /* 0x000fc600078e08ff */
[----:B------:R1:W5:Y:S01]  /*1350*/  LDG.E.U16 R24, [R16.64] ;  /* 0x0000000410187981 */ /* 0x000362000c1e1500 */
[-C--:B0-----:R-:W-:Y:S02]  /*1360*/  LEA R12, P1, R25, R2.reuse, 0x1 ;  /* 0x00000002190c7211 */ /* 0x081fe400078208ff */
[----:B-1----:R-:W-:Y:S02]  /*1370*/  LEA R14, P0, R3, R2, 0x1 ;  /* 0x00000002030e7211 */ /* 0x002fe400078008ff */
[-C--:B------:R-:W-:Y:S02]  /*1380*/  LEA.HI.X.SX32 R13, R25, R0.reuse, 0x1, P1 ;  /* 0x00000000190d7211 */ /* 0x080fe400008f0eff */
[----:B------:R-:W-:Y:S02]  /*1390*/  LEA.HI.X.SX32 R15, R3, R0, 0x1, P0 ;  /* 0x00000000030f7211 */ /* 0x000fe400000f0eff */
[C---:B------:R-:W-:Y:S01]  /*13a0*/  LEA R16, P0, R6.reuse, R2, 0x1 ;  /* 0x0000000206107211 */ /* 0x040fe200078008ff */
[----:B------:R0:W5:Y:S03]  /*13b0*/  LDG.E.U16 R25, [R12.64] ;  /* 0x000000040c197981 */ /* 0x000166000c1e1500 */
[----:B------:R-:W-:Y:S01]  /*13c0*/  LEA.HI.X.SX32 R17, R6, R0, 0x1, P0 ;  /* 0x0000000006117211 */ /* 0x000fe200000f0eff */
[----:B------:R1:W5:Y:S04]  /*13d0*/  LDG.E.U16 R14, [R14.64] ;  /* 0x000000040e0e7981 */ /* 0x000368000c1e1500 */
[----:B------:R1:W5:Y:S01]  /*13e0*/  LDG.E.U16 R16, [R16.64] ;  /* 0x0000000410107981 */ /* 0x000362000c1e1500 */
[----:B0-----:R-:W-:-:S04]  /*13f0*/  LEA R12, P1, R8, R2, 0x1 ;  /* 0x00000002080c7211 */ /* 0x001fc800078208ff */
[----:B------:R-:W-:-:S05]  /*1400*/  LEA.HI.X.SX32 R13, R8, R0, 0x1, P1 ;  /* 0x00000000080d7211 */ /* 0x000fca00008f0eff */
[----:B------:R0:W5:Y:S04]  /*1410*/  LDG.E.U16 R12, [R12.64] ;  /* 0x000000040c0c7981 */ /* 0x000168000c1e1500 */
[----:B------:R-:W0:Y:S04]  /*1420*/  S2R R27, SR_TID.X ;  /* 0x00000000001b7919 */ /* 0x000e280000002100 */
[----:B-1----:R-:W1:Y:S01]  /*1430*/  S2R R15, SR_TID.X ;  /* 0x00000000000f7919 */ /* 0x002e620000002100 */
[-C--:B------:R-:W-:Y:S02]  /*1440*/  LEA R10, P0, R11, R2.reuse, 0x1 ;  /* 0x000000020b0a7211 */ /* 0x080fe400078008ff */
[----:B------:R-:W-:-:S04]  /*1450*/  LEA R2, P1, R4, R2, 0x1 ;  /* 0x0000000204027211 */ /* 0x000fc800078208ff */
[-C--:B------:R-:W-:Y:S02]  /*1460*/  LEA.HI.X.SX32 R3, R4, R0.reuse, 0x1, P1 ;  /* 0x0000000004037211 */ /* 0x080fe400008f0eff */
[----:B------:R-:W-:-:S03]  /*1470*/  LEA.HI.X.SX32 R11, R11, R0, 0x1, P0 ;  /* 0x000000000b0b7211 */ /* 0x000fc600000f0eff */
[----:B------:R1:W5:Y:S04]  /*1480*/  LDG.E.U16 R2, [R2.64] ;  /* 0x0000000402027981 */ /* 0x000368000c1e1500 */
[----:B------:R2:W5:Y:S01]  /*1490*/  LDG.E.U16 R10, [R10.64] ;  /* 0x000000040a0a7981 */ /* 0x000562000c1e1500 */
[----:B0-----:R-:W-:Y:S02]  /*14a0*/  LOP3.LUT R27, R27, 0xff, RZ, 0xc0, !PT ;  /* 0x000000ff1b1b7812 */ /* 0x001fe400078ec0ff */
[----:B-1----:R-:W-:-:S03]  /*14b0*/  SHF.R.S32.HI R3, RZ, 0x8, R15 ;  /* 0x00000008ff037819 */ /* 0x002fc6000001140f */
[----:B------:R-:W-:Y:S01]  /*14c0*/  IMAD.SHL.U32 R0, R27, 0x2, RZ ;  /* 0x000000021b007824 */ /* 0x000fe200078e00ff */
[----:B------:R-:W-:-:S04]  /*14d0*/  SGXT R3, R3, 0x1 ;  /* 0x000000010303781a */ /* 0x000fc80000000200 */
[----:B------:R-:W-:Y:S02]  /*14e0*/  LOP3.LUT R0, R0, 0x210, R3, 0x78, !PT ;  /* 0x0000021000007812 */ /* 0x000fe400078e7803 */
[----:B------:R-:W-:-:S04]  /*14f0*/  MOV R3, 0x1 ;  /* 0x0000000100037802 */ /* 0x000fc80000000f00 */
[----:B------:R-:W-:Y:S01]  /*1500*/  ISETP.LE.AND P0, PT, R3, c[0x0][0x1d0], PT ;  /* 0x0000740003007a0c */ /* 0x000fe20003f03270 */
[----:B--2---:R-:W-:Y:S04]  /*1510*/  STS.U16 [R0], R29 ;  /* 0x0000001d00007388 */ /* 0x004fe80000000400 */
[----:B---3--:R-:W-:Y:S04]  /*1520*/  STL [R1+0x648], R7 ;  /* 0x0006480701007387 */ /* 0x008fe80000100800 */
[----:B----4-:R-:W-:Y:S04]  /*1530*/  STL [R1+0x64c], R18 ;  /* 0x00064c1201007387 */ /* 0x010fe80000100800 */
[----:B-----5:R-:W-:Y:S04]  /*1540*/  STL [R1+0x650], R24 ;  /* 0x0006501801007387 */ /* 0x020fe80000100800 */
[----:B------:R-:W-:Y:S04]  /*1550*/  STL [R1+0x654], R25 ;  /* 0x0006541901007387 */ /* 0x000fe80000100800 */
[----:B------:R-:W2:Y:S04]  /*1560*/  LDL.LU R6, [R1+0x40] ;  /* 0x0000400001067983 */ /* 0x000ea80000300800 */
[----:B------:R-:W-:Y:S04]  /*1570*/  STL [R1+0x658], R14 ;  /* 0x0006580e01007387 */ /* 0x000fe80000100800 */
[----:B------:R-:W3:Y:S04]  /*1580*/  LDL.LU R8, [R1+0x44] ;  /* 0x0000440001087983 */ /* 0x000ee80000300800 */
[----:B------:R-:W4:Y:S04]  /*1590*/  LDL.LU R17, [R1+0x4c] ;  /* 0x00004c0001117983 */ /* 0x000f280000300800 */
[----:B------:R-:W-:Y:S04]  /*15a0*/  STL [R1+0x65c], R16 ;  /* 0x00065c1001007387 */ /* 0x000fe80000100800 */
[----:B------:R-:W5:Y:S04]  /*15b0*/  LDL.LU R13, [R1+0xc] ;  /* 0x00000c00010d7983 */ /* 0x000f680000300800 */
[----:B------:R0:W-:Y:S04]  /*15c0*/  STL [R1+0x660], R12 ;  /* 0x0006600c01007387 */ /* 0x0001e80000100800 */
[----:B0-----:R-:W2:Y:S04]  /*15d0*/  LDL.LU R12, [R1+0x1c] ;  /* 0x00001c00010c7983 */ /* 0x001ea80000300800 */
[----:B------:R-:W2:Y:S04]  /*15e0*/  LDL.LU R11, [R1+0x28] ;  /* 0x00002800010b7983 */ /* 0x000ea80000300800 */
        /* <DEDUP_REMOVED lines=10> */
[----:B--2---:R0:W-:Y:S04]  /*1690*/  STS.U16 [R0+0x1000], R29 ;  /* 0x0010001d00007388 */ /* 0x0041e80000000400 */
[----:B0-----:R-:W2:Y:S04]  /*16a0*/  LDL.LU R29, [R1+0x66c] ;  /* 0x00066c00011d7983 */ /* 0x001ea80000300800 */
[----:B----4-:R0:W-:Y:S04]  /*16b0*/  STS.U16 [R0+0x2000], R17 ;  /* 0x0020001100007388 */ /* 0x0101e80000000400 */
[----:B---3--:R1:W-:Y:S04]  /*16c0*/  STS.U16 [R0+0x3000], R8 ;  /* 0x0030000800007388 */ /* 0x0083e80000000400 */
[----:B------:R3:W-:Y:S04]  /*16d0*/  STS.U16 [R0+0x4000], R6 ;  /* 0x0040000600007388 */ /* 0x0007e80000000400 */
[----:B0-----:R-:W4:Y:S04]  /*16e0*/  LDL.LU R17, [R1+0x38] ;  /* 0x0000380001117983 */ /* 0x001f280000300800 */
[----:B-1----:R-:W4:Y:S04]  /*16f0*/  LDL.LU R8, [R1+0x18] ;  /* 0x0000180001087983 */ /* 0x002f280000300800 */
[----:B---3--:R-:W3:Y:S04]  /*1700*/  LDL.LU R6, [R1+0x8] ;  /* 0x0000080001067983 */ /* 0x008ee80000300800 */
[----:B--2---:R0:W-:Y:S04]  /*1710*/  STS.U16 [R0+0x5000], R29 ;  /* 0x0050001d00007388 */ /* 0x0041e80000000400 */
[----:B0-----:R-:W2:Y:S04]  /*1720*/  LDL.LU R29, [R1+0x668] ;  /* 0x00066800011d7983 */ /* 0x001ea80000300800 */
[----:B------:R-:W-:Y:S04]  /*1730*/  STS.U16 [R0+0x7000], R3 ;  /* 0x0070000300007388 */ /* 0x000fe80000000400 */
[----:B--2---:R0:W-:Y:S04]  /*1740*/  STS.U16 [R0+0x6000], R29 ;  /* 0x0060001d00007388 */ /* 0x0041e80000000400 */
[----:B0-----:R-:W2:Y:S01]  /*1750*/  LDL.LU R29, [R1+0x664] ;  /* 0x00066400011d7983 */ /* 0x001ea20000300800 */
[----:B------:R-:W-:-:S03]  /*1760*/  LOP3.LUT R3, R0, 0x20, RZ, 0x3c, !PT ;  /* 0x0000002000037812 */ /* 0x000fc600078e3cff */
[----:B------:R-:W-:Y:S04]  /*1770*/  STS.U16 [R0+0x8000], R11 ;  /* 0x0080000b00007388 */ /* 0x000fe80000000400 */
[----:B------:R0:W-:Y:S04]  /*1780*/  STS.U16 [R0+0x9000], R12 ;  /* 0x0090000c00007388 */ /* 0x0001e80000000400 */
[----:B-----5:R-:W-:Y:S04]  /*1790*/  STS.U16 [R0+0xa000], R13 ;  /* 0x00a0000d00007388 */ /* 0x020fe80000000400 */
[----:B------:R-:W-:Y:S04]  /*17a0*/  STS.U16 [R0+0xc000], R26 ;  /* 0x00c0001a00007388 */ /* 0x000fe80000000400 */
[----:B------:R-:W-:Y:S04]  /*17b0*/  STS.U16 [R0+0xd000], R23 ;  /* 0x00d0001700007388 */ /* 0x000fe80000000400 */
[----:B------:R-:W-:Y:S04]  /*17c0*/  STS.U16 [R0+0xe000], R21 ;  /* 0x00e0001500007388 */ /* 0x000fe80000000400 */
[----:B------:R-:W-:Y:S04]  /*17d0*/  STS.U16 [R0+0xf000], R20 ;  /* 0x00f0001400007388 */ /* 0x000fe80000000400 */
[----:B0-----:R-:W3:Y:S04]  /*17e0*/  LDL.LU R12, [R1+0xac] ;  /* 0x0000ac00010c7983 */ /* 0x001ee80000300800 */
[----:B--2---:R-:W-:Y:S04]  /*17f0*/  STS.U16 [R0+0xb000], R29 ;  /* 0x00b0001d00007388 */ /* 0x004fe80000000400 */
[----:B------:R0:W-:Y:S04]  /*1800*/  STS.U16 [R3+0x1400], R16 ;  /* 0x0014001003007388 */ /* 0x0001e80000000400 */
[----:B------:R1:W-:Y:S04]  /*1810*/  STS.U16 [R3+0x2400], R14 ;  /* 0x0024000e03007388 */ /* 0x0003e80000000400 */
[----:B------:R2:W-:Y:S04]  /*1820*/  STS.U16 [R3+0x3400], R25 ;  /* 0x0034001903007388 */ /* 0x0005e80000000400 */
[----:B0-----:R-:W5:Y:S04]  /*1830*/  LDL.LU R16, [R1+0xa4] ;  /* 0x0000a40001107983 */ /* 0x001f680000300800 */
[----:B-1----:R-:W5:Y:S04]  /*1840*/  LDL.LU R14, [R1+0x9c] ;  /* 0x00009c00010e7983 */ /* 0x002f680000300800 */
[----:B------:R0:W-:Y:S04]  /*1850*/  STS.U16 [R3+0x4400], R24 ;  /* 0x0044001803007388 */ /* 0x0001e80000000400 */
[----:B--2---:R-:W2:Y:S04]  /*1860*/  LDL.LU R25, [R1+0x94] ;  /* 0x0000940001197983 */ /* 0x004ea80000300800 */
[----:B------:R1:W-:Y:S04]  /*1870*/  STS.U16 [R3+0x5400], R18 ;  /* 0x0054001203007388 */ /* 0x0003e80000000400 */
[----:B0-----:R-:W2:Y:S04]  /*1880*/  LDL.LU R24, [R1+0x84] ;  /* 0x0000840001187983 */ /* 0x001ea80000300800 */
[----:B------:R0:W-:Y:S04]  /*1890*/  STS.U16 [R3+0x6400], R7 ;  /* 0x0064000703007388 */ /* 0x0001e80000000400 */
[----:B-1----:R-:W2:Y:S04]  /*18a0*/  LDL.LU R18, [R1+0x6c] ;  /* 0x00006c0001127983 */ /* 0x002ea80000300800 */
[----:B------:R1:W-:Y:S04]  /*18b0*/  STS.U16 [R3+0x7400], R27 ;  /* 0x0074001b03007388 */ /* 0x0003e80000000400 */
[----:B0-----:R-:W2:Y:S04]  /*18c0*/  LDL.LU R7, [R1+0x5c] ;  /* 0x00005c0001077983 */ /* 0x001ea80000300800 */
[----:B-1----:R-:W2:Y:S04]  /*18d0*/  LDL.LU R27, [R1+0x48] ;  /* 0x00004800011b7983 */ /* 0x002ea80000300800 */
[----:B------:R-:W2:Y:S04]  /*18e0*/  LDL.LU R20, [R1+0x98] ;  /* 0x0000980001147983 */ /* 0x000ea80000300800 */
[----:B------:R-:W2:Y:S04]  /*18f0*/  LDL.LU R23, [R1+0x90] ;  /* 0x0000900001177983 */ /* 0x000ea80000300800 */
[----:B------:R-:W2:Y:S04]  /*1900*/  LDL.LU R26, [R1+0x7c] ;  /* 0x00007c00011a7983 */ /* 0x000ea80000300800 */
[----:B------:R-:W2:Y:S04]  /*1910*/  LDL.LU R29, [R1+0x68] ;  /* 0x00006800011d7983 */ /* 0x000ea80000300800 */
[----:B------:R-:W2:Y:S04]  /*1920*/  LDL.LU R11, [R1+0x54] ;  /* 0x00005400010b7983 */ /* 0x000ea80000300800 */
[----:B----4-:R0:W-:Y:S04]  /*1930*/  STS.U16 [R3+0x8400], R17 ;  /* 0x0084001103007388 */ /* 0x0101e80000000400 */
[----:B------:R-:W4:Y:S04]  /*1940*/  LDL.LU R13, [R1+0x3c] ;  /* 0x00003c00010d7983 */ /* 0x000f280000300800 */
[----:B------:R1:W-:Y:S04]  /*1950*/  STS.U16 [R3+0x9400], R8 ;  /* 0x0094000803007388 */ /* 0x0003e80000000400 */
[----:B0-----:R-:W4:Y:S04]  /*1960*/  LDL.LU R17, [R1+0x20] ;  /* 0x0000200001117983 */ /* 0x001f280000300800 */
[----:B------:R0:W-:Y:S04]  /*1970*/  STS.U16 [R3+0x400], R4 ;  /* 0x0004000403007388 */ /* 0x0001e80000000400 */
[----:B---3--:R3:W-:Y:S04]  /*1980*/  STS.U16 [R3+0xa400], R6 ;  /* 0x00a4000603007388 */ /* 0x0087e80000000400 */
[----:B-1----:R-:W4:Y:S01]  /*1990*/  LDL.LU R8, [R1+0x10] ;  /* 0x0000100001087983 */ /* 0x002f220000300800 */
[----:B0-----:R-:W-:-:S03]  /*19a0*/  LOP3.LUT R4, R0, 0x40, RZ, 0x3c, !PT ;  /* 0x0000004000047812 */ /* 0x001fc600078e3cff */
[----:B------:R0:W-:Y:S04]  /*19b0*/  STS.U16 [R3+0xb400], R28 ;  /* 0x00b4001c03007388 */ /* 0x0001e80000000400 */
[----:B---3--:R-:W3:Y:S04]  /*19c0*/  LDL.LU R6, [R1] ;  /* 0x0000000001067983 */ /* 0x008ee80000300800 */
[----:B------:R1:W-:Y:S04]  /*19d0*/  STS.U16 [R3+0xd400], R9 ;  /* 0x00d4000903007388 */ /* 0x0003e80000000400 */
[----:B0-----:R-:W3:Y:S04]  /*19e0*/  LDL.LU R28, [R1+0xa0] ;  /* 0x0000a000011c7983 */ /* 0x001ee80000300800 */
[----:B------:R0:W-:Y:S04]  /*19f0*/  STS.U16 [R3+0xe400], R22 ;  /* 0x00e4001603007388 */ /* 0x0001e80000000400 */
[----:B-1----:R-:W3:Y:S04]  /*1a00*/  LDL.LU R9, [R1+0xa8] ;  /* 0x0000a80001097983 */ /* 0x002ee80000300800 */
[----:B------:R1:W-:Y:S04]  /*1a10*/  STS.U16 [R3+0xf400], R5 ;  /* 0x00f4000503007388 */ /* 0x0003e80000000400 */
[----:B0-----:R-:W3:Y:S04]  /*1a20*/  LDL.LU R22, [R1+0x4] ;  /* 0x0000040001167983 */ /* 0x001ee80000300800 */
[----:B------:R0:W-:Y:S04]  /*1a30*/  STS.U16 [R3+0xc400], R19 ;  /* 0x00c4001303007388 */ /* 0x0001e80000000400 */
[----:B-1----:R-:W4:Y:S04]  /*1a40*/  LDL.LU R5, [R1+0x24] ;  /* 0x0000240001057983 */ /* 0x002f280000300800 */
[----:B------:R1:W-:Y:S04]  /*1a50*/  STS.U16 [R4+0x800], R12 ;  /* 0x0008000c04007388 */ /* 0x0003e80000000400 */
[----:B0-----:R-:W4:Y:S04]  /*1a60*/  LDL.LU R3, [R1+0x14] ;  /* 0x0000140001037983 */ /* 0x001f280000300800 */
[----:B-1----:R-:W4:Y:S04]  /*1a70*/  LDL.LU R12, [R1+0x660] ;  /* 0x00066000010c7983 */ /* 0x002f280000300800 */
[----:B-----5:R0:W-:Y:S04]  /*1a80*/  STS.U16 [R4+0x1800], R16 ;  /* 0x0018001004007388 */ /* 0x0201e80000000400 */
[----:B------:R1:W-:Y:S04]  /*1a90*/  STS.U16 [R4+0x2800], R14 ;  /* 0x0028000e04007388 */ /* 0x0003e80000000400 */
[----:B0-----:R-:W5:Y:S04]  /*1aa0*/  LDL.LU R16, [R1+0x65c] ;  /* 0x00065c0001107983 */ /* 0x001f680000300800 */
[----:B-1----:R-:W5:Y:S04]  /*1ab0*/  LDL.LU R14, [R1+0x658] ;  /* 0x00065800010e7983 */ /* 0x002f680000300800 */
[----:B--2---:R0:W-:Y:S04]  /*1ac0*/  STS.U16 [R4+0x3800], R25 ;  /* 0x0038001904007388 */ /* 0x0041e80000000400 */
[----:B------:R1:W-:Y:S04]  /*1ad0*/  STS.U16 [R4+0x4800], R24 ;  /* 0x0048001804007388 */ /* 0x0003e80000000400 */
[----:B0-----:R-:W2:Y:S04]  /*1ae0*/  LDL.LU R25, [R1+0x654] ;  /* 0x0006540001197983 */ /* 0x001ea80000300800 */
[----:B-1----:R-:W5:Y:S04]  /*1af0*/  LDL.LU R24, [R1+0x650] ;  /* 0x0006500001187983 */ /* 0x002f680000300800 */
[----:B------:R0:W-:Y:S04]  /*1b00*/  STS.U16 [R4+0x5800], R18 ;  /* 0x0058001204007388 */ /* 0x0001e80000000400 */
[----:B------:R1:W-:Y:S04]  /*1b10*/  STS.U16 [R4+0x6800], R7 ;  /* 0x0068000704007388 */ /* 0x0003e80000000400 */
[----:B------:R1:W-:Y:S04]  /*1b20*/  STS.U16 [R4+0x7800], R27 ;  /* 0x0078001b04007388 */ /* 0x0003e80000000400 */
[----:B0-----:R-:W5:Y:S04]  /*1b30*/  LDL.LU R18, [R1+0x64c] ;  /* 0x00064c0001127983 */ /* 0x001f680000300800 */
[----:B-1----:R-:W5:Y:S04]  /*1b40*/  LDL.LU R7, [R1+0x648] ;  /* 0x0006480001077983 */ /* 0x002f680000300800 */
[----:B------:R-:W5:Y:S04]  /*1b50*/  LDL.LU R27, [R1+0x644] ;  /* 0x00064400011b7983 */ /* 0x000f680000300800 */
[----:B---3--:R-:W-:Y:S04]  /*1b60*/  STS.U16 [R4+0xa800], R22 ;  /* 0x00a8001604007388 */ /* 0x008fe80000000400 */
[----:B----4-:R-:W-:Y:S04]  /*1b70*/  STS.U16 [R4+0x8800], R5 ;  /* 0x0088000504007388 */ /* 0x010fe80000000400 */
[----:B------:R0:W-:Y:S02]  /*1b80*/  STS.U16 [R4+0x9800], R3 ;  /* 0x0098000304007388 */ /* 0x0001e40000000400 */
[----:B0-----:R-:W-:Y:S01]  /*1b90*/  LOP3.LUT R3, R0, 0x60, RZ, 0x3c, !PT ;  /* 0x0000006000037812 */ /* 0x001fe200078e3cff */
[----:B------:R-:W-:-:S05]  /*1ba0*/  IMAD.MOV.U32 R0, RZ, RZ, -0x800000 ;  /* 0xff800000ff007424 */ /* 0x000fca00078e00ff */
[----:B------:R-:W-:Y:S04]  /*1bb0*/  STL [R1+0x150], R0 ;  /* 0x0001500001007387 */ /* 0x000fe80000100800 */
[----:B--2---:R-:W-:Y:S04]  /*1bc0*/  STS.U16 [R4+0xf800], R25 ;  /* 0x00f8001904007388 */ /* 0x004fe80000000400 */
[----:B-----5:R-:W-:Y:S04]  /*1bd0*/  STS.U16 [R4+0xe800], R24 ;  /* 0x00e8001804007388 */ /* 0x020fe80000000400 */
[----:B------:R-:W-:Y:S04]  /*1be0*/  STS.U16 [R4+0xd800], R18 ;  /* 0x00d8001204007388 */ /* 0x000fe80000000400 */
        /* <DEDUP_REMOVED lines=17> */
[----:B------:R0:W-:Y:S02]  /*1d00*/  STS.U16 [R3+0xfc00], R2 ;  /* 0x00fc000203007388 */ /* 0x0001e40000000400 */
[----:B0-----:R-:W-:Y:S01]  /*1d10*/  MOV R3, 0x3f800000 ;  /* 0x3f80000000037802 */ /* 0x001fe20000000f00 */
[----:B------:R-:W-:-:S04]  /*1d20*/  IMAD.MOV.U32 R2, RZ, RZ, 0x3f800000 ;  /* 0x3f800000ff027424 */ /* 0x000fc800078e00ff */
[----:B------:R-:W-:Y:S04]  /*1d30*/  STL [R1+0x434], R3 ;  /* 0x0004340301007387 */ /* 0x000fe80000100800 */
[----:B------:R0:W-:Y:S04]  /*1d40*/  STL [R1+0x438], R2 ;  /* 0x0004380201007387 */ /* 0x0001e80000100800 */
[----:B------:R1:W-:Y:S04]  /*1d50*/  STL [R1+0x300], RZ ;  /* 0x000300ff01007387 */ /* 0x0003e80000100800 */
[----:B------:R1:W-:Y:S04]  /*1d60*/  STL [R1+0x14c], R0 ;  /* 0x00014c0001007387 */ /* 0x0003e80000100800 */
[----:B------:R1:W-:Y:S04]  /*1d70*/  STL [R1+0x304], RZ ;  /* 0x000304ff01007387 */ /* 0x0003e80000100800 */
        /* <DEDUP_REMOVED lines=61> */
[----:B------:R1:W-:Y:S01]  /*2150*/  STL [R1+0x3dc], RZ ;  /* 0x0003dcff01007387 */ /* 0x0003e20000100800 */
[----:B0-----:R-:W-:-:S02]  /*2160*/  LOP3.LUT R2, R15, 0x1ff, RZ, 0xc0, !PT ;  /* 0x000001ff0f027812 */ /* 0x001fc400078ec0ff */
[----:B------:R-:W-:Y:S01]  /*2170*/  SHF.L.U32 R3, R15, 0x1, RZ ;  /* 0x000000010f037819 */ /* 0x000fe200000006ff */
[----:B------:R-:W-:Y:S05]  /*2180*/  @!P0 BRA `(.L_x_0) ;  /* 0x0001493000008947 */ /* 0x000fea0003800000 */
[----:B------:R-:W0:Y:S01]  /*2190*/  S2R R8, SR_CTAID.Y ;  /* 0x0000000000087919 */ /* 0x000e220000002600 */
[C---:B-1----:R-:W-:Y:S01]  /*21a0*/  LOP3.LUT R0, R15.reuse, 0x180, RZ, 0xc0, !PT ;  /* 0x000001800f007812 */ /* 0x042fe200078ec0ff */
[----:B------:R-:W-:Y:S01]  /*21b0*/  IMAD.SHL.U32 R2, R2, 0x2, RZ ;  /* 0x0000000202027824 */ /* 0x000fe200078e00ff */
[----:B------:R-:W-:Y:S02]  /*21c0*/  LOP3.LUT R5, R15, 0x7, RZ, 0xc0, !PT ;  /* 0x000000070f057812 */ /* 0x000fe400078ec0ff */
[----:B------:R-:W-:Y:S02]  /*21d0*/  LOP3.LUT R4, R3, 0x10, RZ, 0xc0, !PT ;  /* 0x0000001003047812 */ /* 0x000fe400078ec0ff */
[----:B------:R-:W-:Y:S01]  /*21e0*/  SHF.R.U32.HI R3, RZ, 0x3, R0 ;  /* 0x00000003ff037819 */ /* 0x000fe20000011600 */
[----:B------:R-:W-:Y:S01]  /*21f0*/  IMAD R7, R5, 0x210, RZ ;  /* 0x0000021005077824 */ /* 0x000fe200078e02ff */
[----:B------:R-:W-:-:S02]  /*2200*/  LOP3.LUT R4, R4, 0x1e0, R15, 0xf8, !PT ;  /* 0x000001e004047812 */ /* 0x000fc400078ef80f */
[----:B------:R-:W-:Y:S02]  /*2210*/  LOP3.LUT R0, R2, R3, RZ, 0x3c, !PT ;  /* 0x0000000302007212 */ /* 0x000fe400078e3cff */
[----:B------:R-:W-:Y:S02]  /*2220*/  LOP3.LUT R7, R7, R4, RZ, 0x3c, !PT ;  /* 0x0000000407077212 */ /* 0x000fe400078e3cff */
[----:B------:R-:W-:Y:S01]  /*2230*/  LOP3.LUT R4, R15, 0x7f, RZ, 0xc0, !PT ;  /* 0x0000007f0f047812 */ /* 0x000fe200078ec0ff */
[----:B------:R1:W-:Y:S01]  /*2240*/  STL [R1+0x264], R0 ;  /* 0x0002640001007387 */ /* 0x0003e20000100800 */
[----:B------:R-:W-:Y:S02]  /*2250*/  SHF.R.U32.HI R23, RZ, 0x7, R15 ;  /* 0x00000007ff177819 */ /* 0x000fe4000001160f */
[----:B------:R-:W-:Y:S01]  /*2260*/  MOV R9, c[0x0][0x1a4] ;  /* 0x0000690000097a02 */ /* 0x000fe20000000f00 */
[C---:B------:R-:W-:Y:S01]  /*2270*/  IMAD R3, R4.reuse, c[0x0][0x1a8], RZ ;  /* 0x00006a0004037a24 */ /* 0x040fe200078e02ff */
[----:B------:R-:W-:Y:S01]  /*2280*/  SGXT.U32 R23, R23, 0x2 ;  /* 0x000000021717781a */ /* 0x000fe20000000000 */
[----:B------:R-:W-:-:S02]  /*2290*/  IMAD R4, R4, c[0x0][0x1b4], RZ ;  /* 0x00006d0004047a24 */ /* 0x000fc400078e02ff */
[C---:B0-----:R-:W-:Y:S01]  /*22a0*/  IMAD R11, R8.reuse, c[0x0][0x1a0], RZ ;  /* 0x00006800080b7a24 */ /* 0x041fe200078e02ff */
[----:B-1----:R-:W-:Y:S01]  /*22b0*/  SHF.L.U32 R0, R15, 0x8, RZ ;  /* 0x000000080f007819 */ /* 0x002fe200000006ff */
[----:B------:R-:W-:Y:S01]  /*22c0*/  IMAD R5, R8, c[0x0][0x1b0], RZ ;  /* 0x00006c0008057a24 */ /* 0x000fe200078e02ff */
[----:B------:R-:W-:Y:S01]  /*22d0*/  SHF.L.U32 R17, R4, 0x1, RZ ;  /* 0x0000000104117819 */ /* 0x000fe200000006ff */
[----:B------:R-:W-:Y:S01]  /*22e0*/  IMAD.SHL.U32 R15, R3, 0x2, RZ ;  /* 0x00000002030f7824 */ /* 0x000fe200078e00ff */
[----:B------:R-:W-:Y:S01]  /*22f0*/  LOP3.LUT R10, R0, 0x1000, RZ, 0xc0, !PT ;  /* 0x00001000000a7812 */ /* 0x000fe200078ec0ff */
[----:B------:R-:W-:Y:S01]  /*2300*/  IMAD R6, R23, c[0x0][0x1a4], RZ ;  /* 0x0000690017067a24 */ /* 0x000fe200078e02ff */
[C---:B------:R-:W-:Y:S01]  /*2310*/  SHF.L.U32 R12, R11.reuse, 0x1, RZ ;  /* 0x000000010b0c7819 */ /* 0x040fe200000006ff */
[----:B------:R-:W-:Y:S01]  /*2320*/  IMAD.HI R11, R11, 0x2, RZ ;  /* 0x000000020b0b7827 */ /* 0x000fe200078e02ff */
[----:B------:R-:W-:Y:S02]  /*2330*/  SHF.L.U32 R18, R5, 0x1, RZ ;  /* 0x0000000105127819 */ /* 0x000fe400000006ff */
[----:B------:R-:W-:Y:S01]  /*2340*/  IADD3 R12, P0, P1, R15, c[0x0][0x168], R12 ;  /* 0x00005a000f0c7a10 */ /* 0x000fe2000791e00c */
[----:B------:R-:W-:Y:S01]  /*2350*/  IMAD.IADD R7, R10, 0x1, R7 ;  /* 0x000000010a077824 */ /* 0x000fe200078e0207 */
[----:B------:R-:W-:Y:S01]  /*2360*/  IADD3 R18, P2, P3, R17, c[0x0][0x170], R18 ;  /* 0x00005c0011127a10 */ /* 0x000fe20007b5e012 */
[----:B------:R-:W-:-:S03]  /*2370*/  IMAD.HI R10, R3, 0x2, RZ ;  /* 0x00000002030a7827 */ /* 0x000fc600078e02ff */
[----:B------:R0:W-:Y:S01]  /*2380*/  STL [R1+0x408], R7 ;  /* 0x0004080701007387 */ /* 0x0001e20000100800 */
[----:B------:R-:W-:Y:S01]  /*2390*/  IMAD R23, R23, c[0x0][0x1b8], RZ ;  /* 0x00006e0017177a24 */ /* 0x000fe200078e02ff */
[----:B------:R-:W-:Y:S01]  /*23a0*/  IADD3.X R11, R10, c[0x0][0x16c], R11, P0, P1 ;  /* 0x00005b000a0b7a10 */ /* 0x000fe200007e240b */
[----:B------:R-:W-:Y:S01]  /*23b0*/  IMAD R14, R9, 0x4, R6 ;  /* 0x00000004090e7824 */ /* 0x000fe200078e0206 */
[C---:B------:R-:W-:Y:S01]  /*23c0*/  LEA R16, P1, R6.reuse, R12, 0x1 ;  /* 0x0000000c06107211 */ /* 0x040fe200078208ff */
[----:B------:R-:W-:Y:S01]  /*23d0*/  IMAD.HI R26, R5, 0x2, RZ ;  /* 0x00000002051a7827 */ /* 0x000fe200078e02ff */
[----:B------:R-:W-:Y:S01]  /*23e0*/  LEA R20, P0, R23, R18, 0x1 ;  /* 0x0000001217147211 */ /* 0x000fe200078008ff */
[----:B------:R-:W-:Y:S01]  /*23f0*/  STL [R1+0x670], R18 ;  /* 0x0006701201007387 */ /* 0x000fe20000100800 */
[----:B------:R-:W-:Y:S01]  /*2400*/  LEA.HI.X.SX32 R17, R6, R11, 0x1, P1 ;  /* 0x0000000b06117211 */ /* 0x000fe200008f0eff */
[----:B------:R-:W-:Y:S01]  /*2410*/  IMAD.HI R3, R4, 0x2, RZ ;  /* 0x0000000204037827 */ /* 0x000fe200078e02ff */
[----:B0-----:R-:W-:Y:S01]  /*2420*/  MOV R7, c[0x0][0x1b8] ;  /* 0x00006e0000077a02 */ /* 0x001fe20000000f00 */
[----:B------:R-:W-:Y:S02]  /*2430*/  STL [R1+0x5f0], R20 ;  /* 0x0005f01401007387 */ /* 0x000fe40000100800 */
[----:B------:R-:W-:Y:S01]  /*2440*/  IMAD R13, R9, 0x4, R14 ;  /* 0x00000004090d7824 */ /* 0x000fe200078e020e */
[----:B------:R-:W-:Y:S01]  /*2450*/  LEA R24, R7, R23, 0x2 ;  /* 0x0000001707187211 */ /* 0x000fe200078e10ff */
[----:B------:R0:W-:Y:S01]  /*2460*/  STL.64 [R1+0x638], R16 ;  /* 0x0006381001007387 */ /* 0x0001e20000100a00 */
[----:B------:R-:W-:Y:S01]  /*2470*/  IADD3.X R26, R3, c[0x0][0x174], R26, P2, P3 ;  /* 0x00005d00031a7a10 */ /* 0x000fe200017e641a */
[----:B------:R-:W-:Y:S01]  /*2480*/  IMAD R8, R9, 0x4, R13 ;  /* 0x0000000409087824 */ /* 0x000fe200078e020d */
[----:B------:R-:W-:-:S02]  /*2490*/  LEA R28, P2, R14, R12, 0x1 ;  /* 0x0000000c0e1c7211 */ /* 0x000fc400078408ff */
[----:B------:R-:W-:Y:S01]  /*24a0*/  LEA R15, R7, R24, 0x2 ;  /* 0x00000018070f7211 */ /* 0x000fe200078e10ff */
[----:B------:R-:W-:Y:S01]  /*24b0*/  IMAD R2, R9, 0x4, R8 ;  /* 0x0000000409027824 */ /* 0x000fe200078e0208 */
[----:B------:R-:W-:Y:S02]  /*24c0*/  LEA.HI.X.SX32 R29, R14, R11, 0x1, P2 ;  /* 0x0000000b0e1d7211 */ /* 0x000fe400010f0eff */
[----:B------:R-:W-:Y:S02]  /*24d0*/  LEA R14, R7, R15, 0x2 ;  /* 0x0000000f070e7211 */ /* 0x000fe400078e10ff */
[----:B------:R-:W-:Y:S01]  /*24e0*/  LEA R0, R9, R2, 0x2 ;  /* 0x0000000209007211 */ /* 0x000fe200078e10ff */
[----:B------:R-:W-:Y:S01]  /*24f0*/  STL.64 [R1+0x630], R28 ;  /* 0x0006301c01007387 */ /* 0x000fe20000100a00 */
[----:B0-----:R-:W-:Y:S02]  /*2500*/  LEA R16, P1, R13, R12, 0x1 ;  /* 0x0000000c0d107211 */ /* 0x001fe400078208ff */
[----:B------:R-:W-:-:S02]  /*2510*/  LEA R5, R9, R0, 0x2 ;  /* 0x0000000009057211 */ /* 0x000fc400078e10ff */
[----:B------:R-:W-:Y:S02]  /*2520*/  LEA.HI.X.SX32 R17, R13, R11, 0x1, P1 ;  /* 0x0000000b0d117211 */ /* 0x000fe400008f0eff */
[----:B------:R-:W-:Y:S01]  /*2530*/  LEA R18, P1, R8, R12, 0x1 ;  /* 0x0000000c08127211 */ /* 0x000fe200078208ff */
[C---:B------:R-:W-:Y:S02]  /*2540*/  IMAD R4, R9.reuse, 0x4, R5 ;  /* 0x0000000409047824 */ /* 0x040fe400078e0205 */
[----:B------:R0:W-:Y:S02]  /*2550*/  STL.64 [R1+0x628], R16 ;  /* 0x0006281001007387 */ /* 0x0001e40000100a00 */
[C---:B------:R-:W-:Y:S02]  /*2560*/  IMAD R3, R9.reuse, 0x4, R4 ;  /* 0x0000000409037824 */ /* 0x040fe400078e0204 */
[----:B------:R1:W-:Y:S02]  /*2570*/  STL.64 [R1+0x650], R14 ;  /* 0x0006500e01007387 */ /* 0x0003e40000100a00 */
[----:B------:R-:W-:-:S02]  /*2580*/  IMAD R10, R9, 0x4, R3 ;  /* 0x00000004090a7824 */ /* 0x000fc400078e0203 */
[----:B------:R2:W-:Y:S02]  /*2590*/  STL [R1+0x620], R18 ;  /* 0x0006201201007387 */ /* 0x0005e40000100800 */
[----:B------:R-:W-:Y:S01]  /*25a0*/  IMAD R6, R9, 0x4, R10 ;  /* 0x0000000409067824 */ /* 0x000fe200078e020a */
[----:B0-----:R-:W-:-:S03]  /*25b0*/  LEA R16, R7, R14, 0x2 ;  /* 0x0000000e07107211 */ /* 0x001fc600078e10ff */
[C---:B------:R-:W-:Y:S02]  /*25c0*/  IMAD R27, R9.reuse, 0x4, R6 ;  /* 0x00000004091b7824 */ /* 0x040fe400078e0206 */
[----:B-1----:R-:W-:Y:S01]  /*25d0*/  IMAD.MOV.U32 R14, RZ, RZ, R18 ;  /* 0x000000ffff0e7224 */ /* 0x002fe200078e0012 */
[----:B------:R-:W-:Y:S01]  /*25e0*/  MOV R15, R19 ;  /* 0x00000013000f7202 */ /* 0x000fe20000000f00 */
[C---:B------:R-:W-:Y:S01]  /*25f0*/  IMAD R28, R9.reuse, 0x4, R27 ;  /* 0x00000004091c7824 */ /* 0x040fe200078e021b */
[----:B--2---:R-:W-:Y:S02]  /*2600*/  LEA R18, P2, R2, R12, 0x1 ;  /* 0x0000000c02127211 */ /* 0x004fe400078408ff */
[-C--:B------:R-:W-:Y:S01]  /*2610*/  LEA.HI.X.SX32 R15, R8, R11.reuse, 0x1, P1 ;  /* 0x0000000b080f7211 */ /* 0x080fe200008f0eff */
[----:B------:R-:W-:Y:S01]  /*2620*/  IMAD R13, R9, 0x4, R28 ;  /* 0x00000004090d7824 */ /* 0x000fe200078e021c */
[----:B------:R-:W-:Y:S02]  /*2630*/  LEA.HI.X.SX32 R19, R2, R11, 0x1, P2 ;  /* 0x0000000b02137211 */ /* 0x000fe400010f0eff */
[----:B------:R-:W-:Y:S01]  /*2640*/  LEA R29, R7, R16, 0x2 ;  /* 0x00000010071d7211 */ /* 0x000fe200078e10ff */
[----:B------:R-:W-:Y:S01]  /*2650*/  STL [R1+0x624], R15 ;  /* 0x0006240f01007387 */ /* 0x000fe20000100800 */
[-C--:B------:R-:W-:Y:S01]  /*2660*/  LEA R14, P2, R5, R12.reuse, 0x1 ;  /* 0x0000000c050e7211 */ /* 0x080fe200078408ff */
[----:B------:R-:W-:Y:S01]  /*2670*/  IMAD R2, R9, 0x4, R13 ;  /* 0x0000000409027824 */ /* 0x000fe200078e020d */
[----:B------:R-:W-:Y:S01]  /*2680*/  LEA R17, R7, R29, 0x2 ;  /* 0x0000001d07117211 */ /* 0x000fe200078e10ff */
[----:B------:R0:W-:Y:S02]  /*2690*/  STL.64 [R1+0x618], R18 ;  /* 0x0006181201007387 */ /* 0x0001e40000100a00 */
[----:B0-----:R-:W-:-:S04]  /*26a0*/  LEA R18, P1, R0, R12, 0x1 ;  /* 0x0000000c00127211 */ /* 0x001fc800078208ff */
[----:B------:R-:W-:-:S05]  /*26b0*/  LEA.HI.X.SX32 R19, R0, R11, 0x1, P1 ;  /* 0x0000000b00137211 */ /* 0x000fca00008f0eff */
[----:B------:R0:W-:Y:S04]  /*26c0*/  STL.64 [R1+0x610], R18 ;  /* 0x0006101201007387 */ /* 0x0001e80000100a00 */
[----:B0-----:R-:W2:Y:S01]  /*26d0*/  LDL.LU R18, [R1+0x670] ;  /* 0x0006700001127983 */ /* 0x001ea20000300800 */
[----:B------:R-:W-:Y:S01]  /*26e0*/  LEA.HI.X.SX32 R15, R5, R11, 0x1, P2 ;  /* 0x0000000b050f7211 */ /* 0x000fe200010f0eff */
[----:B------:R-:W-:Y:S01]  /*26f0*/  IMAD R0, R9, 0x4, R2 ;  /* 0x0000000409007824 */ /* 0x000fe200078e0202 */
[----:B------:R-:W-:Y:S01]  /*2700*/  LEA R25, R7, R17, 0x2 ;  /* 0x0000001107197211 */ /* 0x000fe200078e10ff */
[----:B------:R0:W-:Y:S02]  /*2710*/  STL.64 [R1+0x658], R16 ;  /* 0x0006581001007387 */ /* 0x0001e40000100a00 */
[----:B------:R-:W-:-:S02]  /*2720*/  IMAD R8, R9, 0x4, R0 ;  /* 0x0000000409087824 */ /* 0x000fc400078e0200 */
[----:B------:R1:W-:Y:S02]  /*2730*/  STL.64 [R1+0x608], R14 ;  /* 0x0006080e01007387 */ /* 0x0003e40000100a00 */
[----:B------:R-:W-:Y:S02]  /*2740*/  IMAD R5, R9, 0x4, R8 ;  /* 0x0000000409057824 */ /* 0x000fe400078e0208 */
[----:B------:R3:W-:Y:S01]  /*2750*/  STL.64 [R1+0x660], R24 ;  /* 0x0006601801007387 */ /* 0x0007e20000100a00 */
[----:B0-----:R-:W-:Y:S02]  /*2760*/  LEA R16, P1, R4, R12, 0x1 ;  /* 0x0000000c04107211 */ /* 0x001fe400078208ff */
[----:B-1----:R-:W-:-:S03]  /*2770*/  MOV R14, R20 ;  /* 0x00000014000e7202 */ /* 0x002fc60000000f00 */
[----:B------:R0:W-:Y:S01]  /*2780*/  STL [R1+0x600], R16 ;  /* 0x0006001001007387 */ /* 0x0001e20000100800 */
[----:B------:R-:W-:Y:S01]  /*2790*/  LEA R20, R7, R25, 0x2 ;  /* 0x0000001907147211 */ /* 0x000fe200078e10ff */
[----:B------:R-:W-:Y:S01]  /*27a0*/  IMAD.MOV.U32 R15, RZ, RZ, R21 ;  /* 0x000000ffff0f7224 */ /* 0x000fe200078e0015 */
[----:B---3--:R-:W-:Y:S01]  /*27b0*/  MOV R25, R17 ;  /* 0x0000001100197202 */ /* 0x008fe20000000f00 */
[----:B------:R-:W-:Y:S01]  /*27c0*/  IMAD.MOV.U32 R24, RZ, RZ, R16 ;  /* 0x000000ffff187224 */ /* 0x000fe200078e0010 */
[----:B------:R-:W-:Y:S01]  /*27d0*/  LEA.HI.X.SX32 R25, R4, R11, 0x1, P1 ;  /* 0x0000000b04197211 */ /* 0x000fe200008f0eff */
[----:B------:R-:W-:Y:S01]  /*27e0*/  IMAD R4, R9, 0x4, R5 ;  /* 0x0000000409047824 */ /* 0x000fe200078e0205 */
[----:B------:R-:W-:Y:S02]  /*27f0*/  LEA R19, R7, R20, 0x2 ;  /* 0x0000001407137211 */ /* 0x000fe400078e10ff */
[-C--:B------:R-:W-:Y:S01]  /*2800*/  LEA R24, P1, R10, R12.reuse, 0x1 ;  /* 0x0000000c0a187211 */ /* 0x080fe200078208ff */
[----:B------:R1:W-:Y:S01]  /*2810*/  STL [R1+0x604], R25 ;  /* 0x0006041901007387 */ /* 0x0003e20000100800 */
[----:B0-----:R-:W-:-:S04]  /*2820*/  LEA R16, P2, R3, R12, 0x1 ;  /* 0x0000000c03107211 */ /* 0x001fc800078408ff */
[----:B------:R-:W-:Y:S02]  /*2830*/  LEA.HI.X.SX32 R17, R3, R11, 0x1, P2 ;  /* 0x0000000b03117211 */ /* 0x000fe400010f0eff */
[----:B------:R-:W-:Y:S02]  /*2840*/  LEA R3, R7, R19, 0x2 ;  /* 0x0000001307037211 */ /* 0x000fe400078e10ff */
[----:B-1----:R-:W-:Y:S01]  /*2850*/  LEA.HI.X.SX32 R25, R10, R11, 0x1, P1 ;  /* 0x0000000b0a197211 */ /* 0x002fe200008f0eff */
[----:B------:R-:W-:Y:S01]  /*2860*/  IMAD R10, R9, 0x4, R4 ;  /* 0x00000004090a7824 */ /* 0x000fe200078e0204 */
[----:B------:R-:W-:-:S05]  /*2870*/  LEA R22, R7, R3, 0x2 ;  /* 0x0000000307167211 */ /* 0x000fca00078e10ff */
[----:B------:R-:W-:Y:S01]  /*2880*/  IMAD R21, R7, 0x4, R22 ;  /* 0x0000000407157824 */ /* 0x000fe200078e0216 */
[----:B--2---:R0:W-:Y:S04]  /*2890*/  STL.64 [R1+0x668], R18 ;  /* 0x0006681201007387 */ /* 0x0041e80000100a00 */
[----:B------:R1:W-:Y:S04]  /*28a0*/  STL.64 [R1+0x5f8], R16 ;  /* 0x0005f81001007387 */ /* 0x0003e80000100a00 */
[----:B------:R2:W-:Y:S01]  /*28b0*/  STL.64 [R1+0x5e8], R24 ;  /* 0x0005e81801007387 */ /* 0x0005e20000100a00 */
[----:B0-----:R-:W-:-:S02]  /*28c0*/  LEA R18, P1, R27, R12, 0x1 ;  /* 0x0000000c1b127211 */ /* 0x001fc400078208ff */
[CC--:B-1----:R-:W-:Y:S02]  /*28d0*/  LEA R16, P2, R6.reuse, R12.reuse, 0x1 ;  /* 0x0000000c06107211 */ /* 0x0c2fe400078408ff */
[-C--:B------:R-:W-:Y:S02]  /*28e0*/  LEA.HI.X.SX32 R19, R27, R11.reuse, 0x1, P1 ;  /* 0x0000000b1b137211 */ /* 0x080fe400008f0eff */
[-C--:B------:R-:W-:Y:S02]  /*28f0*/  LEA.HI.X.SX32 R17, R6, R11.reuse, 0x1, P2 ;  /* 0x0000000b06117211 */ /* 0x080fe400010f0eff */
[----:B--2---:R-:W-:Y:S02]  /*2900*/  LEA R24, P1, R13, R12, 0x1 ;  /* 0x0000000c0d187211 */ /* 0x004fe400078208ff */
[----:B------:R-:W-:Y:S01]  /*2910*/  LEA R6, R9, R10, 0x2 ;  /* 0x0000000a09067211 */ /* 0x000fe200078e10ff */
[----:B------:R0:W-:Y:S01]  /*2920*/  STL.64 [R1+0x5e0], R16 ;  /* 0x0005e01001007387 */ /* 0x0001e20000100a00 */
[----:B------:R-:W-:-:S02]  /*2930*/  LEA.HI.X.SX32 R25, R13, R11, 0x1, P1 ;  /* 0x0000000b0d197211 */ /* 0x000fc400008f0eff */
[----:B------:R-:W-:Y:S01]  /*2940*/  LEA R27, R9, R6, 0x2 ;  /* 0x00000006091b7211 */ /* 0x000fe200078e10ff */
[----:B------:R1:W-:Y:S01]  /*2950*/  STL.64 [R1+0x5d8], R18 ;  /* 0x0005d81201007387 */ /* 0x0003e20000100a00 */
[----:B0-----:R-:W-:-:S04]  /*2960*/  LEA R16, P2, R28, R12, 0x1 ;  /* 0x0000000c1c107211 */ /* 0x001fc800078408ff */
[----:B------:R-:W-:Y:S01]  /*2970*/  LEA.HI.X.SX32 R17, R28, R11, 0x1, P2 ;  /* 0x0000000b1c117211 */ /* 0x000fe200010f0eff */
[----:B------:R-:W-:Y:S01]  /*2980*/  IMAD R28, R9, 0x4, R27 ;  /* 0x00000004091c7824 */ /* 0x000fe200078e021b */
[----:B-1----:R-:W-:-:S03]  /*2990*/  LEA R18, P2, R2, R12, 0x1 ;  /* 0x0000000c02127211 */ /* 0x002fc600078408ff */
[----:B------:R0:W-:Y:S01]  /*29a0*/  STL.64 [R1+0x5d0], R16 ;  /* 0x0005d01001007387 */ /* 0x0001e20000100a00 */
[----:B------:R-:W-:Y:S02]  /*29b0*/  LEA.HI.X.SX32 R19, R2, R11, 0x1, P2 ;  /* 0x0000000b02137211 */ /* 0x000fe400010f0eff */
[----:B0-----:R-:W-:-:S04]  /*29c0*/  LEA R16, P3, R0, R12, 0x1 ;  /* 0x0000000c00107211 */ /* 0x001fc800078608ff */
[----:B------:R-:W-:Y:S02]  /*29d0*/  LEA.HI.X.SX32 R17, R0, R11, 0x1, P3 ;  /* 0x0000000b00117211 */ /* 0x000fe400018f0eff */
[----:B------:R-:W-:-:S03]  /*29e0*/  LEA R0, R9, R28, 0x2 ;  /* 0x0000001c09007211 */ /* 0x000fc600078e10ff */
[----:B------:R0:W-:Y:S02]  /*29f0*/  STL.64 [R1+0x5b8], R16 ;  /* 0x0005b81001007387 */ /* 0x0001e40000100a00 */
[----:B------:R-:W-:Y:S02]  /*2a00*/  IMAD R2, R9, 0x4, R0 ;  /* 0x0000000409027824 */ /* 0x000fe400078e0200 */
[----:B------:R1:W-:Y:S04]  /*2a10*/  STL.64 [R1+0x5c8], R24 ;  /* 0x0005c81801007387 */ /* 0x0003e80000100a00 */
[----:B------:R2:W-:Y:S01]  /*2a20*/  STL.64 [R1+0x5c0], R18 ;  /* 0x0005c01201007387 */ /* 0x0005e20000100a00 */
[----:B0-----:R-:W-:Y:S01]  /*2a30*/  MOV R16, R14 ;  /* 0x0000000e00107202 */ /* 0x001fe20000000f00 */
[----:B------:R-:W-:Y:S01]  /*2a40*/  IMAD.MOV.U32 R17, RZ, RZ, R15 ;  /* 0x000000ffff117224 */ /* 0x000fe200078e000f */
[----:B------:R-:W-:-:S02]  /*2a50*/  LEA R14, P3, R4, R12, 0x1 ;  /* 0x0000000c040e7211 */ /* 0x000fc400078608ff */
[-C--:B-1----:R-:W-:Y:S02]  /*2a60*/  LEA R24, P1, R8, R12.reuse, 0x1 ;  /* 0x0000000c08187211 */ /* 0x082fe400078208ff */
[-C--:B------:R-:W-:Y:S02]  /*2a70*/  LEA.HI.X.SX32 R15, R4, R11.reuse, 0x1, P3 ;  /* 0x0000000b040f7211 */ /* 0x080fe400018f0eff */
[C---:B--2---:R-:W-:Y:S02]  /*2a80*/  LEA R18, P2, R5.reuse, R12, 0x1 ;  /* 0x0000000c05127211 */ /* 0x044fe400078408ff */
[-C--:B------:R-:W-:Y:S02]  /*2a90*/  LEA.HI.X.SX32 R25, R8, R11.reuse, 0x1, P1 ;  /* 0x0000000b08197211 */ /* 0x080fe400008f0eff */
[----:B------:R-:W-:Y:S02]  /*2aa0*/  LEA.HI.X.SX32 R19, R5, R11, 0x1, P2 ;  /* 0x0000000b05137211 */ /* 0x000fe400010f0eff */
[C---:B------:R-:W-:Y:S01]  /*2ab0*/  LEA R5, R9.reuse, R2, 0x2 ;  /* 0x0000000209057211 */ /* 0x040fe200078e10ff */
[----:B------:R0:W-:Y:S04]  /*2ac0*/  STL.64 [R1+0x5b0], R24 ;  /* 0x0005b01801007387 */ /* 0x0001e80000100a00 */
[----:B------:R1:W-:Y:S01]  /*2ad0*/  STL.64 [R1+0x5a8], R18 ;  /* 0x0005a81201007387 */ /* 0x0003e20000100a00 */
[----:B------:R-:W-:-:S03]  /*2ae0*/  IMAD R4, R9, 0x4, R5 ;  /* 0x0000000409047824 */ /* 0x000fc600078e0205 */
[----:B------:R2:W-:Y:S02]  /*2af0*/  STL.64 [R1+0x5a0], R14 ;  /* 0x0005a00e01007387 */ /* 0x0005e40000100a00 */
[C---:B------:R-:W-:Y:S02]  /*2b00*/  LEA R8, R9.reuse, R4, 0x2 ;  /* 0x0000000409087211 */ /* 0x040fe400078e10ff */
[-C--:B0-----:R-:W-:Y:S02]  /*2b10*/  LEA R24, P1, R10, R12.reuse, 0x1 ;  /* 0x0000000c0a187211 */ /* 0x081fe400078208ff */
[-C--:B-1----:R-:W-:Y:S02]  /*2b20*/  LEA R18, P2, R6, R12.reuse, 0x1 ;  /* 0x0000000c06127211 */ /* 0x082fe400078408ff */
[-C--:B------:R-:W-:Y:S02]  /*2b30*/  LEA.HI.X.SX32 R25, R10, R11.reuse, 0x1, P1 ;  /* 0x0000000b0a197211 */ /* 0x080fe400008f0eff */
[-C--:B------:R-:W-:Y:S01]  /*2b40*/  LEA.HI.X.SX32 R19, R6, R11.reuse, 0x1, P2 ;  /* 0x0000000b06137211 */ /* 0x080fe200010f0eff */
[----:B------:R-:W-:Y:S01]  /*2b50*/  IMAD R6, R9, 0x4, R8 ;  /* 0x0000000409067824 */ /* 0x000fe200078e0208 */
[CC--:B--2---:R-:W-:Y:S01]  /*2b60*/  LEA R14, P3, R27.reuse, R12.reuse, 0x1 ;  /* 0x0000000c1b0e7211 */ /* 0x0c4fe200078608ff */
[----:B------:R0:W-:Y:S03]  /*2b70*/  STL.64 [R1+0x598], R24 ;  /* 0x0005981801007387 */ /* 0x0001e60000100a00 */
[----:B------:R-:W-:Y:S01]  /*2b80*/  LEA.HI.X.SX32 R15, R27, R11, 0x1, P3 ;  /* 0x0000000b1b0f7211 */ /* 0x000fe200018f0eff */
[----:B------:R1:W-:Y:S04]  /*2b90*/  STL.64 [R1+0x590], R18 ;  /* 0x0005901201007387 */ /* 0x0003e80000100a00 */
[----:B------:R2:W-:Y:S01]  /*2ba0*/  STL.64 [R1+0x588], R14 ;  /* 0x0005880e01007387 */ /* 0x0005e20000100a00 */
[----:B0-----:R-:W-:-:S02]  /*2bb0*/  LEA R24, P1, R28, R12, 0x1 ;  /* 0x0000000c1c187211 */ /* 0x001fc400078208ff */
[-C--:B-1----:R-:W-:Y:S02]  /*2bc0*/  LEA R18, P2, R0, R12.reuse, 0x1 ;  /* 0x0000000c00127211 */ /* 0x082fe400078408ff */
[-C--:B------:R-:W-:Y:S02]  /*2bd0*/  LEA.HI.X.SX32 R25, R28, R11.reuse, 0x1, P1 ;  /* 0x0000000b1c197211 */ /* 0x080fe400008f0eff */
[-C--:B------:R-:W-:Y:S02]  /*2be0*/  LEA.HI.X.SX32 R19, R0, R11.reuse, 0x1, P2 ;  /* 0x0000000b00137211 */ /* 0x080fe400010f0eff */
[C---:B--2---:R-:W-:Y:S01]  /*2bf0*/  LEA R14, P3, R2.reuse, R12, 0x1 ;  /* 0x0000000c020e7211 */ /* 0x044fe200078608ff */
[----:B------:R0:W-:Y:S01]  /*2c00*/  STL.64 [R1+0x580], R24 ;  /* 0x0005801801007387 */ /* 0x0001e20000100a00 */
[C---:B------:R-:W-:Y:S02]  /*2c10*/  LEA R0, R9.reuse, R6, 0x2 ;  /* 0x0000000609007211 */ /* 0x040fe400078e10ff */
[----:B------:R-:W-:Y:S01]  /*2c20*/  LEA.HI.X.SX32 R15, R2, R11, 0x1, P3 ;  /* 0x0000000b020f7211 */ /* 0x000fe200018f0eff */
[----:B------:R1:W-:Y:S02]  /*2c30*/  STL.64 [R1+0x578], R18 ;  /* 0x0005781201007387 */ /* 0x0003e40000100a00 */
[----:B------:R-:W-:-:S02]  /*2c40*/  IMAD R2, R9, 0x4, R0 ;  /* 0x0000000409027824 */ /* 0x000fc400078e0200 */
[----:B------:R2:W-:Y:S01]  /*2c50*/  STL.64 [R1+0x570], R14 ;  /* 0x0005700e01007387 */ /* 0x0005e20000100a00 */
[CC--:B0-----:R-:W-:Y:S02]  /*2c60*/  LEA R24, P2, R4.reuse, R12.reuse, 0x1 ;  /* 0x0000000c04187211 */ /* 0x0c1fe400078408ff */
[CC--:B-1----:R-:W-:Y:S02]  /*2c70*/  LEA R18, P1, R5.reuse, R12.reuse, 0x1 ;  /* 0x0000000c05127211 */ /* 0x0c2fe400078208ff */
[-C--:B------:R-:W-:Y:S02]  /*2c80*/  LEA.HI.X.SX32 R25, R4, R11.reuse, 0x1, P2 ;  /* 0x0000000b04197211 */ /* 0x080fe400010f0eff */
[----:B------:R-:W-:Y:S02]  /*2c90*/  LEA.HI.X.SX32 R19, R5, R11, 0x1, P1 ;  /* 0x0000000b05137211 */ /* 0x000fe400008f0eff */
[----:B--2---:R-:W-:-:S03]  /*2ca0*/  LEA R14, P3, R8, R12, 0x1 ;  /* 0x0000000c080e7211 */ /* 0x004fc600078608ff */
[----:B------:R0:W-:Y:S01]  /*2cb0*/  STL.64 [R1+0x568], R18 ;  /* 0x0005681201007387 */ /* 0x0001e20000100a00 */
[-C--:B------:R-:W-:Y:S02]  /*2cc0*/  LEA.HI.X.SX32 R15, R8, R11.reuse, 0x1, P3 ;  /* 0x0000000b080f7211 */ /* 0x080fe400018f0eff */
[----:B------:R-:W-:Y:S02]  /*2cd0*/  MOV R4, R16 ;  /* 0x0000001000047202 */ /* 0x000fe40000000f00 */
[C---:B------:R-:W-:Y:S01]  /*2ce0*/  LEA R16, P2, R0.reuse, R12, 0x1 ;  /* 0x0000000c00107211 */ /* 0x040fe200078408ff */
[----:B0-----:R-:W2:Y:S01]  /*2cf0*/  LDL.LU.64 R18, [R1+0x668] ;  /* 0x0006680001127983 */ /* 0x001ea20000300a00 */
[----:B------:R-:W-:Y:S01]  /*2d00*/  IMAD.MOV.U32 R5, RZ, RZ, R17 ;  /* 0x000000ffff057224 */ /* 0x000fe200078e0011 */
[----:B------:R-:W-:Y:S02]  /*2d10*/  LEA R9, R9, R2, 0x2 ;  /* 0x0000000209097211 */ /* 0x000fe400078e10ff */
[----:B------:R0:W-:Y:S01]  /*2d20*/  STL.64 [R1+0x560], R24 ;  /* 0x0005601801007387 */ /* 0x0001e20000100a00 */
[----:B------:R-:W-:-:S03]  /*2d30*/  LEA.HI.X.SX32 R17, R0, R11, 0x1, P2 ;  /* 0x0000000b00117211 */ /* 0x000fc600010f0eff */
[----:B------:R1:W-:Y:S01]  /*2d40*/  STL.64 [R1+0x558], R14 ;  /* 0x0005580e01007387 */ /* 0x0003e20000100a00 */
[-C--:B0-----:R-:W-:Y:S02]  /*2d50*/  LEA R24, P1, R6, R12.reuse, 0x1 ;  /* 0x0000000c06187211 */ /* 0x081fe400078208ff */
[-C--:B-1----:R-:W-:Y:S02]  /*2d60*/  LEA R14, P3, R2, R12.reuse, 0x1 ;  /* 0x0000000c020e7211 */ /* 0x082fe400078608ff */
[-C--:B------:R-:W-:Y:S02]  /*2d70*/  LEA.HI.X.SX32 R25, R6, R11.reuse, 0x1, P1 ;  /* 0x0000000b06197211 */ /* 0x080fe400008f0eff */
[-C--:B------:R-:W-:Y:S02]  /*2d80*/  LEA.HI.X.SX32 R15, R2, R11.reuse, 0x1, P3 ;  /* 0x0000000b020f7211 */ /* 0x080fe400018f0eff */
[C---:B------:R-:W-:Y:S01]  /*2d90*/  LEA R12, P4, R9.reuse, R12, 0x1 ;  /* 0x0000000c090c7211 */ /* 0x040fe200078808ff */
[----:B------:R0:W-:Y:S04]  /*2da0*/  STL.64 [R1+0x550], R24 ;  /* 0x0005501801007387 */ /* 0x0001e80000100a00 */
[----:B0-----:R-:W2:Y:S04]  /*2db0*/  LDL.LU.64 R24, [R1+0x660] ;  /* 0x0006600001187983 */ /* 0x001ea80000300a00 */
[----:B------:R0:W-:Y:S04]  /*2dc0*/  STL.64 [R1+0x548], R16 ;  /* 0x0005481001007387 */ /* 0x0001e80000100a00 */
[----:B0-----:R-:W3:Y:S04]  /*2dd0*/  LDL.LU.64 R16, [R1+0x658] ;  /* 0x0006580001107983 */ /* 0x001ee80000300a00 */
[----:B------:R0:W-:Y:S04]  /*2de0*/  STL.64 [R1+0x540], R14 ;  /* 0x0005400e01007387 */ /* 0x0001e80000100a00 */
[----:B0-----:R-:W4:Y:S01]  /*2df0*/  LDL.LU.64 R14, [R1+0x650] ;  /* 0x00065000010e7983 */ /* 0x001f220000300a00 */
[----:B------:R-:W-:Y:S01]  /*2e00*/  LEA.HI.X.SX32 R13, R9, R11, 0x1, P4 ;  /* 0x0000000b090d7211 */ /* 0x000fe200020f0eff */
[----:B------:R-:W-:Y:S01]  /*2e10*/  IMAD R8, R7, 0x4, R21 ;  /* 0x0000000407087824 */ /* 0x000fe200078e0215 */
[----:B------:R-:W-:Y:S01]  /*2e20*/  LEA.HI.X.SX32 R5, R23, R26, 0x1, P0 ;  /* 0x0000001a17057211 */ /* 0x000fe200000f0eff */
[----:B------:R-:W-:Y:S03]  /*2e30*/  STL [R1+0x644], R3 ;  /* 0x0006440301007387 */ /* 0x000fe60000100800 */
[----:B------:R-:W-:Y:S01]  /*2e40*/  LEA R11, R7, R8, 0x2 ;  /* 0x00000008070b7211 */ /* 0x000fe200078e10ff */
[----:B------:R2:W-:Y:S04]  /*2e50*/  STL.64 [R1+0x538], R12 ;  /* 0x0005380c01007387 */ /* 0x0005e80000100a00 */
[----:B------:R-:W-:Y:S04]  /*2e60*/  STL.64 [R1+0x648], R20 ;  /* 0x0006481401007387 */ /* 0x000fe80000100a00 */
[----:B------:R-:W-:Y:S01]  /*2e70*/  STL [R1+0x5f4], R5 ;  /* 0x0005f40501007387 */ /* 0x000fe20000100800 */
[----:B--2---:R-:W-:-:S04]  /*2e80*/  LEA R12, P1, R24, R18, 0x1 ;  /* 0x00000012180c7211 */ /* 0x004fc800078208ff */
[----:B------:R-:W-:-:S05]  /*2e90*/  LEA.HI.X.SX32 R13, R24, R26, 0x1, P1 ;  /* 0x0000001a180d7211 */ /* 0x000fca00008f0eff */
[----:B------:R0:W-:Y:S02]  /*2ea0*/  STL.64 [R1+0x530], R12 ;  /* 0x0005300c01007387 */ /* 0x0001e40000100a00 */
[----:B0-----:R-:W-:Y:S01]  /*2eb0*/  IMAD R12, R7, 0x4, R11 ;  /* 0x00000004070c7824 */ /* 0x001fe200078e020b */
[CC--:B----4-:R-:W-:Y:S02]  /*2ec0*/  LEA R4, P0, R15.reuse, R18.reuse, 0x1 ;  /* 0x000000120f047211 */ /* 0x0d0fe400078008ff */
[----:B------:R-:W-:Y:S02]  /*2ed0*/  LEA R2, P2, R14, R18, 0x1 ;  /* 0x000000120e027211 */ /* 0x000fe400078408ff */
[----:B------:R-:W-:Y:S02]  /*2ee0*/  LEA.HI.X.SX32 R5, R15, R26, 0x1, P0 ;  /* 0x0000001a0f057211 */ /* 0x000fe400000f0eff */
[----:B---3--:R-:W-:Y:S02]  /*2ef0*/  LEA R20, P0, R16, R18, 0x1 ;  /* 0x0000001210147211 */ /* 0x008fe400078008ff */
[-C--:B------:R-:W-:Y:S01]  /*2f00*/  LEA.HI.X.SX32 R3, R14, R26.reuse, 0x1, P2 ;  /* 0x0000001a0e037211 */ /* 0x080fe200010f0eff */
[----:B------:R0:W-:Y:S01]  /*2f10*/  STL.64 [R1+0x528], R4 ;  /* 0x0005280401007387 */ /* 0x0001e20000100a00 */
[----:B------:R-:W-:-:S02]  /*2f20*/  LEA.HI.X.SX32 R21, R16, R26, 0x1, P0 ;  /* 0x0000001a10157211 */ /* 0x000fc400000f0eff */
[----:B------:R-:W-:Y:S01]  /*2f30*/  LEA R14, P2, R17, R18, 0x1 ;  /* 0x00000012110e7211 */ /* 0x000fe200078408ff */
[----:B------:R1:W-:Y:S04]  /*2f40*/  STL.64 [R1+0x520], R2 ;  /* 0x0005200201007387 */ /* 0x0003e80000100a00 */
[----:B------:R2:W-:Y:S01]  /*2f50*/  STL.64 [R1+0x518], R20 ;  /* 0x0005181401007387 */ /* 0x0005e20000100a00 */
[----:B0-----:R-:W-:Y:S02]  /*2f60*/  LEA R4, R7, R12, 0x2 ;  /* 0x0000000c07047211 */ /* 0x001fe400078e10ff */
[C---:B-1----:R-:W-:Y:S01]  /*2f70*/  LEA R2, P1, R29.reuse, R18, 0x1 ;  /* 0x000000121d027211 */ /* 0x042fe200078208ff */
[----:B--2---:R-:W2:Y:S03]  /*2f80*/  LDL.LU.64 R20, [R1+0x648] ;  /* 0x0006480001147983 */ /* 0x004ea60000300a00 */
[----:B------:R-:W-:-:S05]  /*2f90*/  LEA.HI.X.SX32 R3, R29, R26, 0x1, P1 ;  /* 0x0000001a1d037211 */ /* 0x000fca00008f0eff */
[----:B------:R0:W-:Y:S04]  /*2fa0*/  STL.64 [R1+0x510], R2 ;  /* 0x0005100201007387 */ /* 0x0001e80000100a00 */
[----:B0-----:R-:W3:Y:S01]  /*2fb0*/  LDL.LU R3, [R1+0x644] ;  /* 0x0006440001037983 */ /* 0x001ee20000300800 */
[----:B------:R-:W-:Y:S01]  /*2fc0*/  LEA.HI.X.SX32 R15, R17, R26, 0x1, P2 ;  /* 0x0000001a110f7211 */ /* 0x000fe200010f0eff */
[----:B------:R-:W-:Y:S01]  /*2fd0*/  IMAD R5, R7, 0x4, R4 ;  /* 0x0000000407057824 */ /* 0x000fe200078e0204 */
[----:B------:R-:W-:-:S03]  /*2fe0*/  LEA R16, P0, R25, R18, 0x1 ;  /* 0x0000001219107211 */ /* 0x000fc600078008ff */
[----:B------:R0:W-:Y:S01]  /*2ff0*/  STL.64 [R1+0x508], R14 ;  /* 0x0005080e01007387 */ /* 0x0001e20000100a00 */
[----:B------:R-:W-:Y:S02]  /*3000*/  LEA.HI.X.SX32 R17, R25, R26, 0x1, P0 ;  /* 0x0000001a19117211 */ /* 0x000fe400000f0eff */
[----:B------:R-:W-:-:S03]  /*3010*/  LEA R10, R7, R5, 0x2 ;  /* 0x00000005070a7211 */ /* 0x000fc600078e10ff */
[----:B------:R1:W-:Y:S02]  /*3020*/  STL.64 [R1+0x500], R16 ;  /* 0x0005001001007387 */ /* 0x0003e40000100a00 */
[----:B------:R-:W-:Y:S01]  /*3030*/  IMAD R0, R7, 0x4, R10 ;  /* 0x0000000407007824 */ /* 0x000fe200078e020a */
[----:B0-----:R-:W-:-:S04]  /*3040*/  LEA R14, P2, R19, R18, 0x1 ;  /* 0x00000012130e7211 */ /* 0x001fc800078408ff */
[----:B------:R-:W-:Y:S02]  /*3050*/  LEA R6, R7, R0, 0x2 ;  /* 0x0000000007067211 */ /* 0x000fe400078e10ff */
[----:B------:R-:W-:-:S03]  /*3060*/  LEA.HI.X.SX32 R15, R19, R26, 0x1, P2 ;  /* 0x0000001a130f7211 */ /* 0x000fc600010f0eff */
[----:B------:R-:W-:-:S05]  /*3070*/  IMAD R9, R7, 0x4, R6 ;  /* 0x0000000407097824 */ /* 0x000fca00078e0206 */
[----:B------:R-:W-:Y:S02]  /*3080*/  LEA R2, R7, R9, 0x2 ;  /* 0x0000000907027211 */ /* 0x000fe400078e10ff */
[----:B--2---:R-:W-:-:S04]  /*3090*/  LEA R28, P1, R20, R18, 0x1 ;  /* 0x00000012141c7211 */ /* 0x004fc800078208ff */
[----:B------:R-:W-:Y:S02]  /*30a0*/  LEA.HI.X.SX32 R29, R20, R26, 0x1, P1 ;  /* 0x0000001a141d7211 */ /* 0x000fe400008f0eff */
[----:B-1----:R-:W-:-:S03]  /*30b0*/  LEA R16, P1, R22, R18, 0x1 ;  /* 0x0000001216107211 */ /* 0x002fc600078208ff */
[----:B------:R-:W-:Y:S01]  /*30c0*/  STL.64 [R1+0x4f8], R28 ;  /* 0x0004f81c01007387 */ /* 0x000fe20000100a00 */
[----:B------:R-:W-:-:S03]  /*30d0*/  LEA.HI.X.SX32 R17, R22, R26, 0x1, P1 ;  /* 0x0000001a16117211 */ /* 0x000fc600008f0eff */
[----:B------:R0:W-:Y:S01]  /*30e0*/  STL.64 [R1+0x4f0], R14 ;  /* 0x0004f00e01007387 */ /* 0x0001e20000100a00 */
[----:B---3--:R-:W-:-:S04]  /*30f0*/  LEA R24, P0, R3, R18, 0x1 ;  /* 0x0000001203187211 */ /* 0x008fc800078008ff */
[----:B------:R-:W-:Y:S01]  /*3100*/  LEA.HI.X.SX32 R25, R3, R26, 0x1, P0 ;  /* 0x0000001a03197211 */ /* 0x000fe200000f0eff */
[----:B------:R-:W-:Y:S01]  /*3110*/  IMAD R3, R7, 0x4, R2 ;  /* 0x0000000407037824 */ /* 0x000fe200078e0202 */
[CC--:B------:R-:W-:Y:S02]  /*3120*/  LEA R22, P0, R8.reuse, R18.reuse, 0x1 ;  /* 0x0000001208167211 */ /* 0x0c0fe400078008ff */
[C---:B0-----:R-:W-:Y:S01]  /*3130*/  LEA R14, P2, R21.reuse, R18, 0x1 ;  /* 0x00000012150e7211 */ /* 0x041fe200078408ff */
[----:B------:R-:W-:Y:S01]  /*3140*/  STL.64 [R1+0x4e8], R24 ;  /* 0x0004e81801007387 */ /* 0x000fe20000100a00 */
[-C--:B------:R-:W-:Y:S02]  /*3150*/  LEA.HI.X.SX32 R23, R8, R26.reuse, 0x1, P0 ;  /* 0x0000001a08177211 */ /* 0x080fe400000f0eff */
[----:B------:R-:W-:Y:S01]  /*3160*/  LEA.HI.X.SX32 R15, R21, R26, 0x1, P2 ;  /* 0x0000001a150f7211 */ /* 0x000fe200010f0eff */
[----:B------:R0:W-:Y:S01]  /*3170*/  STL.64 [R1+0x4e0], R16 ;  /* 0x0004e01001007387 */ /* 0x0001e20000100a00 */
[----:B------:R-:W-:-:S02]  /*3180*/  LEA R20, P0, R4, R18, 0x1 ;  /* 0x0000001204147211 */ /* 0x000fc400078008ff */
[----:B------:R-:W-:Y:S01]  /*3190*/  LEA R8, R7, R3, 0x2 ;  /* 0x0000000307087211 */ /* 0x000fe200078e10ff */
[----:B------:R1:W-:Y:S01]  /*31a0*/  STL.64 [R1+0x4d8], R14 ;  /* 0x0004d80e01007387 */ /* 0x0003e20000100a00 */
[----:B------:R-:W-:-:S03]  /*31b0*/  LEA.HI.X.SX32 R21, R4, R26, 0x1, P0 ;  /* 0x0000001a04157211 */ /* 0x000fc600000f0eff */
[----:B------:R-:W-:Y:S01]  /*31c0*/  STL.64 [R1+0x4d0], R22 ;  /* 0x0004d01601007387 */ /* 0x000fe20000100a00 */
[----:B------:R-:W-:Y:S01]  /*31d0*/  IMAD R4, R7, 0x4, R8 ;  /* 0x0000000407047824 */ /* 0x000fe200078e0208 */
[CC--:B0-----:R-:W-:Y:S02]  /*31e0*/  LEA R16, P1, R11.reuse, R18.reuse, 0x1 ;  /* 0x000000120b107211 */ /* 0x0c1fe400078208ff */
[C---:B-1----:R-:W-:Y:S02]  /*31f0*/  LEA R14, P2, R12.reuse, R18, 0x1 ;  /* 0x000000120c0e7211 */ /* 0x042fe400078408ff */
[-C--:B------:R-:W-:Y:S02]  /*3200*/  LEA.HI.X.SX32 R17, R11, R26.reuse, 0x1, P1 ;  /* 0x0000001a0b117211 */ /* 0x080fe400008f0eff */
[----:B------:R-:W-:-:S03]  /*3210*/  LEA.HI.X.SX32 R15, R12, R26, 0x1, P2 ;  /* 0x0000001a0c0f7211 */ /* 0x000fc600010f0eff */
[----:B------:R0:W-:Y:S04]  /*3220*/  STL.64 [R1+0x4c8], R16 ;  /* 0x0004c81001007387 */ /* 0x0001e80000100a00 */
[----:B------:R1:W-:Y:S04]  /*3230*/  STL.64 [R1+0x4c0], R14 ;  /* 0x0004c00e01007387 */ /* 0x0003e80000100a00 */
[----:B------:R-:W-:Y:S01]  /*3240*/  STL.64 [R1+0x4b8], R20 ;  /* 0x0004b81401007387 */ /* 0x000fe20000100a00 */
[-C--:B0-----:R-:W-:Y:S02]  /*3250*/  LEA R16, P1, R5, R18.reuse, 0x1 ;  /* 0x0000001205107211 */ /* 0x081fe400078208ff */
[----:B-1----:R-:W-:-:S02]  /*3260*/  LEA R14, P2, R10, R18, 0x1 ;  /* 0x000000120a0e7211 */ /* 0x002fc400078408ff */
[-C--:B------:R-:W-:Y:S02]  /*3270*/  LEA.HI.X.SX32 R17, R5, R26.reuse, 0x1, P1 ;  /* 0x0000001a05117211 */ /* 0x080fe400008f0eff */
[----:B------:R-:W-:Y:S02]  /*3280*/  LEA.HI.X.SX32 R15, R10, R26, 0x1, P2 ;  /* 0x0000001a0a0f7211 */ /* 0x000fe400010f0eff */
[----:B------:R-:W-:Y:S01]  /*3290*/  LEA R12, P2, R9, R18, 0x1 ;  /* 0x00000012090c7211 */ /* 0x000fe200078408ff */
[----:B------:R0:W-:Y:S01]  /*32a0*/  STL.64 [R1+0x4b0], R16 ;  /* 0x0004b01001007387 */ /* 0x0001e20000100a00 */
[----:B------:R-:W-:Y:S02]  /*32b0*/  LEA R5, R7, R4, 0x2 ;  /* 0x0000000407057211 */ /* 0x000fe400078e10ff */
[----:B------:R-:W-:Y:S01]  /*32c0*/  LEA.HI.X.SX32 R13, R9, R26, 0x1, P2 ;  /* 0x0000001a090d7211 */ /* 0x000fe200010f0eff */
[----:B------:R1:W-:Y:S01]  /*32d0*/  STL.64 [R1+0x4a8], R14 ;  /* 0x0004a80e01007387 */ /* 0x0003e20000100a00 */
[----:B------:R-:W-:-:S04]  /*32e0*/  LEA R10, P2, R8, R18, 0x1 ;  /* 0x00000012080a7211 */ /* 0x000fc800078408ff */
[----:B------:R-:W-:Y:S02]  /*32f0*/  LEA.HI.X.SX32 R11, R8, R26, 0x1, P2 ;  /* 0x0000001a080b7211 */ /* 0x000fe400010f0eff */
[-C--:B0-----:R-:W-:Y:S02]  /*3300*/  LEA R16, P0, R0, R18.reuse, 0x1 ;  /* 0x0000001200107211 */ /* 0x081fe400078008ff */
[----:B-1----:R-:W-:Y:S02]  /*3310*/  LEA R14, P1, R6, R18, 0x1 ;  /* 0x00000012060e7211 */ /* 0x002fe400078208ff */
[-C--:B------:R-:W-:Y:S02]  /*3320*/  LEA.HI.X.SX32 R17, R0, R26.reuse, 0x1, P0 ;  /* 0x0000001a00117211 */ /* 0x080fe400000f0eff */
[----:B------:R-:W-:Y:S01]  /*3330*/  LEA.HI.X.SX32 R15, R6, R26, 0x1, P1 ;  /* 0x0000001a060f7211 */ /* 0x000fe200008f0eff */
[C---:B------:R-:W-:Y:S02]  /*3340*/  IMAD R6, R7.reuse, 0x4, R5 ;  /* 0x0000000407067824 */ /* 0x040fe400078e0205 */
[----:B------:R-:W-:Y:S03]  /*3350*/  STL.64 [R1+0x4a0], R16 ;  /* 0x0004a01001007387 */ /* 0x000fe60000100a00 */
[----:B------:R-:W-:Y:S01]  /*3360*/  LEA R0, R7, R6, 0x2 ;  /* 0x0000000607007211 */ /* 0x000fe200078e10ff */
[----:B------:R0:W-:Y:S04]  /*3370*/  STL.64 [R1+0x498], R14 ;  /* 0x0004980e01007387 */ /* 0x0001e80000100a00 */
[----:B------:R1:W-:Y:S01]  /*3380*/  STL.64 [R1+0x490], R12 ;  /* 0x0004900c01007387 */ /* 0x0003e20000100a00 */
[----:B0-----:R-:W-:-:S02]  /*3390*/  LEA R14, P0, R2, R18, 0x1 ;  /* 0x00000012020e7211 */ /* 0x001fc400078008ff */
[----:B-1----:R-:W-:Y:S02]  /*33a0*/  LEA R12, P1, R3, R18, 0x1 ;  /* 0x00000012030c7211 */ /* 0x002fe400078208ff */
[-C--:B------:R-:W-:Y:S01]  /*33b0*/  LEA.HI.X.SX32 R15, R2, R26.reuse, 0x1, P0 ;  /* 0x0000001a020f7211 */ /* 0x080fe200000f0eff */
[----:B------:R-:W-:Y:S01]  /*33c0*/  IMAD R2, R7, 0x4, R0 ;  /* 0x0000000407027824 */ /* 0x000fe200078e0200 */
[----:B------:R-:W-:-:S03]  /*33d0*/  LEA.HI.X.SX32 R13, R3, R26, 0x1, P1 ;  /* 0x0000001a030d7211 */ /* 0x000fc600008f0eff */
[----:B------:R0:W-:Y:S01]  /*33e0*/  STL.64 [R1+0x488], R14 ;  /* 0x0004880e01007387 */ /* 0x0001e20000100a00 */
[----:B------:R-:W-:-:S03]  /*33f0*/  LEA R3, R7, R2, 0x2 ;  /* 0x0000000207037211 */ /* 0x000fc600078e10ff */
[----:B------:R1:W-:Y:S02]  /*3400*/  STL.64 [R1+0x480], R12 ;  /* 0x0004800c01007387 */ /* 0x0003e40000100a00 */
[----:B------:R-:W-:Y:S02]  /*3410*/  IMAD R7, R7, 0x4, R3 ;  /* 0x0000000407077824 */ /* 0x000fe400078e0203 */
[----:B------:R2:W-:Y:S01]  /*3420*/  STL.64 [R1+0x478], R10 ;  /* 0x0004780a01007387 */ /* 0x0005e20000100a00 */
[CC--:B0-----:R-:W-:Y:S02]  /*3430*/  LEA R14, P0, R4.reuse, R18.reuse, 0x1 ;  /* 0x00000012040e7211 */ /* 0x0c1fe400078008ff */
[----:B-1----:R-:W-:Y:S02]  /*3440*/  LEA R12, P1, R5, R18, 0x1 ;  /* 0x00000012050c7211 */ /* 0x002fe400078208ff */
[----:B------:R-:W-:Y:S02]  /*3450*/  LEA.HI.X.SX32 R15, R4, R26, 0x1, P0 ;  /* 0x0000001a040f7211 */ /* 0x000fe400000f0eff */
[----:B--2---:R-:W-:-:S02]  /*3460*/  LEA R10, P2, R6, R18, 0x1 ;  /* 0x00000012060a7211 */ /* 0x004fc400078408ff */
[-C--:B------:R-:W-:Y:S01]  /*3470*/  LEA.HI.X.SX32 R13, R5, R26.reuse, 0x1, P1 ;  /* 0x0000001a050d7211 */ /* 0x080fe200008f0eff */
[----:B------:R-:W-:Y:S01]  /*3480*/  STL.64 [R1+0x470], R14 ;  /* 0x0004700e01007387 */ /* 0x000fe20000100a00 */
[----:B------:R-:W-:Y:S02]  /*3490*/  LEA.HI.X.SX32 R11, R6, R26, 0x1, P2 ;  /* 0x0000001a060b7211 */ /* 0x000fe400010f0eff */
[-C--:B------:R-:W-:Y:S01]  /*34a0*/  LEA R8, P2, R3, R18.reuse, 0x1 ;  /* 0x0000001203087211 */ /* 0x080fe200078408ff */
[----:B------:R0:W-:Y:S01]  /*34b0*/  STL.64 [R1+0x468], R12 ;  /* 0x0004680c01007387 */ /* 0x0001e20000100a00 */
[----:B------:R-:W-:Y:S02]  /*34c0*/  LEA R4, P3, R7, R18, 0x1 ;  /* 0x0000001207047211 */ /* 0x000fe400078608ff */
[-C--:B------:R-:W-:Y:S01]  /*34d0*/  LEA.HI.X.SX32 R9, R3, R26.reuse, 0x1, P2 ;  /* 0x0000001a03097211 */ /* 0x080fe200010f0eff */
[----:B------:R1:W-:Y:S01]  /*34e0*/  STL.64 [R1+0x460], R10 ;  /* 0x0004600a01007387 */ /* 0x0003e20000100a00 */
[----:B------:R-:W-:-:S02]  /*34f0*/  LEA.HI.X.SX32 R5, R7, R26, 0x1, P3 ;  /* 0x0000001a07057211 */ /* 0x000fc400018f0eff */
[-C--:B0-----:R-:W-:Y:S02]  /*3500*/  LEA R12, P0, R0, R18.reuse, 0x1 ;  /* 0x00000012000c7211 */ /* 0x081fe400078008ff */
[----:B-1----:R-:W-:Y:S02]  /*3510*/  LEA R10, P1, R2, R18, 0x1 ;  /* 0x00000012020a7211 */ /* 0x002fe400078208ff */
[-C--:B------:R-:W-:Y:S01]  /*3520*/  LEA.HI.X.SX32 R13, R0, R26.reuse, 0x1, P0 ;  /* 0x0000001a000d7211 */ /* 0x080fe200000f0eff */
[----:B------:R-:W-:Y:S01]  /*3530*/  IMAD.MOV.U32 R0, RZ, RZ, -0x800000 ;  /* 0xff800000ff007424 */ /* 0x000fe200078e00ff */
[----:B------:R-:W-:Y:S02]  /*3540*/  LEA.HI.X.SX32 R11, R2, R26, 0x1, P1 ;  /* 0x0000001a020b7211 */ /* 0x000fe400008f0eff */
[----:B------:R-:W-:Y:S01]  /*3550*/  MOV R2, 0x3f800000 ;  /* 0x3f80000000027802 */ /* 0x000fe20000000f00 */
[----:B------:R-:W-:Y:S04]  /*3560*/  STL.64 [R1+0x458], R12 ;  /* 0x0004580c01007387 */ /* 0x000fe80000100a00 */
[----:B------:R-:W-:Y:S04]  /*3570*/  STL.64 [R1+0x450], R10 ;  /* 0x0004500a01007387 */ /* 0x000fe80000100a00 */
[----:B------:R-:W-:Y:S04]  /*3580*/  STL.64 [R1+0x448], R8 ;  /* 0x0004480801007387 */ /* 0x000fe80000100a00 */
[----:B------:R-:W-:Y:S04]  /*3590*/  STL.64 [R1+0x440], R4 ;  /* 0x0004400401007387 */ /* 0x000fe80000100a00 */
[----:B------:R0:W-:Y:S04]  /*35a0*/  STL [R1+0x434], R2 ;  /* 0x0004340201007387 */ /* 0x0001e80000100800 */
[----:B------:R-:W-:Y:S04]  /*35b0*/  STL [R1+0x26c], RZ ;  /* 0x00026cff01007387 */ /* 0x000fe80000100800 */
[----:B------:R1:W-:Y:S01]  /*35c0*/  STL [R1+0x400], R0 ;  /* 0x0004000001007387 */ /* 0x0003e20000100800 */
[----:B0-----:R-:W-:-:S03]  /*35d0*/  MOV R2, 0xff800000 ;  /* 0xff80000000027802 */ /* 0x001fc60000000f00 */
[----:B------:R-:W-:Y:S04]  /*35e0*/  STL [R1+0x268], RZ ;  /* 0x000268ff01007387 */ /* 0x000fe80000100800 */
[----:B------:R-:W-:Y:S01]  /*35f0*/  STL [R1+0x40c], R2 ;  /* 0x00040c0201007387 */ /* 0x000fe20000100800 */
[----:B-1----:R-:W-:-:S03]  /*3600*/  IMAD.MOV.U32 R0, RZ, RZ, 0x3f800000 ;  /* 0x3f800000ff007424 */ /* 0x002fc600078e00ff */
[----:B------:R-:W-:Y:S04]  /*3610*/  STL [R1+0x42c], RZ ;  /* 0x00042cff01007387 */ /* 0x000fe80000100800 */
        /* <DEDUP_REMOVED lines=37> */
[----:B------:R-:W2:Y:S04]  /*3870*/  LDL R13, [R1+0x264] ;  /* 0x00026400010d7983 */ /* 0x000ea80000100800 */
        /* <DEDUP_REMOVED lines=10> */
[----:B------:R-:W3:Y:S04]  /*3920*/  S2R R27, SR_TID.X ;  /* 0x00000000001b7919 */ /* 0x000ee80000002100 */
[----:B------:R1:W-:Y:S04]  /*3930*/  STL [R1+0x3a8], RZ ;  /* 0x0003a8ff01007387 */ /* 0x0003e80000100800 */
[----:B------:R1:W-:Y:S04]  /*3940*/  STL [R1+0x3ac], RZ ;  /* 0x0003acff01007387 */ /* 0x0003e80000100800 */
[----:B------:R1:W-:Y:S04]  /*3950*/  STL [R1+0x390], RZ ;  /* 0x000390ff01007387 */ /* 0x0003e80000100800 */
[----:B------:R1:W-:Y:S04]  /*3960*/  STL [R1+0x394], RZ ;  /* 0x000394ff01007387 */ /* 0x0003e80000100800 */
[----:B------:R1:W-:Y:S04]  /*3970*/  STL [R1+0x398], RZ ;  /* 0x000398ff01007387 */ /* 0x0003e80000100800 */
[----:B------:R1:W-:Y:S01]  /*3980*/  STL [R1+0x39c], RZ ;  /* 0x00039cff01007387 */ /* 0x0003e20000100800 */
[----:B---3--:R-:W-:-:S02]  /*3990*/  LOP3.LUT R28, R27, 0x7, RZ, 0xc0, !PT ;  /* 0x000000071b1c7812 */ /* 0x008fc400078ec0ff */
[----:B------:R-:W-:Y:S01]  /*39a0*/  SHF.L.U32 R27, R27, 0x1, RZ ;  /* 0x000000011b1b7819 */ /* 0x000fe200000006ff */
[----:B------:R1:W-:Y:S02]  /*39b0*/  STL [R1+0x3f0], RZ ;  /* 0x0003f0ff01007387 */ /* 0x0003e40000100800 */
[----:B0-----:R-:W-:Y:S02]  /*39c0*/  IMAD R0, R28, 0x110, RZ ;  /* 0x000001101c007824 */ /* 0x001fe400078e02ff */
[----:B------:R1:W-:Y:S03]  /*39d0*/  STL [R1+0x3f4], RZ ;  /* 0x0003f4ff01007387 */ /* 0x0003e60000100800 */
[----:B------:R-:W-:Y:S01]  /*39e0*/  LOP3.LUT R0, R0, 0x30, R27, 0x78, !PT ;  /* 0x0000003000007812 */ /* 0x000fe200078e781b */
[----:B------:R1:W-:Y:S03]  /*39f0*/  STL [R1+0x3f8], RZ ;  /* 0x0003f8ff01007387 */ /* 0x0003e60000100800 */
[----:B------:R-:W-:Y:S01]  /*3a00*/  LOP3.LUT R0, R0, 0x40, RZ, 0x3c, !PT ;  /* 0x0000004000007812 */ /* 0x000fe200078e3cff */
        /* <DEDUP_REMOVED lines=9> */
[----:B--2---:R-:W-:-:S05]  /*3aa0*/  LOP3.LUT R2, R13, 0x40, RZ, 0x3c, !PT ;  /* 0x000000400d027812 */ /* 0x004fca00078e3cff */
[----:B------:R1:W-:Y:S02]  /*3ab0*/  STL [R1+0x43c], R2 ;  /* 0x00043c0201007387 */ /* 0x0003e40000100800 */
.L_x_2:
[----:B-1----:R-:W2:Y:S04]  /*3ac0*/  LDL.64 R4, [R1+0x638] ;  /* 0x0006380001047983 */ /* 0x002ea80000100a00 */
[----:B------:R-:W2:Y:S04]  /*3ad0*/  LDL R0, [R1+0x26c] ;  /* 0x00026c0001007983 */ /* 0x000ea80000100800 */
[----:B-1----:R-:W3:Y:S04]  /*3ae0*/  LDL.64 R2, [R1+0x630] ;  /* 0x0006300001027983 */ /* 0x002ee80000100a00 */
[----:B------:R-:W4:Y:S04]  /*3af0*/  LDL.64 R10, [R1+0x628] ;  /* 0x00062800010a7983 */ /* 0x000f280000100a00 */
[----:B------:R-:W5:Y:S04]  /*3b00*/  LDL.64 R8, [R1+0x620] ;  /* 0x0006200001087983 */ /* 0x000f680000100a00 */
[----:B------:R-:W5:Y:S04]  /*3b10*/  LDL.64 R6, [R1+0x618] ;  /* 0x0006180001067983 */ /* 0x000f680000100a00 */
[----:B------:R-:W5:Y:S04]  /*3b20*/  LDL.64 R24, [R1+0x610] ;  /* 0x0006100001187983 */ /* 0x000f680000100a00 */
[----:B------:R-:W5:Y:S04]  /*3b30*/  LDL.64 R22, [R1+0x608] ;  /* 0x0006080001167983 */ /* 0x000f680000100a00 */
[----:B------:R-:W5:Y:S04]  /*3b40*/  LDL.64 R20, [R1+0x600] ;  /* 0x0006000001147983 */ /* 0x000f680000100a00 */
[----:B------:R-:W5:Y:S04]  /*3b50*/  LDL.64 R18, [R1+0x5f8] ;  /* 0x0005f80001127983 */ /* 0x000f680000100a00 */
[----:B------:R-:W5:Y:S04]  /*3b60*/  LDL.64 R16, [R1+0x5e8] ;  /* 0x0005e80001107983 */ /* 0x000f680000100a00 */
[----:B------:R-:W5:Y:S04]  /*3b70*/  LDL.64 R14, [R1+0x5e0] ;  /* 0x0005e000010e7983 */ /* 0x000f680000100a00 */
[----:B------:R-:W5:Y:S01]  /*3b80*/  LDL.64 R12, [R1+0x5d8] ;  /* 0x0005d800010c7983 */ /* 0x000f620000100a00 */
[----:B--2---:R-:W-:-:S05]  /*3b90*/  IMAD.WIDE R4, R0, 0x2, R4 ;  /* 0x0000000200047825 */ /* 0x004fca00078e0204 */
[----:B------:R0:W2:Y:S01]  /*3ba0*/  LDG.E.U16 R29, [R4.64] ;  /* 0x00000004041d7981 */ /* 0x0000a2000c1e1500 */
[----:B---3--:R-:W-:-:S04]  /*3bb0*/  IMAD.WIDE R2, R0, 0x2, R2 ;  /* 0x0000000200027825 */ /* 0x008fc800078e0202 */
[C---:B----4-:R-:W-:Y:S01]  /*3bc0*/  IMAD.WIDE R10, R0.reuse, 0x2, R10 ;  /* 0x00000002000a7825 */ /* 0x050fe200078e020a */
[----:B------:R1:W3:Y:S03]  /*3bd0*/  LDG.E.U16 R28, [R2.64] ;  /* 0x00000004021c7981 */ /* 0x0002e6000c1e1500 */
[C---:B-----5:R-:W-:Y:S01]  /*3be0*/  IMAD.WIDE R8, R0.reuse, 0x2, R8 ;  /* 0x0000000200087825 */ /* 0x060fe200078e0208 */
[----:B------:R4:W5:Y:S03]  /*3bf0*/  LDG.E.U16 R26, [R10.64] ;  /* 0x000000040a1a7981 */ /* 0x000966000c1e1500 */
[C---:B------:R-:W-:Y:S01]  /*3c00*/  IMAD.WIDE R6, R0.reuse, 0x2, R6 ;  /* 0x0000000200067825 */ /* 0x040fe200078e0206 */
[----:B------:R4:W3:Y:S03]  /*3c10*/  LDG.E.U16 R27, [R8.64] ;  /* 0x00000004081b7981 */ /* 0x0008e6000c1e1500 */
[----:B0-----:R-:W-:-:S02]  /*3c20*/  IMAD.WIDE R4, R0, 0x2, R24 ;  /* 0x0000000200047825 */ /* 0x001fc400078e0218 */
[----:B------:R0:W3:Y:S02]  /*3c30*/  LDG.E.U16 R24, [R6.64] ;  /* 0x0000000406187981 */ /* 0x0000e4000c1e1500 */
[C---:B-1----:R-:W-:Y:S02]  /*3c40*/  IMAD.WIDE R2, R0.reuse, 0x2, R22 ;  /* 0x0000000200027825 */ /* 0x042fe400078e0216 */
[----:B------:R1:W3:Y:S02]  /*3c50*/  LDG.E.U16 R22, [R4.64] ;  /* 0x0000000404167981 */ /* 0x0002e4000c1e1500 */
[C---:B----4-:R-:W-:Y:S02]  /*3c60*/  IMAD.WIDE R10, R0.reuse, 0x2, R20 ;  /* 0x00000002000a7825 */ /* 0x050fe400078e0214 */
[----:B------:R4:W3:Y:S02]  /*3c70*/  LDG.E.U16 R25, [R2.64] ;  /* 0x0000000402197981 */ /* 0x0008e4000c1e1500 */
[----:B------:R-:W-:-:S02]  /*3c80*/  IMAD.WIDE R8, R0, 0x2, R18 ;  /* 0x0000000200087825 */ /* 0x000fc400078e0212 */
[----:B------:R4:W3:Y:S02]  /*3c90*/  LDG.E.U16 R23, [R10.64] ;  /* 0x000000040a177981 */ /* 0x0008e4000c1e1500 */
[C---:B0-----:R-:W-:Y:S02]  /*3ca0*/  IMAD.WIDE R6, R0.reuse, 0x2, R16 ;  /* 0x0000000200067825 */ /* 0x041fe400078e0210 */
[----:B------:R-:W3:Y:S02]  /*3cb0*/  LDL.64 R20, [R1+0x5c0] ;  /* 0x0005c00001147983 */ /* 0x000ee40000100a00 */
[C---:B-1----:R-:W-:Y:S02]  /*3cc0*/  IMAD.WIDE R4, R0.reuse, 0x2, R14 ;  /* 0x0000000200047825 */ /* 0x042fe400078e020e */
[----:B------:R-:W3:Y:S02]  /*3cd0*/  LDL.64 R18, [R1+0x5b8] ;  /* 0x0005b80001127983 */ /* 0x000ee40000100a00 */
[----:B----4-:R-:W-:-:S02]  /*3ce0*/  IMAD.WIDE R2, R0, 0x2, R12 ;  /* 0x0000000200027825 */ /* 0x010fc400078e020c */
[----:B------:R-:W4:Y:S04]  /*3cf0*/  LDL.64 R10, [R1+0x5d0] ;  /* 0x0005d000010a7983 */ /* 0x000f280000100a00 */
[----:B------:R-:W3:Y:S04]  /*3d00*/  LDL.64 R16, [R1+0x5b0] ;  /* 0x0005b00001107983 */ /* 0x000ee80000100a00 */
[----:B------:R-:W3:Y:S04]  /*3d10*/  LDL.64 R14, [R1+0x5a8] ;  /* 0x0005a800010e7983 */ /* 0x000ee80000100a00 */
[----:B------:R-:W3:Y:S04]  /*3d20*/  LDL.64 R12, [R1+0x598] ;  /* 0x00059800010c7983 */ /* 0x000ee80000100a00 */
[----:B--2---:R0:W-:Y:S04]  /*3d30*/  STL [R1+0x1c], R29 ;  /* 0x00001c1d01007387 */ /* 0x0041e80000100800 */
[----:B0-----:R0:W2:Y:S04]  /*3d40*/  LDG.E.U16 R29, [R8.64] ;  /* 0x00000004081d7981 */ /* 0x0010a8000c1e1500 */
[----:B0-----:R-:W4:Y:S04]  /*3d50*/  LDL.64 R8, [R1+0x5c8] ;  /* 0x0005c80001087983 */ /* 0x001f280000100a00 */
[----:B--2---:R-:W-:Y:S04]  /*3d60*/  STL [R1+0x1708], R29 ;  /* 0x0017081d01007387 */ /* 0x004fe80000100800 */
[----:B---3--:R0:W-:Y:S04]  /*3d70*/  STL [R1+0x18], R28 ;  /* 0x0000181c01007387 */ /* 0x0081e80000100800 */
[----:B0-----:R-:W2:Y:S04]  /*3d80*/  LDL.64 R28, [R1+0x580] ;  /* 0x00058000011c7983 */ /* 0x001ea80000100a00 */
[----:B-----5:R0:W-:Y:S04]  /*3d90*/  STL [R1+0x14], R26 ;  /* 0x0000141a01007387 */ /* 0x0201e80000100800 */
[----:B0-----:R-:W3:Y:S04]  /*3da0*/  LDG.E.U16 R26, [R6.64] ;  /* 0x00000004061a7981 */ /* 0x001ee8000c1e1500 */
[----:B---3--:R-:W-:Y:S04]  /*3db0*/  STL [R1+0x170c], R26 ;  /* 0x00170c1a01007387 */ /* 0x008fe80000100800 */
[----:B------:R0:W-:Y:S04]  /*3dc0*/  STL [R1+0x10], R27 ;  /* 0x0000101b01007387 */ /* 0x0001e80000100800 */
[----:B0-----:R-:W3:Y:S04]  /*3dd0*/  LDL.64 R26, [R1+0x590] ;  /* 0x00059000011a7983 */ /* 0x001ee80000100a00 */
[----:B------:R0:W-:Y:S04]  /*3de0*/  STL [R1+0xc], R24 ;  /* 0x00000c1801007387 */ /* 0x0001e80000100800 */
[----:B0-----:R-:W5:Y:S04]  /*3df0*/  LDG.E.U16 R24, [R4.64] ;  /* 0x0000000404187981 */ /* 0x001f68000c1e1500 */
[----:B-----5:R0:W-:Y:S04]  /*3e00*/  STL [R1+0x1710], R24 ;  /* 0x0017101801007387 */ /* 0x0201e80000100800 */
[----:B0-----:R-:W4:Y:S04]  /*3e10*/  LDL R24, [R1+0x26c] ;  /* 0x00026c0001187983 */ /* 0x001f280000100800 */
[----:B------:R0:W-:Y:S04]  /*3e20*/  STL [R1+0x8], R22 ;  /* 0x0000081601007387 */ /* 0x0001e80000100800 */
[----:B0-----:R0:W5:Y:S01]  /*3e30*/  LDG.E.U16 R22, [R2.64] ;  /* 0x0000000402167981 */ /* 0x001162000c1e1500 */
[----:B----4-:R-:W-:-:S04]  /*3e40*/  IMAD.WIDE R10, R24, 0x2, R10 ;  /* 0x00000002180a7825 */ /* 0x010fc800078e020a */
[C---:B------:R-:W-:Y:S02]  /*3e50*/  IMAD.WIDE R6, R24.reuse, 0x2, R18 ;  /* 0x0000000218067825 */ /* 0x040fe400078e0212 */
[----:B------:R-:W4:Y:S02]  /*3e60*/  LDL.64 R18, [R1+0x588] ;  /* 0x0005880001127983 */ /* 0x000f240000100a00 */
[C---:B------:R-:W-:Y:S02]  /*3e70*/  IMAD.WIDE R4, R24.reuse, 0x2, R16 ;  /* 0x0000000218047825 */ /* 0x040fe400078e0210 */
[----:B------:R-:W2:Y:S02]  /*3e80*/  LDL.64 R16, [R1+0x540] ;  /* 0x0005400001107983 */ /* 0x000ea40000100a00 */
[C---:B0-----:R-:W-:Y:S02]  /*3e90*/  IMAD.WIDE R2, R24.reuse, 0x2, R20 ;  /* 0x0000000218027825 */ /* 0x041fe400078e0214 */
[----:B------:R0:W-:Y:S04]  /*3ea0*/  STL [R1+0x4], R25 ;  /* 0x0000041901007387 */ /* 0x0001e80000100800 */
[----:B------:R1:W2:Y:S01]  /*3eb0*/  LDG.E.U16 R20, [R10.64] ;  /* 0x000000040a147981 */ /* 0x0002a2000c1e1500 */
[----:B------:R-:W-:-:S03]  /*3ec0*/  IMAD.WIDE R8, R24, 0x2, R8 ;  /* 0x0000000218087825 */ /* 0x000fc600078e0208 */
[----:B------:R0:W2:Y:S01]  /*3ed0*/  LDG.E.U16 R2, [R2.64] ;  /* 0x0000000402027981 */ /* 0x0000a2000c1e1500 */
[----:B------:R-:W-:-:S03]  /*3ee0*/  IMAD.WIDE R14, R24, 0x2, R14 ;  /* 0x00000002180e7825 */ /* 0x000fc600078e020e */
[----:B------:R3:W2:Y:S04]  /*3ef0*/  LDG.E.U16 R0, [R8.64] ;  /* 0x0000000408007981 */ /* 0x0006a8000c1e1500 */
[----:B-1----:R-:W2:Y:S01]  /*3f00*/  LDL.64 R10, [R1+0x5a0] ;  /* 0x0005a000010a7983 */ /* 0x002ea20000100a00 */
[----:B------:R-:W-:-:S03]  /*3f10*/  IMAD.WIDE R12, R24, 0x2, R12 ;  /* 0x00000002180c7825 */ /* 0x000fc600078e020c */
[----:B0-----:R2:W4:Y:S01]  /*3f20*/  LDG.E.U16 R3, [R6.64] ;  /* 0x0000000406037981 */ /* 0x001522000c1e1500 */
[----:B---3--:R-:W-:-:S03]  /*3f30*/  IMAD.WIDE R8, R24, 0x2, R26 ;  /* 0x0000000218087825 */ /* 0x008fc600078e021a */
[----:B------:R0:W-:Y:S04]  /*3f40*/  STL [R1], R23 ;  /* 0x0000001701007387 */ /* 0x0001e80000100800 */
[----:B------:R1:W3:Y:S04]  /*3f50*/  LDG.E.U16 R4, [R4.64] ;  /* 0x0000000404047981 */ /* 0x0002e8000c1e1500 */
[----:B------:R-:W3:Y:S04]  /*3f60*/  LDL.LU R26, [R1+0x1c] ;  /* 0x00001c00011a7983 */ /* 0x000ee80000300800 */
[----:B------:R0:W3:Y:S04]  /*3f70*/  LDG.E.U16 R8, [R8.64] ;  /* 0x0000000408087981 */ /* 0x0000e8000c1e1500 */
[----:B-1----:R1:W3:Y:S01]  /*3f80*/  LDG.E.U16 R5, [R14.64] ;  /* 0x000000040e057981 */ /* 0x0022e2000c1e1500 */
[----:B--2---:R-:W-:-:S04]  /*3f90*/  IMAD.WIDE R6, R24, 0x2, R10 ;  /* 0x0000000218067825 */ /* 0x004fc800078e020a */
[C---:B------:R-:W-:Y:S02]  /*3fa0*/  IMAD.WIDE R10, R24.reuse, 0x2, R28 ;  /* 0x00000002180a7825 */ /* 0x040fe400078e021c */
[----:B------:R-:W2:Y:S04]  /*3fb0*/  LDL.LU R29, [R1+0x14] ;  /* 0x00001400011d7983 */ /* 0x000ea80000300800 */
[----:B-1----:R-:W2:Y:S04]  /*3fc0*/  LDL.64 R14, [R1+0x550] ;  /* 0x00055000010e7983 */ /* 0x002ea80000100a00 */
[----:B------:R1:W3:Y:S04]  /*3fd0*/  LDG.E.U16 R6, [R6.64] ;  /* 0x0000000406067981 */ /* 0x0002e8000c1e1500 */
[----:B0-----:R0:W3:Y:S04]  /*3fe0*/  LDG.E.U16 R9, [R10.64] ;  /* 0x000000040a097981 */ /* 0x0010e8000c1e1500 */
[----:B-1----:R1:W3:Y:S04]  /*3ff0*/  LDG.E.U16 R7, [R12.64] ;  /* 0x000000040c077981 */ /* 0x0022e8000c1e1500 */
[----:B0-----:R-:W3:Y:S04]  /*4000*/  LDL.64 R10, [R1+0x570] ;  /* 0x00057000010a7983 */ /* 0x001ee80000100a00 */
[----:B-1----:R-:W5:Y:S01]  /*4010*/  LDL.64 R12, [R1+0x560] ;  /* 0x00056000010c7983 */ /* 0x002f620000100a00 */
[----:B------:R-:W-:-:S04]  /*4020*/  IMAD.WIDE R16, R24, 0x2, R16 ;  /* 0x0000000218107825 */ /* 0x000fc800078e0210 */
[C---:B----4-:R-:W-:Y:S01]  /*4030*/  IMAD.WIDE R18, R24.reuse, 0x2, R18 ;  /* 0x0000000218127825 */ /* 0x050fe200078e0212 */
[----:B------:R0:W4:Y:S04]  /*4040*/  LDG.E.U16 R27, [R16.64] ;  /* 0x00000004101b7981 */ /* 0x000128000c1e1500 */
[----:B------:R1:W4:Y:S04]  /*4050*/  LDG.E.U16 R28, [R18.64] ;  /* 0x00000004121c7981 */ /* 0x000328000c1e1500 */
[----:B0-----:R-:W4:Y:S04]  /*4060*/  LDL.64 R16, [R1+0x548] ;  /* 0x0005480001107983 */ /* 0x001f280000100a00 */
[----:B-1----:R-:W4:Y:S01]  /*4070*/  LDL.64 R18, [R1+0x538] ;  /* 0x0005380001127983 */ /* 0x002f220000100a00 */
[----:B--2---:R-:W-:-:S05]  /*4080*/  IMAD.WIDE R14, R24, 0x2, R14 ;  /* 0x00000002180e7825 */ /* 0x004fca00078e020e */
[----:B------:R0:W2:Y:S04]  /*4090*/  LDG.E.U16 R25, [R14.64] ;  /* 0x000000040e197981 */ /* 0x0000a8000c1e1500 */
[----:B0-----:R-:W2:Y:S01]  /*40a0*/  LDL.64 R14, [R1+0x558] ;  /* 0x00055800010e7983 */ /* 0x001ea20000100a00 */
[----:B---3--:R-:W-:-:S05]  /*40b0*/  IMAD.WIDE R10, R24, 0x2, R10 ;  /* 0x00000002180a7825 */ /* 0x008fca00078e020a */
[----:B------:R0:W3:Y:S01]  /*40c0*/  LDG.E.U16 R21, [R10.64] ;  /* 0x000000040a157981 */ /* 0x0000e2000c1e1500 */
[----:B-----5:R-:W-:-:S05]  /*40d0*/  IMAD.WIDE R12, R24, 0x2, R12 ;  /* 0x00000002180c7825 */ /* 0x020fca00078e020c */
[----:B------:R1:W5:Y:S04]  /*40e0*/  LDG.E.U16 R23, [R12.64] ;  /* 0x000000040c177981 */ /* 0x000368000c1e1500 */
[----:B0-----:R-:W3:Y:S04]  /*40f0*/  LDL.64 R10, [R1+0x578] ;  /* 0x00057800010a7983 */ /* 0x001ee80000100a00 */
[----:B-1----:R-:W5:Y:S01]  /*4100*/  LDL.64 R12, [R1+0x568] ;  /* 0x00056800010c7983 */ /* 0x002f620000100a00 */
[----:B----4-:R-:W-:-:S04]  /*4110*/  IMAD.WIDE R16, R24, 0x2, R16 ;  /* 0x0000000218107825 */ /* 0x010fc800078e0210 */
[----:B------:R-:W-:-:S04]  /*4120*/  IMAD.WIDE R18, R24, 0x2, R18 ;  /* 0x0000000218127825 */ /* 0x000fc800078e0212 */
[----:B--2---:R-:W-:-:S06]  /*4130*/  IMAD.WIDE R14, R24, 0x2, R14 ;  /* 0x00000002180e7825 */ /* 0x004fcc00078e020e */
[----:B------:R0:W2:Y:S01]  /*4140*/  LDG.E.U16 R14, [R14.64] ;  /* 0x000000040e0e7981 */ /* 0x0000a2000c1e1500 */
[----:B---3--:R-:W-:-:S04]  /*4150*/  IMAD.WIDE R10, R24, 0x2, R10 ;  /* 0x00000002180a7825 */ /* 0x008fc800078e020a */
[----:B-----5:R-:W-:Y:S02]  /*4160*/  IMAD.WIDE R12, R24, 0x2, R12 ;  /* 0x00000002180c7825 */ /* 0x020fe400078e020c */
[----:B------:R1:W3:Y:S04]  /*4170*/  LDG.E.U16 R10, [R10.64] ;  /* 0x000000040a0a7981 */ /* 0x0002e8000c1e1500 */
[----:B------:R-:W4:Y:S04]  /*4180*/  LDL.LU R24, [R1+0x1710] ;  /* 0x0017100001187983 */ /* 0x000f280000300800 */
[----:B0-----:R-:W5:Y:S04]  /*4190*/  LDL R15, [R1+0x264] ;  /* 0x00026400010f7983 */ /* 0x001f680000100800 */
[----:B-1----:R0:W2:Y:S04]  /*41a0*/  LDG.E.U16 R11, [R12.64] ;  /* 0x000000040c0b7981 */ /* 0x0020a8000c1e1500 */
[----:B0-----:R0:W2:Y:S04]  /*41b0*/  LDG.E.U16 R12, [R16.64] ;  /* 0x00000004100c7981 */ /* 0x0010a8000c1e1500 */
[----:B------:R1:W2:Y:S04]  /*41c0*/  LDG.E.U16 R13, [R18.64] ;  /* 0x00000004120d7981 */ /* 0x0002a8000c1e1500 */
[----:B------:R-:W-:Y:S06]  /*41d0*/  BAR.SYNC.DEFER_BLOCKING 0x0 ;  /* 0x0000000000007b1d */ /* 0x000fec0000010000 */
[----:B0-----:R-:W2:Y:S04]  /*41e0*/  LDL.LU R16, [R1+0xc] ;  /* 0x00000c0001107983 */ /* 0x001ea80000300800 */
[----:B------:R-:W3:Y:S04]  /*41f0*/  LDL.LU R17, [R1+0x4] ;  /* 0x0000040001117983 */ /* 0x000ee80000300800 */
[----:B-1----:R-:W4:Y:S04]  /*4200*/  LDL.LU R18, [R1+0x8] ;  /* 0x0000080001127983 */ /* 0x002f280000300800 */
[----:B------:R-:W4:Y:S04]  /*4210*/  LDL.LU R19, [R1] ;  /* 0x0000000001137983 */ /* 0x000f280000300800 */
[----:B-----5:R0:W-:Y:S04]  /*4220*/  STS.U16 [R15+0x10000], R26 ;  /* 0x0100001a0f007388 */ /* 0x0201e80000000400 */
[----:B------:R1:W-:Y:S04]  /*4230*/  STS.U16 [R15+0x10800], R29 ;  /* 0x0108001d0f007388 */ /* 0x0003e80000000400 */
[----:B0-----:R-:W5:Y:S04]  /*4240*/  LDL.LU R26, [R1+0x170c] ;  /* 0x00170c00011a7983 */ /* 0x001f680000300800 */
[----:B-1----:R-:W4:Y:S04]  /*4250*/  LDL.LU R29, [R1+0x1708] ;  /* 0x00170800011d7983 */ /* 0x002f280000300800 */
[----:B--2---:R-:W-:Y:S04]  /*4260*/  STS.U16 [R15+0x11000], R16 ;  /* 0x011000100f007388 */ /* 0x004fe80000000400 */
[----:B---3--:R0:W-:Y:S04]  /*4270*/  STS.U16 [R15+0x11800], R17 ;  /* 0x011800110f007388 */ /* 0x0081e80000000400 */
[----:B0-----:R-:W0:Y:S04]  /*4280*/  S2R R17, SR_TID.X ;  /* 0x0000000000117919 */ /* 0x001e280000002100 */
[----:B----4-:R1:W-:Y:S04]  /*4290*/  STS.U16 [R15+0x12000], R29 ;  /* 0x0120001d0f007388 */ /* 0x0103e80000000400 */
[----:B------:R2:W-:Y:S04]  /*42a0*/  STS.U16 [R15+0x12800], R24 ;  /* 0x012800180f007388 */ /* 0x0005e80000000400 */
[----:B-1----:R-:W3:Y:S04]  /*42b0*/  LDL.LU R29, [R1+0x10] ;  /* 0x00001000011d7983 */ /* 0x002ee80000300800 */
[----:B--2---:R-:W2:Y:S04]  /*42c0*/  LDL.LU R24, [R1+0x18] ;  /* 0x0000180001187983 */ /* 0x004ea80000300800 */
[----:B------:R1:W-:Y:S02]  /*42d0*/  STS.U16 [R15+0x13000], R20 ;  /* 0x013000140f007388 */ /* 0x0003e40000000400 */
[----:B-1----:R-:W-:-:S02]  /*42e0*/  IMAD.MOV.U32 R20, RZ, RZ, R15 ;  /* 0x000000ffff147224 */ /* 0x002fc400078e000f */
[----:B------:R-:W1:Y:S01]  /*42f0*/  S2R R15, SR_TID.X ;  /* 0x00000000000f7919 */ /* 0x000e620000002100 */
[----:B0-----:R-:W-:-:S04]  /*4300*/  LOP3.LUT R16, R17, 0x180, RZ, 0xc0, !PT ;  /* 0x0000018011107812 */ /* 0x001fc800078ec0ff */
[----:B------:R-:W-:Y:S01]  /*4310*/  SHF.R.U32.HI R16, RZ, 0x3, R16 ;  /* 0x00000003ff107819 */ /* 0x000fe20000011610 */
[----:B------:R-:W-:Y:S04]  /*4320*/  STS.U16 [R20+0x13800], R2 ;  /* 0x0138000214007388 */ /* 0x000fe80000000400 */
[----:B------:R-:W-:Y:S04]  /*4330*/  STS.U16 [R20+0x14000], R4 ;  /* 0x0140000414007388 */ /* 0x000fe80000000400 */
[----:B------:R-:W-:Y:S01]  /*4340*/  STS.U16 [R20+0x14800], R6 ;  /* 0x0148000614007388 */ /* 0x000fe20000000400 */
[----:B-1----:R-:W-:-:S04]  /*4350*/  LOP3.LUT R15, R15, 0x1ff, RZ, 0xc0, !PT ;  /* 0x000001ff0f0f7812 */ /* 0x002fc800078ec0ff */
[----:B------:R-:W-:Y:S01]  /*4360*/  SHF.L.U32 R15, R15, 0x1, RZ ;  /* 0x000000010f0f7819 */ /* 0x000fe200000006ff */
[----:B------:R-:W-:Y:S03]  /*4370*/  STS.U16 [R20+0x15000], R8 ;  /* 0x0150000814007388 */ /* 0x000fe60000000400 */
[----:B------:R-:W-:Y:S01]  /*4380*/  LOP3.LUT R15, R15, R16, RZ, 0x3c, !PT ;  /* 0x000000100f0f7212 */ /* 0x000fe200078e3cff */
[----:B------:R-:W-:Y:S03]  /*4390*/  STS.U16 [R20+0x15800], R9 ;  /* 0x0158000914007388 */ /* 0x000fe60000000400 */
[----:B------:R-:W-:Y:S01]  /*43a0*/  LOP3.LUT R15, R15, 0x40, RZ, 0x3c, !PT ;  /* 0x000000400f0f7812 */ /* 0x000fe200078e3cff */
[----:B------:R-:W-:Y:S04]  /*43b0*/  STS.U16 [R20+0x16000], R21 ;  /* 0x0160001514007388 */ /* 0x000fe80000000400 */
[----:B------:R-:W-:Y:S04]  /*43c0*/  STS.U16 [R20+0x16800], R23 ;  /* 0x0168001714007388 */ /* 0x000fe80000000400 */
[----:B------:R-:W-:Y:S04]  /*43d0*/  STS.U16 [R20+0x17000], R25 ;  /* 0x0170001914007388 */ /* 0x000fe80000000400 */
[----:B------:R-:W-:Y:S04]  /*43e0*/  STS.U16 [R20+0x17800], R27 ;  /* 0x0178001b14007388 */ /* 0x000fe80000000400 */
[----:B--2---:R-:W-:Y:S04]  /*43f0*/  STS.U16 [R15+0x10400], R24 ;  /* 0x010400180f007388 */ /* 0x004fe80000000400 */
[----:B---3--:R-:W-:Y:S04]  /*4400*/  STS.U16 [R15+0x10c00], R29 ;  /* 0x010c001d0f007388 */ /* 0x008fe80000000400 */
[----:B------:R-:W-:Y:S04]  /*4410*/  STS.U16 [R15+0x11400], R18 ;  /* 0x011400120f007388 */ /* 0x000fe80000000400 */
[----:B------:R-:W-:Y:S04]  /*4420*/  STS.U16 [R15+0x11c00], R19 ;  /* 0x011c00130f007388 */ /* 0x000fe80000000400 */
[----:B-----5:R-:W-:Y:S04]  /*4430*/  STS.U16 [R15+0x12400], R26 ;  /* 0x0124001a0f007388 */ /* 0x020fe80000000400 */
[----:B------:R-:W-:Y:S04]  /*4440*/  STS.U16 [R15+0x12c00], R22 ;  /* 0x012c00160f007388 */ /* 0x000fe80000000400 */
[----:B------:R0:W-:Y:S04]  /*4450*/  STS.U16 [R15+0x13400], R0 ;  /* 0x013400000f007388 */ /* 0x0001e80000000400 */
[----:B0-----:R-:W2:Y:S04]  /*4460*/  LDL R0, [R1+0x408] ;  /* 0x0004080001007983 */ /* 0x001ea80000100800 */
        /* <DEDUP_REMOVED lines=9> */
[----:B------:R-:W-:Y:S01]  /*4500*/  BAR.SYNC.DEFER_BLOCKING 0x0 ;  /* 0x0000000000007b1d */ /* 0x000fe20000010000 */
[C---:B------:R-:W-:Y:S01]  /*4510*/  LOP3.LUT R19, R17.reuse, 0x7, RZ, 0xc0, !PT ;  /* 0x0000000711137812 */ /* 0x040fe200078ec0ff */
[----:B------:R-:W-:-:S04]  /*4520*/  IMAD.SHL.U32 R17, R17, 0x2, RZ ;  /* 0x0000000211117824 */ /* 0x000fc800078e00ff */
[----:B------:R-:W-:-:S05]  /*4530*/  IMAD R9, R19, 0x110, RZ ;  /* 0x0000011013097824 */ /* 0x000fca00078e02ff */
[----:B------:R-:W-:-:S05]  /*4540*/  LOP3.LUT R9, R9, 0x30, R17, 0x78, !PT ;  /* 0x0000003009097812 */ /* 0x000fca00078e7811 */
[----:B------:R-:W0:Y:S04]  /*4550*/  LDSM.16.M88.4 R16, [R9+0x10000] ;  /* 0x010000000910783b */ /* 0x000e280000000200 */
[----:B------:R-:W1:Y:S04]  /*4560*/  S2R R8, SR_TID.X ;  /* 0x0000000000087919 */ /* 0x000e680000002100 */
[----:B------:R-:W3:Y:S04]  /*4570*/  LDSM.16.M88.4 R20, [R9+0x10800] ;  /* 0x010800000914783b */ /* 0x000ee80000000200 */
[----:B------:R-:W-:Y:S04]  /*4580*/  LDSM.16.M88.4 R24, [R9+0x11000] ;  /* 0x011000000918783b */ /* 0x000fe80000000200 */
[----:B------:R1:W-:Y:S01]  /*4590*/  LDSM.16.M88.4 R12, [R9+0x11800] ;  /* 0x01180000090c783b */ /* 0x0003e20000000200 */
[----:B0-----:R-:W-:Y:S01]  /*45a0*/  MOV R29, R18 ;  /* 0x00000012001d7202 */ /* 0x001fe20000000f00 */
[----:B------:R-:W-:Y:S01]  /*45b0*/  IMAD.MOV.U32 R28, RZ, RZ, R19 ;  /* 0x000000ffff1c7224 */ /* 0x000fe200078e0013 */
[----:B-1----:R-:W-:-:S02]  /*45c0*/  LOP3.LUT R9, R8, 0x7, RZ, 0xc0, !PT ;  /* 0x0000000708097812 */ /* 0x002fc400078ec0ff */
[----:B------:R-:W-:Y:S02]  /*45d0*/  SHF.L.U32 R8, R8, 0x1, RZ ;  /* 0x0000000108087819 */ /* 0x000fe400000006ff */
[----:B---3--:R-:W-:Y:S01]  /*45e0*/  MOV R3, R22 ;  /* 0x0000001600037202 */ /* 0x008fe20000000f00 */
[----:B------:R-:W-:Y:S01]  /*45f0*/  IMAD.MOV.U32 R2, RZ, RZ, R23 ;  /* 0x000000ffff027224 */ /* 0x000fe200078e0017 */
[----:B--2---:R-:W0:Y:S02]  /*4600*/  LDSM.16.MT88.4 R4, [R0] ;  /* 0x000000000004783b */ /* 0x004e240000004200 */
[----:B0-----:R-:W-:Y:S11]  /*4610*/  HMMA.16816.F32.BF16 R16, R4, R16, RZ ;  /* 0x000000100410723c */ /* 0x001ff600000418ff */
[----:B------:R-:W-:Y:S11]  /*4620*/  @!UPT UIADD3 URZ, URZ, URZ, URZ ;  /* 0x0000003f3f3ff290 */ /* 0x000ff6000fffe03f */
[----:B------:R-:W-:Y:S01]  /*4630*/  @!UPT UIADD3 URZ, URZ, URZ, URZ ;  /* 0x0000003f3f3ff290 */ /* 0x000fe2000fffe03f */
[----:B------:R0:W-:Y:S02]  /*4640*/  STL.64 [R1+0x16f0], R18 ;  /* 0x0016f01201007387 */ /* 0x0001e40000100a00 */
[----:B0-----:R-:W-:-:S05]  /*4650*/  IMAD R19, R9, 0x110, RZ ;  /* 0x0000011009137824 */ /* 0x001fca00078e02ff */
[----:B------:R-:W-:Y:S02]  /*4660*/  LOP3.LUT R19, R19, 0x30, R8, 0x78, !PT ;  /* 0x0000003013137812 */ /* 0x000fe400078e7808 */
[----:B------:R-:W0:Y:S04]  /*4670*/  LDSM.16.MT88.4 R8, [R0+0x2000] ;  /* 0x002000000008783b */ /* 0x000e280000004200 */
[----:B------:R-:W-:Y:S04]  /*4680*/  STL.64 [R1+0x18], R26 ;  /* 0x0000181a01007387 */ /* 0x000fe80000100a00 */
[----:B------:R-:W-:Y:S01]  /*4690*/  STL.64 [R1+0x16e8], R16 ;  /* 0x0016e81001007387 */ /* 0x000fe20000100a00 */
[----:B------:R-:W-:Y:S03]  /*46a0*/  HMMA.16816.F32.BF16 R20, R4, R20, RZ ;  /* 0x000000140414723c */ /* 0x000fe600000418ff */
[----:B0-----:R-:W-:Y:S04]  /*46b0*/  STL.64 [R1+0x1700], R10 ;  /* 0x0017000a01007387 */ /* 0x001fe80000100a00 */
[----:B------:R-:W-:Y:S04]  /*46c0*/  STL.64 [R1+0x16f8], R8 ;  /* 0x0016f80801007387 */ /* 0x000fe80000100a00 */
[----:B------:R-:W0:Y:S04]  /*46d0*/  LDSM.16.M88.4 R8, [R19+0x12000] ;  /* 0x012000001308783b */ /* 0x000e280000000200 */
[----:B------:R-:W-:Y:S04]  /*46e0*/  STL [R1+0x1690], R0 ;  /* 0x0016900001007387 */ /* 0x000fe80000100800 */
[----:B------:R-:W-:Y:S04]  /*46f0*/  STL.64 [R1+0x8], R14 ;  /* 0x0000080e01007387 */ /* 0x000fe80000100a00 */
[----:B------:R1:W-:Y:S04]  /*4700*/  STL.64 [R1+0x16e0], R22 ;  /* 0x0016e01601007387 */ /* 0x0003e80000100a00 */
[----:B0-----:R-:W-:Y:S04]  /*4710*/  STL.64 [R1+0xa0], R8 ;  /* 0x0000a00801007387 */ /* 0x001fe80000100a00 */
[----:B------:R-:W-:Y:S04]  /*4720*/  STL.64 [R1+0xa8], R10 ;  /* 0x0000a80a01007387 */ /* 0x000fe80000100a00 */
[----:B------:R-:W0:Y:S01]  /*4730*/  LDSM.16.M88.4 R8, [R19+0x12800] ;  /* 0x012800001308783b */ /* 0x000e220000000200 */
[----:B-1----:R-:W-:Y:S01]  /*4740*/  IMAD.MOV.U32 R22, RZ, RZ, R29 ;  /* 0x000000ffff167224 */ /* 0x002fe200078e001d */
[----:B------:R-:W-:-:S02]  /*4750*/  MOV R23, R28 ;  /* 0x0000001c00177202 */ /* 0x000fc40000000f00 */
[----:B------:R-:W-:Y:S01]  /*4760*/  STL.64 [R1+0x16d8], R20 ;  /* 0x0016d81401007387 */ /* 0x000fe20000100a00 */
[----:B0-----:R-:W-:-:S03]  /*4770*/  IMAD.MOV.U32 R29, RZ, RZ, R8 ;  /* 0x000000ffff1d7224 */ /* 0x001fc600078e0008 */
[----:B------:R-:W-:Y:S01]  /*4780*/  STL.64 [R1+0x78], R10 ;  /* 0x0000780a01007387 */ /* 0x000fe20000100a00 */
[----:B------:R-:W-:-:S03]  /*4790*/  MOV R28, R9 ;  /* 0x00000009001c7202 */ /* 0x000fc60000000f00 */
[----:B------:R-:W0:Y:S04]  /*47a0*/  LDSM.16.M88.4 R8, [R19+0x13000] ;  /* 0x013000001308783b */ /* 0x000e280000000200 */
[----:B------:R-:W-:Y:S04]  /*47b0*/  STL [R1+0x16c4], R28 ;  /* 0x0016c41c01007387 */ /* 0x000fe80000100800 */
[----:B------:R-:W-:Y:S04]  /*47c0*/  STL [R1+0x16c0], R29 ;  /* 0x0016c01d01007387 */ /* 0x000fe80000100800 */
[----:B0-----:R-:W-:Y:S04]  /*47d0*/  STL.64 [R1+0x50], R8 ;  /* 0x0000500801007387 */ /* 0x001fe80000100a00 */
[----:B------:R-:W-:Y:S04]  /*47e0*/  STL.64 [R1+0x58], R10 ;  /* 0x0000580a01007387 */ /* 0x000fe80000100a00 */
[----:B------:R-:W0:Y:S04]  /*47f0*/  LDSM.16.M88.4 R8, [R19+0x13800] ;  /* 0x013800001308783b */ /* 0x000e280000000200 */
        /* <DEDUP_REMOVED lines=9> */
[----:B0-----:R-:W-:Y:S01]  /*4890*/  STL [R1+0x110], R8 ;  /* 0x0001100801007387 */ /* 0x001fe20000100800 */
[----:B------:R-:W-:-:S03]  /*48a0*/  IMAD.MOV.U32 R28, RZ, RZ, R9 ;  /* 0x000000ffff1c7224 */ /* 0x000fc600078e0009 */
[----:B------:R-:W-:Y:S04]  /*48b0*/  STL.64 [R1+0x118], R10 ;  /* 0x0001180a01007387 */ /* 0x000fe80000100a00 */
[----:B------:R-:W0:Y:S01]  /*48c0*/  LDSM.16.M88.4 R8, [R19+0x15800] ;  /* 0x015800001308783b */ /* 0x000e220000000200 */
[----:B------:R-:W-:Y:S01]  /*48d0*/  HMMA.16816.F32.BF16 R24, R4, R24, RZ ;  /* 0x000000180418723c */ /* 0x000fe200000418ff */
[----:B0-----:R-:W-:Y:S02]  /*48e0*/  MOV R29, R8 ;  /* 0x00000008001d7202 */ /* 0x001fe40000000f00 */
[----:B------:R-:W-:Y:S01]  /*48f0*/  STL.64 [R1+0x138], R10 ;  /* 0x0001380a01007387 */ /* 0x000fe20000100a00 */
[----:B------:R-:W-:-:S03]  /*4900*/  IMAD.MOV.U32 R0, RZ, RZ, R9 ;  /* 0x000000ffff007224 */ /* 0x000fc600078e0009 */
[----:B------:R-:W0:Y:S11]  /*4910*/  LDSM.16.M88.4 R8, [R19+0x16000] ;  /* 0x016000001308783b */ /* 0x000e360000000200 */
[----:B------:R-:W-:Y:S05]  /*4920*/  @!UPT UIADD3 URZ, URZ, URZ, URZ ;  /* 0x0000003f3f3ff290 */ /* 0x000fea000fffe03f */
[----:B------:R1:W-:Y:S04]  /*4930*/  STL.64 [R1+0x16d0], R26 ;  /* 0x0016d01a01007387 */ /* 0x0003e80000100a00 */
[----:B------:R-:W-:Y:S04]  /*4940*/  STL.64 [R1+0x16c8], R24 ;  /* 0x0016c81801007387 */ /* 0x000fe80000100a00 */
[----:B0-----:R-:W-:Y:S04]  /*4950*/  STL.64 [R1+0x140], R8 ;  /* 0x0001400801007387 */ /* 0x001fe80000100a00 */
[----:B------:R-:W-:Y:S04]  /*4960*/  STL.64 [R1+0x148], R10 ;  /* 0x0001480a01007387 */ /* 0x000fe80000100a00 */
[----:B------:R-:W0:Y:S01]  /*4970*/  LDSM.16.M88.4 R8, [R19+0x16800] ;  /* 0x016800001308783b */ /* 0x000e220000000200 */
[----:B-1----:R-:W-:Y:S01]  /*4980*/  MOV R26, R3 ;  /* 0x00000003001a7202 */ /* 0x002fe20000000f00 */
[----:B------:R-:W-:Y:S01]  /*4990*/  IMAD.MOV.U32 R27, RZ, RZ, R2 ;  /* 0x000000ffff1b7224 */ /* 0x000fe200078e0002 */
[----:B0-----:R-:W-:Y:S01]  /*49a0*/  MOV R3, R8 ;  /* 0x0000000800037202 */ /* 0x001fe20000000f00 */
[----:B------:R-:W-:Y:S01]  /*49b0*/  STL.64 [R1+0x168], R10 ;  /* 0x0001680a01007387 */ /* 0x000fe20000100a00 */
[----:B------:R-:W-:-:S03]  /*49c0*/  IMAD.MOV.U32 R2, RZ, RZ, R9 ;  /* 0x000000ffff027224 */ /* 0x000fc600078e0009 */
[----:B------:R-:W0:Y:S04]  /*49d0*/  LDSM.16.M88.4 R8, [R19+0x17000] ;  /* 0x017000001308783b */ /* 0x000e280000000200 */
[----:B------:R-:W1:Y:S04]  /*49e0*/  LDSM.16.M88.4 R16, [R19+0x17800] ;  /* 0x017800001310783b */ /* 0x000e680000000200 */
[----:B0-----:R-:W-:Y:S04]  /*49f0*/  STL.64 [R1+0x180], R8 ;  /* 0x0001800801007387 */ /* 0x001fe80000100a00 */
[----:B------:R0:W-:Y:S04]  /*4a00*/  STL.64 [R1+0x188], R10 ;  /* 0x0001880a01007387 */ /* 0x0001e80000100a00 */
[----:B0-----:R-:W2:Y:S04]  /*4a10*/  LDL.LU.64 R10, [R1+0x1700] ;  /* 0x00170000010a7983 */ /* 0x001ea80000300a00 */
[----:B------:R-:W2:Y:S04]  /*4a20*/  LDL.LU.64 R8, [R1+0x16f8] ;  /* 0x0016f80001087983 */ /* 0x000ea80000300a00 */
[----:B-1----:R-:W-:Y:S04]  /*4a30*/  STL.64 [R1+0x190], R16 ;  /* 0x0001901001007387 */ /* 0x002fe80000100a00 */
[----:B------:R0:W-:Y:S04]  /*4a40*/  STL.64 [R1+0x198], R18 ;  /* 0x0001981201007387 */ /* 0x0001e80000100a00 */
[----:B0-----:R-:W2:Y:S04]  /*4a50*/  LDL.LU.64 R18, [R1+0x16f0] ;  /* 0x0016f00001127983 */ /* 0x001ea80000300a00 */
[----:B------:R-:W2:Y:S02]  /*4a60*/  LDL.LU.64 R16, [R1+0x16e8] ;  /* 0x0016e80001107983 */ /* 0x000ea40000300a00 */
[C---:B--2---:R-:W-:Y:S02]  /*4a70*/  HMMA.16816.F32.BF16 R16, R8.reuse, R22, R16 ;  /* 0x000000160810723c */ /* 0x044fe40000041810 */
[----:B------:R-:W2:Y:S04]  /*4a80*/  LDL.LU.64 R22, [R1+0x16e0] ;  /* 0x0016e00001167983 */ /* 0x000ea80000300a00 */
[----:B------:R-:W2:Y:S11]  /*4a90*/  LDL.LU.64 R20, [R1+0x16d8] ;  /* 0x0016d80001147983 */ /* 0x000eb60000300a00 */
[----:B------:R-:W-:Y:S06]  /*4aa0*/  @!UPT UIADD3 URZ, URZ, URZ, URZ ;  /* 0x0000003f3f3ff290 */ /* 0x000fec000fffe03f */
[----:B------:R-:W-:Y:S04]  /*4ab0*/  STL.64 [R1+0x170], R16 ;  /* 0x0001701001007387 */ /* 0x000fe80000100a00 */
[----:B------:R0:W-:Y:S04]  /*4ac0*/  STL.64 [R1+0x178], R18 ;  /* 0x0001781201007387 */ /* 0x0001e80000100a00 */
[----:B0-----:R-:W3:Y:S04]  /*4ad0*/  LDL.LU R18, [R1+0x8] ;  /* 0x0000080001127983 */ /* 0x001ee80000300800 */
[----:B------:R-:W3:Y:S01]  /*4ae0*/  LDL.LU R19, [R1+0xc] ;  /* 0x00000c0001137983 */ /* 0x000ee20000300800 */
[----:B--2---:R-:W-:Y:S03]  /*4af0*/  HMMA.16816.F32.BF16 R20, R8, R26, R20 ;  /* 0x0000001a0814723c */ /* 0x004fe60000041814 */
[----:B------:R-:W2:Y:S04]  /*4b00*/  LDL.LU.64 R26, [R1+0x16d0] ;  /* 0x0016d000011a7983 */ /* 0x000ea80000300a00 */
[----:B------:R-:W2:Y:S11]  /*4b10*/  LDL.LU.64 R24, [R1+0x16c8] ;  /* 0x0016c80001187983 */ /* 0x000eb60000300a00 */
[----:B------:R-:W-:Y:S05]  /*4b20*/  @!UPT UIADD3 URZ, URZ, URZ, URZ ;  /* 0x0000003f3f3ff290 */ /* 0x000fea000fffe03f */
[----:B------:R-:W-:Y:S04]  /*4b30*/  STL.64 [R1+0x150], R20 ;  /* 0x0001501401007387 */ /* 0x000fe80000100a00 */
[----:B------:R0:W-:Y:S04]  /*4b40*/  STL.64 [R1+0x158], R22 ;  /* 0x0001581601007387 */ /* 0x0001e80000100a00 */
[----:B0-----:R-:W2:Y:S04]  /*4b50*/  LDL.LU R22, [R1+0x18] ;  /* 0x0000180001167983 */ /* 0x001ea80000300800 */
[----:B------:R-:W2:Y:S01]  /*4b60*/  LDL.LU R23, [R1+0x1c] ;  /* 0x00001c0001177983 */ /* 0x000ea20000300800 */
[----:B------:R-:W-:Y:S11]  /*4b70*/  HMMA.16816.F32.BF16 R12, R4, R12, RZ ;  /* 0x0000000c040c723c */ /* 0x000ff600000418ff */
[----:B------:R-:W-:Y:S11]  /*4b80*/  @!UPT UIADD3 URZ, URZ, URZ, URZ ;  /* 0x0000003f3f3ff290 */ /* 0x000ff6000fffe03f */
[----:B------:R-:W-:Y:S02]  /*4b90*/  @!UPT UIADD3 URZ, URZ, URZ, URZ ;  /* 0x0000003f3f3ff290 */ /* 0x000fe4000fffe03f */
[C---:B---3--:R-:W-:Y:S08]  /*4ba0*/  HMMA.16816.F32.BF16 R16, R8.reuse, R18, R12 ;  /* 0x000000120810723c */ /* 0x048ff0000004180c */
[----:B--2---:R-:W-:Y:S01]  /*4bb0*/  HMMA.16816.F32.BF16 R20, R8, R22, R24 ;  /* 0x000000160814723c */ /* 0x004fe20000041818 */
[----:B------:R-:W2:Y:S11]  /*4bc0*/  LDL.LU R24, [R1+0xa0] ;  /* 0x0000a00001187983 */ /* 0x000eb60000300800 */
[----:B------:R-:W-:Y:S11]  /*4bd0*/  @!UPT UIADD3 URZ, URZ, URZ, URZ ;  /* 0x0000003f3f3ff290 */ /* 0x000ff6000fffe03f */
[----:B------:R-:W-:Y:S04]  /*4be0*/  STL.64 [R1+0x1c0], R20 ;  /* 0x0001c01401007387 */ /* 0x000fe80000100a00 */
[----:B------:R-:W-:Y:S04]  /*4bf0*/  STL.64 [R1+0x1c8], R22 ;  /* 0x0001c81601007387 */ /* 0x000fe80000100a00 */
[----:B------:R-:W2:Y:S04]  /*4c00*/  LDL.LU R25, [R1+0xa4] ;  /* 0x0000a40001197983 */ /* 0x000ea80000300800 */
[----:B------:R-:W3:Y:S04]  /*4c10*/  LDL.LU R12, [R1+0x100] ;  /* 0x00010000010c7983 */ /* 0x000ee80000300800 */
[----:B------:R-:W-:Y:S04]  /*4c20*/  STL.64 [R1+0x1a0], R16 ;  /* 0x0001a01001007387 */ /* 0x000fe80000100a00 */
[----:B------:R-:W-:Y:S04]  /*4c30*/  STL.64 [R1+0x1a8], R18 ;  /* 0x0001a81201007387 */ /* 0x000fe80000100a00 */
[----:B------:R-:W3:Y:S04]  /*4c40*/  LDL.LU R13, [R1+0x104] ;  /* 0x00010400010d7983 */ /* 0x000ee80000300800 */
[----:B---3--:R0:W-:Y:S04]  /*4c50*/  STL.64 [R1+0x16a8], R12 ;  /* 0x0016a80c01007387 */ /* 0x0081e80000100a00 */
[----:B0-----:R-:W3:Y:S04]  /*4c60*/  LDL.LU R12, [R1+0xe0] ;  /* 0x0000e000010c7983 */ /* 0x001ee80000300800 */
[----:B------:R-:W3:Y:S04]  /*4c70*/  LDL.LU R13, [R1+0xe4] ;  /* 0x0000e400010d7983 */ /* 0x000ee80000300800 */
[----:B---3--:R0:W-:Y:S04]  /*4c80*/  STL.64 [R1+0x16b0], R12 ;  /* 0x0016b00c01007387 */ /* 0x0081e80000100a00 */
[----:B0-----:R-:W3:Y:S04]  /*4c90*/  LDL.LU R12, [R1+0xb0] ;  /* 0x0000b000010c7983 */ /* 0x001ee80000300800 */
[----:B------:R-:W3:Y:S01]  /*4ca0*/  LDL.LU R13, [R1+0xb4] ;  /* 0x0000b400010d7983 */ /* 0x000ee20000300800 */
[----:B------:R-:W-:Y:S01]  /*4cb0*/  MOV R17, R28 ;  /* 0x0000001c00117202 */ /* 0x000fe20000000f00 */
[----:B------:R-:W-:Y:S01]  /*4cc0*/  IMAD.MOV.U32 R20, RZ, RZ, R29 ;  /* 0x000000ffff147224 */ /* 0x000fe200078e001d */
[----:B--2---:R-:W-:Y:S01]  /*4cd0*/  HMMA.16816.F32.BF16 R24, R4, R24, RZ ;  /* 0x000000180418723c */ /* 0x004fe200000418ff */
[----:B---3--:R0:W-:Y:S04]  /*4ce0*/  STL.64 [R1+0x16b8], R12 ;  /* 0x0016b80c01007387 */ /* 0x0081e80000100a00 */
[----:B0-----:R-:W2:Y:S04]  /*4cf0*/  LDL.LU R12, [R1+0x50] ;  /* 0x00005000010c7983 */ /* 0x001ea80000300800 */
[----:B------:R-:W2:Y:S04]  /*4d00*/  LDL.LU R13, [R1+0x54] ;  /* 0x00005400010d7983 */ /* 0x000ea80000300800 */
[----:B------:R-:W3:Y:S04]  /*4d10*/  LDL.LU R16, [R1+0x110] ;  /* 0x0001100001107983 */ /* 0x000ee80000300800 */
[----:B------:R-:W4:Y:S04]  /*4d20*/  LDL.LU R28, [R1+0x16c4] ;  /* 0x0016c400011c7983 */ /* 0x000f280000300800 */
[----:B------:R-:W5:Y:S04]  /*4d30*/  LDL.LU R29, [R1+0x16c0] ;  /* 0x0016c000011d7983 */ /* 0x000f680000300800 */
[----:B------:R0:W-:Y:S01]  /*4d40*/  STL.64 [R1+0x1688], R10 ;  /* 0x0016880a01007387 */ /* 0x0001e20000100a00 */
[----:B------:R-:W-:-:S03]  /*4d50*/  MOV R21, R0 ;  /* 0x0000000000157202 */ /* 0x000fc60000000f00 */
[----:B------:R-:W-:Y:S01]  /*4d60*/  STL.64 [R1+0x1680], R8 ;  /* 0x0016800801007387 */ /* 0x000fe20000100a00 */
[----:B------:R-:W-:-:S03]  /*4d70*/  IMAD.MOV.U32 R0, RZ, RZ, R25 ;  /* 0x000000ffff007224 */ /* 0x000fc600078e0019 */
[----:B------:R1:W-:Y:S01]  /*4d80*/  STL [R1+0x40], R24 ;  /* 0x0000401801007387 */ /* 0x0003e20000100800 */
[----:B0-----:R-:W-:Y:S01]  /*4d90*/  IMAD.MOV.U32 R10, RZ, RZ, R27 ;  /* 0x000000ffff0a7224 */ /* 0x001fe200078e001b */
[----:B------:R-:W-:Y:S02]  /*4da0*/  MOV R11, R26 ;  /* 0x0000001a000b7202 */ /* 0x000fe40000000f00 */
[----:B-1----:R-:W3:Y:S04]  /*4db0*/  LDL.LU R24, [R1+0x140] ;  /* 0x0001400001187983 */ /* 0x002ee80000300800 */
[----:B------:R-:W3:Y:S04]  /*4dc0*/  LDL.LU R25, [R1+0x144] ;  /* 0x0001440001197983 */ /* 0x000ee80000300800 */
[----:B------:R-:W-:Y:S04]  /*4dd0*/  STL [R1+0x169c], R10 ;  /* 0x00169c0a01007387 */ /* 0x000fe80000100800 */
[----:B------:R0:W-:Y:S04]  /*4de0*/  STL [R1+0x1698], R11 ;  /* 0x0016980b01007387 */ /* 0x0001e80000100800 */
[----:B------:R-:W-:Y:S01]  /*4df0*/  STL [R1+0x1694], R0 ;  /* 0x0016940001007387 */ /* 0x000fe20000100800 */
[----:B----4-:R-:W-:Y:S01]  /*4e00*/  IMAD.MOV.U32 R9, RZ, RZ, R28 ;  /* 0x000000ffff097224 */ /* 0x010fe200078e001c */
[----:B-----5:R-:W-:Y:S01]  /*4e10*/  MOV R8, R29 ;  /* 0x0000001d00087202 */ /* 0x020fe20000000f00 */
[C---:B--2---:R-:W-:Y:S08]  /*4e20*/  HMMA.16816.F32.BF16 R12, R4.reuse, R12, RZ ;  /* 0x0000000c040c723c */ /* 0x044ff000000418ff */
[----:B0-----:R-:W-:Y:S11]  /*4e30*/  HMMA.16816.F32.BF16 R8, R4, R8, RZ ;  /* 0x000000080408723c */ /* 0x001ff600000418ff */
[----:B------:R-:W-:Y:S11]  /*4e40*/  @!UPT UIADD3 URZ, URZ, URZ, URZ ;  /* 0x0000003f3f3ff290 */ /* 0x000ff6000fffe03f */
[----:B------:R-:W-:Y:S01]  /*4e50*/  @!UPT UIADD3 URZ, URZ, URZ, URZ ;  /* 0x0000003f3f3ff290 */ /* 0x000fe2000fffe03f */
[----:B------:R-:W-:Y:S04]  /*4e60*/  STL.64 [R1+0x30], R8 ;  /* 0x0000300801007387 */ /* 0x000fe80000100a00 */
[----:B------:R-:W-:Y:S04]  /*4e70*/  STL.64 [R1+0x38], R10 ;  /* 0x0000380a01007387 */ /* 0x000fe80000100a00 */
[----:B------:R0:W-:Y:S04]  /*4e80*/  STL.64 [R1+0x20], R12 ;  /* 0x0000200c01007387 */ /* 0x0001e80000100a00 */
[----:B0-----:R-:W2:Y:S01]  /*4e90*/  LDL.LU.64 R12, [R1+0x16b8] ;  /* 0x0016b800010c7983 */ /* 0x001ea20000300a00 */
[----:B------:R-:W-:Y:S01]  /*4ea0*/  MOV R9, R14 ;  /* 0x0000000e00097202 */ /* 0x000fe20000000f00 */
[----:B------:R-:W-:-:S05]  /*4eb0*/  IMAD.MOV.U32 R8, RZ, RZ, R15 ;  /* 0x000000ffff087224 */ /* 0x000fca00078e000f */
[----:B------:R-:W-:Y:S04]  /*4ec0*/  STL [R1+0x16a4], R8 ;  /* 0x0016a40801007387 */ /* 0x000fe80000100800 */
[----:B------:R-:W-:Y:S01]  /*4ed0*/  STL [R1+0x16a0], R9 ;  /* 0x0016a00901007387 */ /* 0x000fe20000100800 */
[----:B--2---:R-:W-:Y:S11]  /*4ee0*/  HMMA.16816.F32.BF16 R12, R4, R12, RZ ;  /* 0x0000000c040c723c */ /* 0x004ff600000418ff */
[----:B------:R-:W-:Y:S11]  /*4ef0*/  @!UPT UIADD3 URZ, URZ, URZ, URZ ;  /* 0x0000003f3f3ff290 */ /* 0x000ff6000fffe03f */
[----:B------:R-:W-:Y:S01]  /*4f00*/  @!UPT UIADD3 URZ, URZ, URZ, URZ ;  /* 0x0000003f3f3ff290 */ /* 0x000fe2000fffe03f */
[----:B------:R0:W-:Y:S01]  /*4f10*/  STL [R1+0x10], R12 ;  /* 0x0000100c01007387 */ /* 0x0001e20000100800 */
[----:B------:R-:W-:-:S03]  /*4f20*/  MOV R10, R13 ;  /* 0x0000000d000a7202 */ /* 0x000fc60000000f00 */
[----:B0-----:R-:W2:Y:S01]  /*4f30*/  LDL.LU.64 R12, [R1+0x16b0] ;  /* 0x0016b000010c7983 */ /* 0x001ea20000300a00 */
[----:B------:R-:W-:Y:S01]  /*4f40*/  IMAD.MOV.U32 R11, RZ, RZ, R14 ;  /* 0x000000ffff0b7224 */ /* 0x000fe200078e000e */
[----:B------:R-:W-:Y:S02]  /*4f50*/  MOV R0, R15 ;  /* 0x0000000f00007202 */ /* 0x000fe40000000f00 */
[C---:B--2---:R-:W-:Y:S11]  /*4f60*/  HMMA.16816.F32.BF16 R12, R4.reuse, R12, RZ ;  /* 0x0000000c040c723c */ /* 0x044ff600000418ff */
[----:B------:R-:W-:Y:S11]  /*4f70*/  @!UPT UIADD3 URZ, URZ, URZ, URZ ;  /* 0x0000003f3f3ff290 */ /* 0x000ff6000fffe03f */
[----:B------:R-:W-:Y:S01]  /*4f80*/  @!UPT UIADD3 URZ, URZ, URZ, URZ ;  /* 0x0000003f3f3ff290 */ /* 0x000fe2000fffe03f */
[----:B------:R0:W-:Y:S04]  /*4f90*/  STL.64 [R1], R12 ;  /* 0x0000000c01007387 */ /* 0x0001e80000100a00 */
[----:B0-----:R-:W2:Y:S01]  /*4fa0*/  LDL.LU.64 R12, [R1+0x16a8] ;  /* 0x0016a800010c7983 */ /* 0x001ea20000300a00 */
[----:B------:R-:W-:Y:S01]  /*4fb0*/  IMAD.MOV.U32 R8, RZ, RZ, R14 ;  /* 0x000000ffff087224 */ /* 0x000fe200078e000e */
[----:B------:R-:W-:Y:S01]  /*4fc0*/  MOV R9, R15 ;  /* 0x0000000f00097202 */ /* 0x000fe20000000f00 */
[C---:B---3--:R-:W-:Y:S01]  /*4fd0*/  HMMA.16816.F32.BF16 R16, R4.reuse, R16, RZ ;  /* 0x000000100410723c */ /* 0x048fe200000418ff */
[----:B------:R-:W0:Y:S07]  /*4fe0*/  S2R R29, SR_TID.X ;  /* 0x00000000001d7919 */ /* 0x000e2e0000002100 */
[C---:B------:R-:W-:Y:S08]  /*4ff0*/  HMMA.16816.F32.BF16 R20, R4.reuse, R20, RZ ;  /* 0x000000140414723c */ /* 0x040ff000000418ff */
[C---:B------:R-:W-:Y:S08]  /*5000*/  HMMA.16816.F32.BF16 R24, R4.reuse, R24, RZ ;  /* 0x000000180418723c */ /* 0x040ff000000418ff */
[----:B--2---:R-:W-:Y:S11]  /*5010*/  HMMA.16816.F32.BF16 R12, R4, R12, RZ ;  /* 0x0000000c040c723c */ /* 0x004ff600000418ff */
[----:B------:R-:W-:Y:S11]  /*5020*/  @!UPT UIADD3 URZ, URZ, URZ, URZ ;  /* 0x0000003f3f3ff290 */ /* 0x000ff6000fffe03f */
[----:B------:R-:W-:Y:S01]  /*5030*/  @!UPT UIADD3 URZ, URZ, URZ, URZ ;  /* 0x0000003f3f3ff290 */ /* 0x000fe2000fffe03f */
[----:B------:R-:W-:Y:S04]  /*5040*/  STL.64 [R1+0x1610], R14 ;  /* 0x0016100e01007387 */ /* 0x000fe80000100a00 */
[----:B------:R1:W-:Y:S02]  /*5050*/  STL.64 [R1+0x1608], R12 ;  /* 0x0016080c01007387 */ /* 0x0003e40000100a00 */
[----:B-1----:R-:W-:Y:S01]  /*5060*/  IMAD.MOV.U32 R12, RZ, RZ, R3 ;  /* 0x000000ffff0c7224 */ /* 0x002fe200078e0003 */
[----:B------:R-:W-:-:S07]  /*5070*/  MOV R13, R2 ;  /* 0x00000002000d7202 */ /* 0x000fce0000000f00 */
[----:B------:R-:W-:Y:S01]  /*5080*/  HMMA.16816.F32.BF16 R12, R4, R12, RZ ;  /* 0x0000000c040c723c */ /* 0x000fe200000418ff */
[----:B------:R1:W-:Y:S04]  /*5090*/  STL.64 [R1+0x1620], R18 ;  /* 0x0016201201007387 */ /* 0x0003e80000100a00 */
[----:B------:R2:W-:Y:S04]  /*50a0*/  STL.64 [R1+0x1618], R16 ;  /* 0x0016181001007387 */ /* 0x0005e80000100a00 */
[----:B------:R-:W-:Y:S04]  /*50b0*/  STL [R1+0x15ec], R20 ;  /* 0x0015ec1401007387 */ /* 0x000fe80000100800 */
[----:B------:R-:W-:Y:S01]  /*50c0*/  STL [R1+0x15e8], R21 ;  /* 0x0015e81501007387 */ /* 0x000fe20000100800 */
[----:B0-----:R-:W-:-:S03]  /*50d0*/  IMAD.SHL.U32 R3, R29, 0x2, RZ ;  /* 0x000000021d037824 */ /* 0x001fc600078e00ff */
[----:B------:R-:W-:Y:S01]  /*50e0*/  STL [R1+0x15e4], R22 ;  /* 0x0015e41601007387 */ /* 0x000fe20000100800 */
[----:B------:R-:W-:-:S03]  /*50f0*/  LOP3.LUT R2, R29, 0x7, RZ, 0xc0, !PT ;  /* 0x000000071d027812 */ /* 0x000fc600078ec0ff */
[----:B------:R-:W-:Y:S04]  /*5100*/  STL [R1+0x15e0], R23 ;  /* 0x0015e01701007387 */ /* 0x000fe80000100800 */
[----:B------:R-:W-:Y:S01]  /*5110*/  STL.64 [R1+0x15d8], R26 ;  /* 0x0015d81a01007387 */ /* 0x000fe20000100a00 */
[----:B------:R-:W-:Y:S01]  /*5120*/  MOV R29, R14 ;  /* 0x0000000e001d7202 */ /* 0x000fe20000000f00 */
[----:B------:R-:W-:Y:S02]  /*5130*/  IMAD.MOV.U32 R28, RZ, RZ, R15 ;  /* 0x000000ffff1c7224 */ /* 0x000fe400078e000f */
[----:B------:R-:W-:Y:S04]  /*5140*/  STL.64 [R1+0x15d0], R24 ;  /* 0x0015d01801007387 */ /* 0x000fe80000100a00 */
[----:B------:R-:W-:Y:S04]  /*5150*/  STL.64 [R1+0x60], R12 ;  /* 0x0000600c01007387 */ /* 0x000fe80000100a00 */
[----:B------:R-:W3:Y:S04]  /*5160*/  LDL.LU R14, [R1+0xe8] ;  /* 0x0000e800010e7983 */ /* 0x000ee80000300800 */
[----:B------:R-:W3:Y:S01]  /*5170*/  LDL.LU R15, [R1+0xec] ;  /* 0x0000ec00010f7983 */ /* 0x000ee20000300800 */
[----:B-1----:R-:W-:Y:S01]  /*5180*/  MOV R18, R8 ;  /* 0x0000000800127202 */ /* 0x002fe20000000f00 */
[----:B------:R-:W-:-:S02]  /*5190*/  IMAD.MOV.U32 R19, RZ, RZ, R9 ;  /* 0x000000ffff137224 */ /* 0x000fc400078e0009 */
[----:B---3--:R0:W-:Y:S04]  /*51a0*/  STL.64 [R1+0x1628], R14 ;  /* 0x0016280e01007387 */ /* 0x0081e80000100a00 */
[----:B--2---:R-:W2:Y:S04]  /*51b0*/  LDL.LU R16, [R1] ;  /* 0x0000000001107983 */ /* 0x004ea80000300800 */
[----:B------:R-:W2:Y:S04]  /*51c0*/  LDL.LU R17, [R1+0x4] ;  /* 0x0000040001117983 */ /* 0x000ea80000300800 */
[----:B------:R-:W3:Y:S04]  /*51d0*/  LDL.LU R8, [R1+0x16a4] ;  /* 0x0016a40001087983 */ /* 0x000ee80000300800 */
[----:B------:R-:W4:Y:S04]  /*51e0*/  LDL.LU R9, [R1+0x16a0] ;  /* 0x0016a00001097983 */ /* 0x000f280000300800 */
[----:B------:R-:W-:Y:S04]  /*51f0*/  STL.64 [R1+0x1638], R18 ;  /* 0x0016381201007387 */ /* 0x000fe80000100a00 */
[----:B--2---:R-:W-:Y:S04]  /*5200*/  STL.64 [R1+0x1630], R16 ;  /* 0x0016301001007387 */ /* 0x004fe80000100a00 */
[----:B0-----:R-:W2:Y:S04]  /*5210*/  LDL.LU R14, [R1+0xb8] ;  /* 0x0000b800010e7983 */ /* 0x001ea80000300800 */
[----:B------:R-:W2:Y:S04]  /*5220*/  LDL.LU R15, [R1+0xbc] ;  /* 0x0000bc00010f7983 */ /* 0x000ea80000300800 */
[----:B------:R-:W5:Y:S04]  /*5230*/  LDL.LU R20, [R1+0x180] ;  /* 0x0001800001147983 */ /* 0x000f680000300800 */
[----:B------:R-:W5:Y:S04]  /*5240*/  LDL.LU R21, [R1+0x184] ;  /* 0x0001840001157983 */ /* 0x000f680000300800 */
[----:B--2---:R4:W-:Y:S04]  /*5250*/  STL.64 [R1+0x1640], R14 ;  /* 0x0016400e01007387 */ /* 0x0049e80000100a00 */
[----:B------:R-:W2:Y:S04]  /*5260*/  LDL.LU R12, [R1+0x20] ;  /* 0x00002000010c7983 */ /* 0x000ea80000300800 */
[----:B------:R-:W2:Y:S01]  /*5270*/  LDL.LU R13, [R1+0x24] ;  /* 0x00002400010d7983 */ /* 0x000ea20000300800 */
[----:B----4-:R-:W-:Y:S01]  /*5280*/  MOV R14, R9 ;  /* 0x00000009000e7202 */ /* 0x010fe20000000f00 */
[----:B---3--:R-:W-:-:S02]  /*5290*/  IMAD.MOV.U32 R15, RZ, RZ, R8 ;  /* 0x000000ffff0f7224 */ /* 0x008fc400078e0008 */
[----:B------:R-:W3:Y:S04]  /*52a0*/  LDL.LU R8, [R1+0x190] ;  /* 0x0001900001087983 */ /* 0x000ee80000300800 */
[----:B------:R-:W3:Y:S04]  /*52b0*/  LDL.LU R9, [R1+0x194] ;  /* 0x0001940001097983 */ /* 0x000ee80000300800 */
[----:B------:R0:W-:Y:S04]  /*52c0*/  STL.64 [R1+0x1650], R14 ;  /* 0x0016500e01007387 */ /* 0x0001e80000100a00 */
[----:B--2---:R-:W-:Y:S04]  /*52d0*/  STL.64 [R1+0x1648], R12 ;  /* 0x0016480c01007387 */ /* 0x004fe80000100a00 */
[----:B0-----:R-:W2:Y:S04]  /*52e0*/  LDL.LU R14, [R1+0x78] ;  /* 0x00007800010e7983 */ /* 0x001ea80000300800 */
[----:B------:R-:W2:Y:S01]  /*52f0*/  LDL.LU R15, [R1+0x7c] ;  /* 0x00007c00010f7983 */ /* 0x000ea20000300800 */
[----:B------:R-:W-:Y:S01]  /*5300*/  MOV R17, R10 ;  /* 0x0000000a00117202 */ /* 0x000fe20000000f00 */
[----:B------:R-:W-:Y:S01]  /*5310*/  IMAD.MOV.U32 R18, RZ, RZ, R11 ;  /* 0x000000ffff127224 */ /* 0x000fe200078e000b */
[----:B------:R-:W-:Y:S01]  /*5320*/  MOV R19, R0 ;  /* 0x0000000000137202 */ /* 0x000fe20000000f00 */
[----:B--2---:R0:W-:Y:S04]  /*5330*/  STL.64 [R1+0x1668], R14 ;  /* 0x0016680e01007387 */ /* 0x0041e80000100a00 */
[----:B------:R-:W2:Y:S04]  /*5340*/  LDL.LU R16, [R1+0x10] ;  /* 0x0000100001107983 */ /* 0x000ea80000300800 */
[----:B------:R-:W4:Y:S04]  /*5350*/  LDL.LU R10, [R1+0x169c] ;  /* 0x00169c00010a7983 */ /* 0x000f280000300800 */
[----:B------:R-:W3:Y:S04]  /*5360*/  LDL.LU R11, [R1+0x1698] ;  /* 0x00169800010b7983 */ /* 0x000ee80000300800 */
[----:B------:R-:W3:Y:S04]  /*5370*/  LDL.LU R0, [R1+0x1694] ;  /* 0x0016940001007983 */ /* 0x000ee80000300800 */
[----:B0-----:R-:W3:Y:S04]  /*5380*/  LDL.LU R14, [R1+0xa8] ;  /* 0x0000a800010e7983 */ /* 0x001ee80000300800 */
[----:B------:R-:W3:Y:S04]  /*5390*/  LDL.LU R15, [R1+0xac] ;  /* 0x0000ac00010f7983 */ /* 0x000ee80000300800 */
[----:B------:R-:W-:Y:S04]  /*53a0*/  STL.64 [R1+0x1660], R18 ;  /* 0x0016601201007387 */ /* 0x000fe80000100a00 */
[----:B--2---:R0:W-:Y:S04]  /*53b0*/  STL.64 [R1+0x1658], R16 ;  /* 0x0016581001007387 */ /* 0x0041e80000100a00 */
[----:B0-----:R-:W2:Y:S04]  /*53c0*/  LDL.LU R16, [R1+0x30] ;  /* 0x0000300001107983 */ /* 0x001ea80000300800 */
[----:B------:R-:W2:Y:S04]  /*53d0*/  LDL.LU R17, [R1+0x34] ;  /* 0x0000340001117983 */ /* 0x000ea80000300800 */
[----:B------:R-:W2:Y:S04]  /*53e0*/  LDL.LU R18, [R1+0x38] ;  /* 0x0000380001127983 */ /* 0x000ea80000300800 */
[----:B------:R-:W2:Y:S01]  /*53f0*/  LDL.LU R19, [R1+0x3c] ;  /* 0x00003c0001137983 */ /* 0x000ea20000300800 */
[C---:B-----5:R-:W-:Y:S08]  /*5400*/  HMMA.16816.F32.BF16 R20, R4.reuse, R20, RZ ;  /* 0x000000140414723c */ /* 0x060ff000000418ff */
[----:B---3--:R-:W-:Y:S01]  /*5410*/  HMMA.16816.F32.BF16 R4, R4, R8, RZ ;  /* 0x000000080404723c */ /* 0x008fe200000418ff */
[----:B--2---:R-:W-:Y:S04]  /*5420*/  STL.64 [R1+0x1678], R18 ;  /* 0x0016781201007387 */ /* 0x004fe80000100a00 */
[----:B------:R0:W-:Y:S04]  /*5430*/  STL.64 [R1+0x1670], R16 ;  /* 0x0016701001007387 */ /* 0x0001e80000100a00 */
[----:B0-----:R-:W2:Y:S01]  /*5440*/  LDL.LU R16, [R1+0x40] ;  /* 0x0000400001107983 */ /* 0x001ea20000300800 */
[----:B------:R-:W-:-:S03]  /*5450*/  IMAD.MOV.U32 R17, RZ, RZ, R0 ;  /* 0x000000ffff117224 */ /* 0x000fc600078e0000 */
[----:B------:R-:W3:Y:S01]  /*5460*/  LDL.LU R0, [R1+0x1690] ;  /* 0x0016900001007983 */ /* 0x000ee20000300800 */
[----:B------:R-:W-:Y:S02]  /*5470*/  IMAD R2, R2, 0x110, RZ ;  /* 0x0000011002027824 */ /* 0x000fe400078e02ff */
[----:B------:R-:W-:Y:S01]  /*5480*/  MOV R25, R22 ;  /* 0x0000001600197202 */ /* 0x000fe20000000f00 */
[----:B------:R-:W-:Y:S01]  /*5490*/  IMAD.MOV.U32 R24, RZ, RZ, R23 ;  /* 0x000000ffff187224 */ /* 0x000fe200078e0017 */
[----:B------:R-:W-:Y:S01]  /*54a0*/  STL [R1+0x12ac], R3 ;  /* 0x0012ac0301007387 */ /* 0x000fe20000100800 */
[----:B------:R-:W-:-:S05]  /*54b0*/  LOP3.LUT R2, R2, 0x30, R3, 0x78, !PT ;  /* 0x0000003002027812 */ /* 0x000fca00078e7803 */
[----:B------:R-:W-:Y:S01]  /*54c0*/  IMAD.MOV.U32 R23, RZ, RZ, R7 ;  /* 0x000000ffff177224 */ /* 0x000fe200078e0007 */
[----:B------:R0:W-:Y:S01]  /*54d0*/  STL.64 [R1+0x90], R20 ;  /* 0x0000901401007387 */ /* 0x0001e20000100a00 */
[----:B------:R-:W-:Y:S02]  /*54e0*/  MOV R22, R6 ;  /* 0x0000000600167202 */ /* 0x000fe40000000f00 */
[----:B------:R-:W-:Y:S01]  /*54f0*/  LOP3.LUT R2, R2, 0x40, RZ, 0x3c, !PT ;  /* 0x0000004002027812 */ /* 0x000fe200078e3cff */
[----:B------:R-:W-:Y:S01]  /*5500*/  STL [R1+0x15f4], R24 ;  /* 0x0015f41801007387 */ /* 0x000fe20000100800 */
[----:B------:R-:W-:Y:S02]  /*5510*/  MOV R18, R11 ;  /* 0x0000000b00127202 */ /* 0x000fe40000000f00 */
[----:B0-----:R-:W-:Y:S01]  /*5520*/  MOV R20, R4 ;  /* 0x0000000400147202 */ /* 0x001fe20000000f00 */
[----:B------:R-:W-:Y:S01]  /*5530*/  IMAD.MOV.U32 R21, RZ, RZ, R5 ;  /* 0x000000ffff157224 */ /* 0x000fe200078e0005 */
[----:B------:R-:W-:Y:S01]  /*5540*/  STL [R1+0x15f0], R25 ;  /* 0x0015f01901007387 */ /* 0x000fe20000100800 */
[----:B----4-:R-:W-:-:S03]  /*5550*/  IMAD.MOV.U32 R19, RZ, RZ, R10 ;  /* 0x000000ffff137224 */ /* 0x010fc600078e000a */
[----:B------:R-:W-:Y:S04]  /*5560*/  LDSM.16.M88.4 R24, [R2+0x10000] ;  /* 0x010000000218783b */ /* 0x000fe80000000200 */
[----:B------:R-:W-:Y:S04]  /*5570*/  LDSM.16.M88.4 R8, [R2+0x10800] ;  /* 0x010800000208783b */ /* 0x000fe80000000200 */
[----:B------:R0:W-:Y:S04]  /*5580*/  STL.64 [R1+0x1600], R22 ;  /* 0x0016001601007387 */ /* 0x0001e80000100a00 */
[----:B------:R-:W-:Y:S04]  /*5590*/  STL.64 [R1+0x15f8], R20 ;  /* 0x0015f81401007387 */ /* 0x000fe80000100a00 */
[----:B0-----:R-:W4:Y:S04]  /*55a0*/  LDL.LU R22, [R1+0x118] ;  /* 0x0001180001167983 */ /* 0x001f280000300800 */
[----:B------:R-:W4:Y:S04]  /*55b0*/  LDL.LU R23, [R1+0x11c] ;  /* 0x00011c0001177983 */ /* 0x000f280000300800 */
[----:B---3--:R-:W0:Y:S04]  /*55c0*/  LDSM.16.MT88.4 R4, [R0+0x4000] ;  /* 0x004000000004783b */ /* 0x008e280000004200 */
[----:B0-----:R0:W-:Y:S04]  /*55d0*/  STL.64 [R1+0x1598], R6 ;  /* 0x0015980601007387 */ /* 0x0011e80000100a00 */
[----:B------:R-:W-:Y:S04]  /*55e0*/  STL.64 [R1+0x1590], R4 ;  /* 0x0015900401007387 */ /* 0x000fe80000100a00 */
[----:B0-----:R-:W3:Y:S04]  /*55f0*/  LDL.LU R6, [R1+0x58] ;  /* 0x0000580001067983 */ /* 0x001ee80000300800 */
[----:B------:R-:W3:Y:S04]  /*5600*/  LDL.LU R7, [R1+0x5c] ;  /* 0x00005c0001077983 */ /* 0x000ee80000300800 */
[----:B------:R-:W-:Y:S04]  /*5610*/  STL [R1+0x1528], R0 ;  /* 0x0015280001007387 */ /* 0x000fe80000100800 */
[----:B------:R0:W-:Y:S04]  /*5620*/  STL.64 [R1+0x220], R24 ;  /* 0x0002201801007387 */ /* 0x0001e80000100a00 */
[----:B------:R-:W-:Y:S04]  /*5630*/  STL.64 [R1+0x228], R26 ;  /* 0x0002281a01007387 */ /* 0x000fe80000100a00 */
[----:B------:R1:W-:Y:S01]  /*5640*/  STL.64 [R1+0x238], R10 ;  /* 0x0002380a01007387 */ /* 0x0003e20000100a00 */
[----:B0-----:R-:W-:Y:S01]  /*5650*/  MOV R24, R8 ;  /* 0x0000000800187202 */ /* 0x001fe20000000f00 */
[----:B------:R-:W-:-:S02]  /*5660*/  IMAD.MOV.U32 R25, RZ, RZ, R9 ;  /* 0x000000ffff197224 */ /* 0x000fc400078e0009 */
[----:B-1----:R-:W2:Y:S04]  /*5670*/  LDL.LU.64 R10, [R1+0x1688] ;  /* 0x00168800010a7983 */ /* 0x002ea80000300a00 */
[----:B------:R-:W2:Y:S02]  /*5680*/  LDL.LU.64 R8, [R1+0x1680] ;  /* 0x0016800001087983 */ /* 0x000ea40000300a00 */
[C---:B--2---:R-:W-:Y:S02]  /*5690*/  HMMA.16816.F32.BF16 R12, R8.reuse, R14, R16 ;  /* 0x0000000e080c723c */ /* 0x044fe40000041810 */
[----:B------:R-:W2:Y:S04]  /*56a0*/  LDL.LU.64 R18, [R1+0x1678] ;  /* 0x0016780001127983 */ /* 0x000ea80000300a00 */
[----:B------:R-:W2:Y:S11]  /*56b0*/  LDL.LU.64 R16, [R1+0x1670] ;  /* 0x0016700001107983 */ /* 0x000eb60000300a00 */
[----:B------:R-:W-:Y:S06]  /*56c0*/  @!UPT UIADD3 URZ, URZ, URZ, URZ ;  /* 0x0000003f3f3ff290 */ /* 0x000fec000fffe03f */
[----:B------:R-:W-:Y:S04]  /*56d0*/  STL.64 [R1+0x120], R12 ;  /* 0x0001200c01007387 */ /* 0x000fe80000100a00 */
[----:B------:R0:W-:Y:S04]  /*56e0*/  STL.64 [R1+0x128], R14 ;  /* 0x0001280e01007387 */ /* 0x0001e80000100a00 */
[----:B0-----:R-:W2:Y:S02]  /*56f0*/  LDL.LU.64 R14, [R1+0x1668] ;  /* 0x00166800010e7983 */ /* 0x001ea40000300a00 */
[C---:B--2---:R-:W-:Y:S02]  /*5700*/  HMMA.16816.F32.BF16 R12, R8.reuse, R14, R16 ;  /* 0x0000000e080c723c */ /* 0x044fe40000041810 */
[----:B------:R-:W2:Y:S04]  /*5710*/  LDL.LU.64 R18, [R1+0x1660] ;  /* 0x0016600001127983 */ /* 0x000ea80000300a00 */
[----:B------:R-:W2:Y:S11]  /*5720*/  LDL.LU.64 R16, [R1+0x1658] ;  /* 0x0016580001107983 */ /* 0x000eb60000300a00 */
[----:B------:R-:W-:Y:S06]  /*5730*/  @!UPT UIADD3 URZ, URZ, URZ, URZ ;  /* 0x0000003f3f3ff290 */ /* 0x000fec000fffe03f */
[----:B------:R-:W-:Y:S04]  /*5740*/  STL.64 [R1+0xf0], R12 ;  /* 0x0000f00c01007387 */ /* 0x000fe80000100a00 */
[----:B------:R0:W-:Y:S04]  /*5750*/  STL.64 [R1+0xf8], R14 ;  /* 0x0000f80e01007387 */ /* 0x0001e80000100a00 */
[----:B0-----:R-:W3:Y:S04]  /*5760*/  LDL.LU.64 R14, [R1+0x1650] ;  /* 0x00165000010e7983 */ /* 0x001ee80000300a00 */
[----:B------:R-:W3:Y:S02]  /*5770*/  LDL.LU.64 R12, [R1+0x1648] ;  /* 0x00164800010c7983 */ /* 0x000ee40000300a00 */
[C---:B---3--:R-:W-:Y:S02]  /*5780*/  HMMA.16816.F32.BF16 R4, R8.reuse, R6, R12 ;  /* 0x000000060804723c */ /* 0x048fe4000004180c */
[----:B------:R-:W2:Y:S11]  /*5790*/  LDL.LU.64 R14, [R1+0x1640] ;  /* 0x00164000010e7983 */ /* 0x000eb60000300a00 */
[----:B------:R-:W-:Y:S10]  /*57a0*/  @!UPT UIADD3 URZ, URZ, URZ, URZ ;  /* 0x0000003f3f3ff290 */ /* 0x000ff4000fffe03f */
[----:B------:R-:W-:Y:S04]  /*57b0*/  STL.64 [R1+0xd0], R4 ;  /* 0x0000d00401007387 */ /* 0x000fe80000100a00 */
[----:B------:R0:W-:Y:S04]  /*57c0*/  STL.64 [R1+0xd8], R6 ;  /* 0x0000d80601007387 */ /* 0x0001e80000100a00 */
[----:B0-----:R-:W3:Y:S04]  /*57d0*/  LDL.LU R6, [R1+0x198] ;  /* 0x0001980001067983 */ /* 0x001ee80000300800 */
[----:B------:R-:W3:Y:S01]  /*57e0*/  LDL.LU R7, [R1+0x19c] ;  /* 0x00019c0001077983 */ /* 0x000ee20000300800 */
[C---:B--2---:R-:W-:Y:S03]  /*57f0*/  HMMA.16816.F32.BF16 R12, R8.reuse, R14, R16 ;  /* 0x0000000e080c723c */ /* 0x044fe60000041810 */
[----:B---3--:R0:W-:Y:S04]  /*5800*/  STL.64 [R1+0x15a8], R6 ;  /* 0x0015a80601007387 */ /* 0x0081e80000100a00 */
[----:B0-----:R-:W2:Y:S04]  /*5810*/  LDL.LU R6, [R1+0x108] ;  /* 0x0001080001067983 */ /* 0x001ea80000300800 */
[----:B------:R-:W2:Y:S04]  /*5820*/  LDL.LU R7, [R1+0x10c] ;  /* 0x00010c0001077983 */ /* 0x000ea80000300800 */
[----:B------:R-:W3:Y:S04]  /*5830*/  LDL.LU.64 R18, [R1+0x1638] ;  /* 0x0016380001127983 */ /* 0x000ee80000300a00 */
[----:B------:R-:W3:Y:S04]  /*5840*/  LDL.LU.64 R16, [R1+0x1630] ;  /* 0x0016300001107983 */ /* 0x000ee80000300a00 */
[----:B------:R-:W-:Y:S04]  /*5850*/  STL.64 [R1+0xc0], R12 ;  /* 0x0000c00c01007387 */ /* 0x000fe80000100a00 */
[----:B------:R0:W-:Y:S04]  /*5860*/  STL.64 [R1+0xc8], R14 ;  /* 0x0000c80e01007387 */ /* 0x0001e80000100a00 */
[----:B0-----:R-:W3:Y:S02]  /*5870*/  LDL.LU.64 R14, [R1+0x1628] ;  /* 0x00162800010e7983 */ /* 0x001ee40000300a00 */
[C---:B---3--:R-:W-:Y:S02]  /*5880*/  HMMA.16816.F32.BF16 R12, R8.reuse, R14, R16 ;  /* 0x0000000e080c723c */ /* 0x048fe40000041810 */
[----:B------:R-:W4:Y:S04]  /*5890*/  LDL.LU.64 R18, [R1+0x1620] ;  /* 0x0016200001127983 */ /* 0x000f280000300a00 */
[----:B------:R-:W4:Y:S11]  /*58a0*/  LDL.LU.64 R16, [R1+0x1618] ;  /* 0x0016180001107983 */ /* 0x000f360000300a00 */
[----:B------:R-:W-:Y:S06]  /*58b0*/  @!UPT UIADD3 URZ, URZ, URZ, URZ ;  /* 0x0000003f3f3ff290 */ /* 0x000fec000fffe03f */
[----:B------:R-:W-:Y:S04]  /*58c0*/  STL.64 [R1+0xb0], R12 ;  /* 0x0000b00c01007387 */ /* 0x000fe80000100a00 */
[----:B------:R0:W-:Y:S04]  /*58d0*/  STL.64 [R1+0xb8], R14 ;  /* 0x0000b80e01007387 */ /* 0x0001e80000100a00 */
[----:B0-----:R-:W2:Y:S04]  /*58e0*/  LDL.LU.64 R14, [R1+0x1610] ;  /* 0x00161000010e7983 */ /* 0x001ea80000300a00 */
[----:B------:R-:W2:Y:S02]  /*58f0*/  LDL.LU.64 R12, [R1+0x1608] ;  /* 0x00160800010c7983 */ /* 0x000ea40000300a00 */
[C---:B--2---:R-:W-:Y:S02]  /*5900*/  HMMA.16816.F32.BF16 R12, R8.reuse, R6, R12 ;  /* 0x00000006080c723c */ /* 0x044fe4000004180c */
[----:B------:R-:W2:Y:S11]  /*5910*/  LDL.LU R6, [R1+0x188] ;  /* 0x0001880001067983 */ /* 0x000eb60000300800 */
[----:B------:R-:W-:Y:S10]  /*5920*/  @!UPT UIADD3 URZ, URZ, URZ, URZ ;  /* 0x0000003f3f3ff290 */ /* 0x000ff4000fffe03f */
[----:B------:R-:W-:Y:S04]  /*5930*/  STL.64 [R1+0xa0], R12 ;  /* 0x0000a00c01007387 */ /* 0x000fe80000100a00 */
[----:B------:R0:W-:Y:S04]  /*5940*/  STL.64 [R1+0xa8], R14 ;  /* 0x0000a80e01007387 */ /* 0x0001e80000100a00 */
[----:B------:R-:W2:Y:S04]  /*5950*/  LDL.LU R7, [R1+0x18c] ;  /* 0x00018c0001077983 */ /* 0x000ea80000300800 */
[----:B------:R-:W3:Y:S04]  /*5960*/  LDL.LU R26, [R1+0x138] ;  /* 0x00013800011a7983 */ /* 0x000ee80000300800 */
[----:B------:R-:W3:Y:S04]  /*5970*/  LDL.LU R27, [R1+0x13c] ;  /* 0x00013c00011b7983 */ /* 0x000ee80000300800 */
[----:B--2---:R-:W-:Y:S04]  /*5980*/  STL.64 [R1+0x15c0], R6 ;  /* 0x0015c00601007387 */ /* 0x004fe80000100a00 */
[----:B0-----:R-:W2:Y:S04]  /*5990*/  LDL.LU R14, [R1+0x168] ;  /* 0x00016800010e7983 */ /* 0x001ea80000300800 */
[----:B------:R-:W2:Y:S01]  /*59a0*/  LDL.LU R15, [R1+0x16c] ;  /* 0x00016c00010f7983 */ /* 0x000ea20000300800 */
[----:B----4-:R-:W-:Y:S03]  /*59b0*/  HMMA.16816.F32.BF16 R16, R8, R22, R16 ;  /* 0x000000160810723c */ /* 0x010fe60000041810 */
[----:B--2---:R0:W-:Y:S04]  /*59c0*/  STL.64 [R1+0x15c8], R14 ;  /* 0x0015c80e01007387 */ /* 0x0041e80000100a00 */
[----:B0-----:R-:W2:Y:S04]  /*59d0*/  LDL.LU R14, [R1+0x148] ;  /* 0x00014800010e7983 */ /* 0x001ea80000300800 */
[----:B------:R-:W2:Y:S04]  /*59e0*/  LDL.LU R15, [R1+0x14c] ;  /* 0x00014c00010f7983 */ /* 0x000ea80000300800 */
[----:B------:R-:W4:Y:S04]  /*59f0*/  LDL.LU R4, [R1+0x60] ;  /* 0x0000600001047983 */ /* 0x000f280000300800 */
[----:B------:R-:W4:Y:S04]  /*5a00*/  LDL.LU R5, [R1+0x64] ;  /* 0x0000640001057983 */ /* 0x000f280000300800 */
[----:B------:R-:W5:Y:S04]  /*5a10*/  LDL.LU.64 R22, [R1+0x1600] ;  /* 0x0016000001167983 */ /* 0x000f680000300a00 */
[----:B------:R-:W2:Y:S01]  /*5a20*/  LDL.LU.64 R20, [R1+0x15f8] ;  /* 0x0015f80001147983 */ /* 0x000ea20000300a00 */
[----:B------:R-:W-:Y:S01]  /*5a30*/  MOV R6, R29 ;  /* 0x0000001d00067202 */ /* 0x000fe20000000f00 */
[----:B------:R-:W-:Y:S01]  /*5a40*/  IMAD.MOV.U32 R29, RZ, RZ, R17 ;  /* 0x000000ffff1d7224 */ /* 0x000fe200078e0011 */
[----:B------:R-:W-:Y:S01]  /*5a50*/  MOV R0, R16 ;  /* 0x0000001000007202 */ /* 0x000fe20000000f00 */
[----:B------:R-:W-:Y:S01]  /*5a60*/  IMAD.MOV.U32 R17, RZ, RZ, R25 ;  /* 0x000000ffff117224 */ /* 0x000fe200078e0019 */
[----:B------:R-:W-:-:S02]  /*5a70*/  MOV R16, R24 ;  /* 0x0000001800107202 */ /* 0x000fc40000000f00 */
[----:B------:R-:W3:Y:S01]  /*5a80*/  LDL.LU R24, [R1+0x15f4] ;  /* 0x0015f40001187983 */ /* 0x000ee20000300800 */
[----:B------:R-:W-:-:S03]  /*5a90*/  IMAD.MOV.U32 R7, RZ, RZ, R28 ;  /* 0x000000ffff077224 */ /* 0x000fc600078e001c */
[----:B------:R-:W3:Y:S01]  /*5aa0*/  LDL.LU R25, [R1+0x15f0] ;  /* 0x0015f00001197983 */ /* 0x000ee20000300800 */
[----:B------:R-:W-:-:S03]  /*5ab0*/  MOV R28, R18 ;  /* 0x00000012001c7202 */ /* 0x000fc60000000f00 */
[----:B------:R2:W-:Y:S01]  /*5ac0*/  STL.64 [R1+0x15a0], R16 ;  /* 0x0015a01001007387 */ /* 0x0005e20000100a00 */
[----:B------:R-:W-:Y:S01]  /*5ad0*/  IMAD.MOV.U32 R3, RZ, RZ, R19 ;  /* 0x000000ffff037224 */ /* 0x000fe200078e0013 */
[----:B-----5:R-:W-:Y:S01]  /*5ae0*/  MOV R18, R22 ;  /* 0x0000001600127202 */ /* 0x020fe20000000f00 */
[----:B------:R-:W-:Y:S01]  /*5af0*/  IMAD.MOV.U32 R19, RZ, RZ, R23 ;  /* 0x000000ffff137224 */ /* 0x000fe200078e0017 */
[----:B--2---:R-:W-:Y:S01]  /*5b00*/  MOV R16, R20 ;  /* 0x0000001400107202 */ /* 0x004fe20000000f00 */
[----:B------:R-:W-:Y:S01]  /*5b10*/  IMAD.MOV.U32 R17, RZ, RZ, R21 ;  /* 0x000000ffff117224 */ /* 0x000fe200078e0015 */
[----:B------:R-:W2:Y:S04]  /*5b20*/  LDL.LU R20, [R1+0x15ec] ;  /* 0x0015ec0001147983 */ /* 0x000ea80000300800 */
[----:B------:R-:W2:Y:S04]  /*5b30*/  LDL.LU R21, [R1+0x15e8] ;  /* 0x0015e80001157983 */ /* 0x000ea80000300800 */
[----:B------:R-:W2:Y:S04]  /*5b40*/  LDL.LU R22, [R1+0x15e4] ;  /* 0x0015e40001167983 */ /* 0x000ea80000300800 */
[----:B------:R-:W2:Y:S04]  /*5b50*/  LDL.LU R23, [R1+0x15e0] ;  /* 0x0015e00001177983 */ /* 0x000ea80000300800 */
[----:B------:R-:W-:Y:S04]  /*5b60*/  STL.64 [R1+0x15b8], R18 ;  /* 0x0015b81201007387 */ /* 0x000fe80000100a00 */
[----:B------:R0:W-:Y:S04]  /*5b70*/  STL.64 [R1+0x15b0], R16 ;  /* 0x0015b01001007387 */ /* 0x0001e80000100a00 */
[----:B0-----:R-:W5:Y:S04]  /*5b80*/  LDL.LU R16, [R1+0x90] ;  /* 0x0000900001107983 */ /* 0x001f680000300800 */
[----:B------:R-:W5:Y:S04]  /*5b90*/  LDL.LU R17, [R1+0x94] ;  /* 0x0000940001117983 */ /* 0x000f680000300800 */
[----:B------:R-:W-:Y:S01]  /*5ba0*/  STL [R1+0x1544], R3 ;  /* 0x0015440301007387 */ /* 0x000fe20000100800 */
[----:B---3--:R-:W-:-:S03]  /*5bb0*/  MOV R18, R25 ;  /* 0x0000001900127202 */ /* 0x008fc60000000f00 */
[----:B------:R-:W-:Y:S01]  /*5bc0*/  STL [R1+0x1540], R28 ;  /* 0x0015401c01007387 */ /* 0x000fe20000100800 */
[----:B------:R-:W-:-:S03]  /*5bd0*/  IMAD.MOV.U32 R19, RZ, RZ, R24 ;  /* 0x000000ffff137224 */ /* 0x000fc600078e0018 */
[----:B------:R-:W-:Y:S04]  /*5be0*/  STL [R1+0x153c], R29 ;  /* 0x00153c1d01007387 */ /* 0x000fe80000100800 */
[----:B------:R-:W-:Y:S01]  /*5bf0*/  STL [R1+0x1538], R0 ;  /* 0x0015380001007387 */ /* 0x000fe20000100800 */
[C---:B--2---:R-:W-:Y:S03]  /*5c00*/  HMMA.16816.F32.BF16 R20, R8.reuse, R26, R20 ;  /* 0x0000001a0814723c */ /* 0x044fe60000041814 */
[----:B------:R-:W2:Y:S04]  /*5c10*/  LDL.LU.64 R26, [R1+0x15d8] ;  /* 0x0015d800011a7983 */ /* 0x000ea80000300a00 */
[----:B------:R-:W2:Y:S11]  /*5c20*/  LDL.LU.64 R24, [R1+0x15d0] ;  /* 0x0015d00001187983 */ /* 0x000eb60000300a00 */
[----:B------:R-:W-:Y:S05]  /*5c30*/  @!UPT UIADD3 URZ, URZ, URZ, URZ ;  /* 0x0000003f3f3ff290 */ /* 0x000fea000fffe03f */
[----:B------:R0:W-:Y:S04]  /*5c40*/  STL.64 [R1+0x50], R20 ;  /* 0x0000501401007387 */ /* 0x0001e80000100a00 */
[----:B------:R1:W-:Y:S04]  /*5c50*/  STL.64 [R1+0x58], R22 ;  /* 0x0000581601007387 */ /* 0x0003e80000100a00 */
[----:B0-----:R-:W3:Y:S04]  /*5c60*/  LDL.LU R20, [R1+0x150] ;  /* 0x0001500001147983 */ /* 0x001ee80000300800 */
[----:B------:R-:W3:Y:S04]  /*5c70*/  LDL.LU R21, [R1+0x154] ;  /* 0x0001540001157983 */ /* 0x000ee80000300800 */
[----:B-1----:R-:W3:Y:S04]  /*5c80*/  LDL.LU R22, [R1+0x158] ;  /* 0x0001580001167983 */ /* 0x002ee80000300800 */
[----:B------:R-:W3:Y:S01]  /*5c90*/  LDL.LU R23, [R1+0x15c] ;  /* 0x00015c0001177983 */ /* 0x000ee20000300800 */
[C---:B--2---:R-:W-:Y:S03]  /*5ca0*/  HMMA.16816.F32.BF16 R24, R8.reuse, R14, R24 ;  /* 0x0000000e0818723c */ /* 0x044fe60000041818 */
[----:B------:R-:W4:Y:S11]  /*5cb0*/  LDL.LU.64 R14, [R1+0x15c8] ;  /* 0x0015c800010e7983 */ /* 0x000f360000300a00 */
[----:B------:R-:W-:Y:S09]  /*5cc0*/  @!UPT UIADD3 URZ, URZ, URZ, URZ ;  /* 0x0000003f3f3ff290 */ /* 0x000ff2000fffe03f */
[----:B------:R0:W-:Y:S04]  /*5cd0*/  STL.64 [R1+0x10], R24 ;  /* 0x0000101801007387 */ /* 0x0001e80000100a00 */
[----:B------:R-:W-:Y:S04]  /*5ce0*/  STL.64 [R1+0x18], R26 ;  /* 0x0000181a01007387 */ /* 0x000fe80000100a00 */
[----:B0-----:R-:W2:Y:S04]  /*5cf0*/  LDL.LU R24, [R1+0x220] ;  /* 0x0002200001187983 */ /* 0x001ea80000300800 */
[----:B------:R-:W2:Y:S01]  /*5d00*/  LDL.LU R25, [R1+0x224] ;  /* 0x0002240001197983 */ /* 0x000ea20000300800 */
[C---:B----4-:R-:W-:Y:S03]  /*5d10*/  HMMA.16816.F32.BF16 R12, R8.reuse, R14, R4 ;  /* 0x0000000e080c723c */ /* 0x050fe60000041804 */
[----:B------:R-:W5:Y:S11]  /*5d20*/  LDL.LU.64 R6, [R1+0x15c0] ;  /* 0x0015c00001067983 */ /* 0x000f760000300a00 */
[----:B------:R-:W-:Y:S09]  /*5d30*/  @!UPT UIADD3 URZ, URZ, URZ, URZ ;  /* 0x0000003f3f3ff290 */ /* 0x000ff2000fffe03f */
[----:B------:R-:W-:Y:S04]  /*5d40*/  STL.64 [R1+0x14d0], R14 ;  /* 0x0014d00e01007387 */ /* 0x000fe80000100a00 */
[----:B------:R0:W-:Y:S04]  /*5d50*/  STL.64 [R1+0x14c8], R12 ;  /* 0x0014c80c01007387 */ /* 0x0001e80000100a00 */
[----:B0-----:R-:W2:Y:S04]  /*5d60*/  LDL.LU R12, [R1+0x170] ;  /* 0x00017000010c7983 */ /* 0x001ea80000300800 */
[----:B------:R-:W2:Y:S04]  /*5d70*/  LDL.LU R13, [R1+0x174] ;  /* 0x00017400010d7983 */ /* 0x000ea80000300800 */
[----:B------:R-:W2:Y:S04]  /*5d80*/  LDL.LU R14, [R1+0x178] ;  /* 0x00017800010e7983 */ /* 0x000ea80000300800 */
[----:B------:R-:W2:Y:S01]  /*5d90*/  LDL.LU R15, [R1+0x17c] ;  /* 0x00017c00010f7983 */ /* 0x000ea20000300800 */
[C---:B-----5:R-:W-:Y:S03]  /*5da0*/  HMMA.16816.F32.BF16 R4, R8.reuse, R6, R16 ;  /* 0x000000060804723c */ /* 0x060fe60000041810 */
[----:B------:R-:W4:Y:S04]  /*5db0*/  LDL.LU.64 R18, [R1+0x15b8] ;  /* 0x0015b80001127983 */ /* 0x000f280000300a00 */
[----:B------:R-:W4:Y:S11]  /*5dc0*/  LDL.LU.64 R16, [R1+0x15b0] ;  /* 0x0015b00001107983 */ /* 0x000f360000300a00 */
[----:B------:R-:W-:Y:S05]  /*5dd0*/  @!UPT UIADD3 URZ, URZ, URZ, URZ ;  /* 0x0000003f3f3ff290 */ /* 0x000fea000fffe03f */
[----:B------:R-:W-:Y:S04]  /*5de0*/  STL.64 [R1+0x40], R4 ;  /* 0x0000400401007387 */ /* 0x000fe80000100a00 */
[----:B------:R0:W-:Y:S04]  /*5df0*/  STL.64 [R1+0x48], R6 ;  /* 0x0000480601007387 */ /* 0x0001e80000100a00 */
[----:B0-----:R-:W4:Y:S02]  /*5e00*/  LDL.LU.64 R6, [R1+0x15a8] ;  /* 0x0015a80001067983 */ /* 0x001f240000300a00 */
[----:B----4-:R-:W-:Y:S02]  /*5e10*/  HMMA.16816.F32.BF16 R8, R8, R6, R16 ;  /* 0x000000060808723c */ /* 0x010fe40000041810 */
[----:B------:R-:W3:Y:S04]  /*5e20*/  LDL.LU.64 R16, [R1+0x15a0] ;  /* 0x0015a00001107983 */ /* 0x000ee80000300a00 */
[----:B------:R-:W3:Y:S04]  /*5e30*/  LDL.LU.64 R6, [R1+0x1598] ;  /* 0x0015980001067983 */ /* 0x000ee80000300a00 */
[----:B------:R-:W3:Y:S11]  /*5e40*/  LDL.LU.64 R4, [R1+0x1590] ;  /* 0x0015900001047983 */ /* 0x000ef60000300a00 */
[----:B------:R-:W-:Y:S02]  /*5e50*/  @!UPT UIADD3 URZ, URZ, URZ, URZ ;  /* 0x0000003f3f3ff290 */ /* 0x000fe4000fffe03f */
[----:B------:R2:W-:Y:S01]  /*5e60*/  STL.64 [R1], R8 ;  /* 0x0000000801007387 */ /* 0x0005e20000100a00 */
[----:B------:R-:W-:Y:S01]  /*5e70*/  MOV R3, R10 ;  /* 0x0000000a00037202 */ /* 0x000fe20000000f00 */
[----:B------:R-:W-:Y:S01]  /*5e80*/  IMAD.MOV.U32 R28, RZ, RZ, R11 ;  /* 0x000000ffff1c7224 */ /* 0x000fe200078e000b */
[C---:B---3--:R-:W-:Y:S01]  /*5e90*/  HMMA.16816.F32.BF16 R16, R4.reuse, R16, R20 ;  /* 0x000000100410723c */ /* 0x048fe20000041814 */
[----:B------:R-:W0:Y:S07]  /*5ea0*/  LDSM.16.M88.4 R20, [R2+0x11000] ;  /* 0x011000000214783b */ /* 0x000e2e0000000200 */
[----:B--2---:R-:W-:Y:S01]  /*5eb0*/  HMMA.16816.F32.BF16 R8, R4, R24, R12 ;  /* 0x000000180408723c */ /* 0x004fe2000004180c */
[----:B------:R-:W1:Y:S04]  /*5ec0*/  LDSM.16.M88.4 R24, [R2+0x11800] ;  /* 0x011800000218783b */ /* 0x000e680000000200 */
[----:B------:R-:W2:Y:S11]  /*5ed0*/  LDSM.16.M88.4 R12, [R2+0x12000] ;  /* 0x01200000020c783b */ /* 0x000eb60000000200 */
[----:B------:R-:W-:Y:S07]  /*5ee0*/  @!UPT UIADD3 URZ, URZ, URZ, URZ ;  /* 0x0000003f3f3ff290 */ /* 0x000fee000fffe03f */
[----:B------:R-:W-:Y:S04]  /*5ef0*/  STL.64 [R1+0x14b8], R10 ;  /* 0x0014b80a01007387 */ /* 0x000fe80000100a00 */
[----:B------:R0:W-:Y:S04]  /*5f00*/  STL.64 [R1+0x14b0], R8 ;  /* 0x0014b00801007387 */ /* 0x0001e80000100a00 */
[----:B------:R-:W-:Y:S04]  /*5f10*/  STL.64 [R1+0x1498], R18 ;  /* 0x0014981201007387 */ /* 0x000fe80000100a00 */
[----:B------:R-:W-:Y:S01]  /*5f20*/  STL.64 [R1+0x1490], R16 ;  /* 0x0014901001007387 */ /* 0x000fe20000100a00 */
[----:B0-----:R-:W-:Y:S01]  /*5f30*/  MOV R9, R22 ;  /* 0x0000001600097202 */ /* 0x001fe20000000f00 */
[----:B------:R-:W-:-:S05]  /*5f40*/  IMAD.MOV.U32 R8, RZ, RZ, R23 ;  /* 0x000000ffff087224 */ /* 0x000fca00078e0017 */
[----:B------:R-:W-:Y:S04]  /*5f50*/  STL.64 [R1+0x1530], R8 ;  /* 0x0015300801007387 */ /* 0x000fe80000100a00 */
[----:B-1----:R-:W-:Y:S04]  /*5f60*/  STL.64 [R1+0x28], R26 ;  /* 0x0000281a01007387 */ /* 0x002fe80000100a00 */
[----:B------:R0:W-:Y:S04]  /*5f70*/  STL.64 [R1+0x1588], R24 ;  /* 0x0015881801007387 */ /* 0x0001e80000100a00 */
[----:B0-----:R-:W3:Y:S04]  /*5f80*/  LDL.LU R24, [R1+0x1c0] ;  /* 0x0001c00001187983 */ /* 0x001ee80000300800 */
[----:B------:R-:W3:Y:S04]  /*5f90*/  LDL.LU R25, [R1+0x1c4] ;  /* 0x0001c40001197983 */ /* 0x000ee80000300800 */
[----:B------:R-:W3:Y:S04]  /*5fa0*/  LDL.LU R26, [R1+0x1c8] ;  /* 0x0001c800011a7983 */ /* 0x000ee80000300800 */
[----:B------:R-:W3:Y:S01]  /*5fb0*/  LDL.LU R27, [R1+0x1cc] ;  /* 0x0001cc00011b7983 */ /* 0x000ee20000300800 */
[----:B--2---:R-:W-:Y:S01]  /*5fc0*/  MOV R9, R12 ;  /* 0x0000000c00097202 */ /* 0x004fe20000000f00 */
[----:B------:R-:W-:Y:S01]  /*5fd0*/  IMAD.MOV.U32 R8, RZ, RZ, R13 ;  /* 0x000000ffff087224 */ /* 0x000fe200078e000d */
[----:B------:R-:W-:Y:S01]  /*5fe0*/  MOV R17, R14 ;  /* 0x0000000e00117202 */ /* 0x000fe20000000f00 */
[----:B------:R-:W-:-:S02]  /*5ff0*/  IMAD.MOV.U32 R16, RZ, RZ, R15 ;  /* 0x000000ffff107224 */ /* 0x000fc400078e000f */
[----:B------:R-:W0:Y:S04]  /*6000*/  LDSM.16.M88.4 R12, [R2+0x12800] ;  /* 0x01280000020c783b */ /* 0x000e280000000200 */
[----:B------:R-:W-:Y:S01]  /*6010*/  STL.64 [R1+0x14a8], R16 ;  /* 0x0014a81001007387 */ /* 0x000fe20000100a00 */
[----:B0-----:R-:W-:-:S03]  /*6020*/  MOV R11, R12 ;  /* 0x0000000c000b7202 */ /* 0x001fc60000000f00 */
[----:B------:R-:W-:Y:S01]  /*6030*/  STL.64 [R1+0x1b8], R14 ;  /* 0x0001b80e01007387 */ /* 0x000fe20000100a00 */
[----:B------:R-:W-:-:S03]  /*6040*/  IMAD.MOV.U32 R10, RZ, RZ, R13 ;  /* 0x000000ffff0a7224 */ /* 0x000fc600078e000d */
[----:B------:R-:W0:Y:S02]  /*6050*/  LDSM.16.M88.4 R12, [R2+0x13000] ;  /* 0x01300000020c783b */ /* 0x000e240000000200 */
[----:B0-----:R-:W-:Y:S02]  /*6060*/  MOV R17, R12 ;  /* 0x0000000c00117202 */ /* 0x001fe40000000f00 */
[----:B------:R-:W-:Y:S01]  /*6070*/  STL.64 [R1+0x1d8], R14 ;  /* 0x0001d80e01007387 */ /* 0x000fe20000100a00 */
[----:B------:R-:W-:-:S03]  /*6080*/  IMAD.MOV.U32 R16, RZ, RZ, R13 ;  /* 0x000000ffff107224 */ /* 0x000fc600078e000d */
[----:B------:R-:W0:Y:S02]  /*6090*/  LDSM.16.M88.4 R12, [R2+0x13800] ;  /* 0x01380000020c783b */ /* 0x000e240000000200 */
[----:B0-----:R-:W-:Y:S02]  /*60a0*/  MOV R19, R12 ;  /* 0x0000000c00137202 */ /* 0x001fe40000000f00 */
[----:B------:R-:W-:Y:S01]  /*60b0*/  STL.64 [R1+0x1f8], R14 ;  /* 0x0001f80e01007387 */ /* 0x000fe20000100a00 */
[----:B------:R-:W-:-:S03]  /*60c0*/  IMAD.MOV.U32 R18, RZ, RZ, R13 ;  /* 0x000000ffff127224 */ /* 0x000fc600078e000d */
[----:B------:R-:W0:Y:S04]  /*60d0*/  LDSM.16.M88.4 R12, [R2+0x14000] ;  /* 0x01400000020c783b */ /* 0x000e280000000200 */
[----:B0-----:R-:W-:Y:S01]  /*60e0*/  STL.64 [R1+0x208], R14 ;  /* 0x0002080e01007387 */ /* 0x001fe20000100a00 */
[----:B---3--:R-:W-:Y:S03]  /*60f0*/  HMMA.16816.F32.BF16 R20, R4, R20, R24 ;  /* 0x000000140414723c */ /* 0x008fe60000041818 */
[----:B------:R-:W2:Y:S11]  /*6100*/  LDL.LU.64 R24, [R1+0x1588] ;  /* 0x0015880001187983 */ /* 0x000eb60000300a00 */
[----:B------:R-:W-:Y:S09]  /*6110*/  @!UPT UIADD3 URZ, URZ, URZ, URZ ;  /* 0x0000003f3f3ff290 */ /* 0x000ff2000fffe03f */
[----:B------:R-:W-:Y:S04]  /*6120*/  STL.64 [R1+0x1488], R22 ;  /* 0x0014881601007387 */ /* 0x000fe80000100a00 */
[----:B------:R0:W-:Y:S04]  /*6130*/  STL.64 [R1+0x1480], R20 ;  /* 0x0014801401007387 */ /* 0x0001e80000100a00 */
[----:B0-----:R-:W2:Y:S04]  /*6140*/  LDL.LU R20, [R1+0x1a0] ;  /* 0x0001a00001147983 */ /* 0x001ea80000300800 */
[----:B------:R-:W2:Y:S04]  /*6150*/  LDL.LU R21, [R1+0x1a4] ;  /* 0x0001a40001157983 */ /* 0x000ea80000300800 */
[----:B------:R-:W2:Y:S04]  /*6160*/  LDL.LU R22, [R1+0x1a8] ;  /* 0x0001a80001167983 */ /* 0x000ea80000300800 */
[----:B------:R-:W2:Y:S01]  /*6170*/  LDL.LU R23, [R1+0x1ac] ;  /* 0x0001ac0001177983 */ /* 0x000ea20000300800 */
[----:B------:R-:W-:Y:S01]  /*6180*/  MOV R29, R12 ;  /* 0x0000000c001d7202 */ /* 0x000fe20000000f00 */
[----:B------:R-:W-:-:S02]  /*6190*/  IMAD.MOV.U32 R0, RZ, RZ, R13 ;  /* 0x000000ffff007224 */ /* 0x000fc400078e000d */
[----:B------:R-:W0:Y:S04]  /*61a0*/  LDSM.16.M88.4 R12, [R2+0x14800] ;  /* 0x01480000020c783b */ /* 0x000e280000000200 */
[----:B0-----:R-:W-:Y:S04]  /*61b0*/  STL.64 [R1+0x218], R14 ;  /* 0x0002180e01007387 */ /* 0x001fe80000100a00 */
[----:B------:R-:W-:Y:S01]  /*61c0*/  STL.64 [R1+0x1548], R12 ;  /* 0x0015480c01007387 */ /* 0x000fe20000100a00 */
[----:B--2---:R-:W-:Y:S07]  /*61d0*/  HMMA.16816.F32.BF16 R24, R4, R24, R20 ;  /* 0x000000180418723c */ /* 0x004fee0000041814 */
[----:B------:R-:W-:Y:S01]  /*61e0*/  MOV R20, R19 ;  /* 0x0000001300147202 */ /* 0x000fe20000000f00 */
[----:B------:R-:W-:-:S05]  /*61f0*/  IMAD.MOV.U32 R21, RZ, RZ, R18 ;  /* 0x000000ffff157224 */ /* 0x000fca00078e0012 */
[----:B------:R0:W-:Y:S02]  /*6200*/  STL.64 [R1+0x1550], R20 ;  /* 0x0015501401007387 */ /* 0x0001e40000100a00 */
[----:B0-----:R-:W-:Y:S01]  /*6210*/  MOV R20, R17 ;  /* 0x0000001100147202 */ /* 0x001fe20000000f00 */
[----:B------:R-:W-:-:S05]  /*6220*/  IMAD.MOV.U32 R21, RZ, RZ, R16 ;  /* 0x000000ffff157224 */ /* 0x000fca00078e0010 */
[----:B------:R0:W-:Y:S04]  /*6230*/  STL.64 [R1+0x1568], R20 ;  /* 0x0015681401007387 */ /* 0x0001e80000100a00 */
[----:B------:R-:W2:Y:S04]  /*6240*/  LDL.LU R12, [R1+0xc0] ;  /* 0x0000c000010c7983 */ /* 0x000ea80000300800 */
[----:B------:R-:W2:Y:S04]  /*6250*/  LDL.LU R13, [R1+0xc4] ;  /* 0x0000c400010d7983 */ /* 0x000ea80000300800 */
[----:B------:R-:W3:Y:S04]  /*6260*/  LDL.LU R14, [R1+0xc8] ;  /* 0x0000c800010e7983 */ /* 0x000ee80000300800 */
[----:B------:R-:W3:Y:S01]  /*6270*/  LDL.LU R15, [R1+0xcc] ;  /* 0x0000cc00010f7983 */ /* 0x000ee20000300800 */
[----:B0-----:R-:W-:Y:S01]  /*6280*/  MOV R20, R11 ;  /* 0x0000000b00147202 */ /* 0x001fe20000000f00 */
[----:B------:R-:W-:-:S05]  /*6290*/  IMAD.MOV.U32 R21, RZ, RZ, R10 ;  /* 0x000000ffff157224 */ /* 0x000fca00078e000a */
[----:B------:R-:W-:Y:S04]  /*62a0*/  STL.64 [R1+0x1580], R20 ;  /* 0x0015801401007387 */ /* 0x000fe80000100a00 */
[----:B---3--:R-:W-:Y:S04]  /*62b0*/  STL.64 [R1+0x1560], R14 ;  /* 0x0015600e01007387 */ /* 0x008fe80000100a00 */
[----:B--2---:R0:W-:Y:S04]  /*62c0*/  STL.64 [R1+0x1558], R12 ;  /* 0x0015580c01007387 */ /* 0x0041e80000100a00 */
[----:B0-----:R-:W2:Y:S04]  /*62d0*/  LDL.LU R12, [R1+0xd0] ;  /* 0x0000d000010c7983 */ /* 0x001ea80000300800 */
[----:B------:R-:W2:Y:S04]  /*62e0*/  LDL.LU R13, [R1+0xd4] ;  /* 0x0000d400010d7983 */ /* 0x000ea80000300800 */
[----:B------:R-:W3:Y:S04]  /*62f0*/  LDL.LU R14, [R1+0xd8] ;  /* 0x0000d800010e7983 */ /* 0x000ee80000300800 */
[----:B------:R-:W3:Y:S04]  /*6300*/  LDL.LU R15, [R1+0xdc] ;  /* 0x0000dc00010f7983 */ /* 0x000ee80000300800 */
[----:B---3--:R-:W-:Y:S04]  /*6310*/  STL.64 [R1+0x1578], R14 ;  /* 0x0015780e01007387 */ /* 0x008fe80000100a00 */
[----:B--2---:R0:W-:Y:S04]  /*6320*/  STL.64 [R1+0x1570], R12 ;  /* 0x0015700c01007387 */ /* 0x0041e80000100a00 */
[----:B0-----:R-:W2:Y:S04]  /*6330*/  LDL.LU R12, [R1+0xf0] ;  /* 0x0000f000010c7983 */ /* 0x001ea80000300800 */
[----:B------:R-:W2:Y:S04]  /*6340*/  LDL.LU R13, [R1+0xf4] ;  /* 0x0000f400010d7983 */ /* 0x000ea80000300800 */
[----:B------:R-:W2:Y:S04]  /*6350*/  LDL.LU R14, [R1+0xf8] ;  /* 0x0000f800010e7983 */ /* 0x000ea80000300800 */
[----:B------:R-:W2:Y:S04]  /*6360*/  LDL.LU R15, [R1+0xfc] ;  /* 0x0000fc00010f7983 */ /* 0x000ea80000300800 */
[----:B------:R-:W3:Y:S04]  /*6370*/  LDL.LU R18, [R1+0x228] ;  /* 0x0002280001127983 */ /* 0x000ee80000300800 */
[----:B------:R-:W3:Y:S04]  /*6380*/  LDL.LU R19, [R1+0x22c] ;  /* 0x00022c0001137983 */ /* 0x000ee80000300800 */
[----:B---3--:R0:W-:Y:S04]  /*6390*/  STL.64 [R1+0x14c0], R18 ;  /* 0x0014c01201007387 */ /* 0x0081e80000100a00 */
[----:B------:R-:W3:Y:S04]  /*63a0*/  LDL.LU R16, [R1+0x40] ;  /* 0x0000400001107983 */ /* 0x000ee80000300800 */
[----:B------:R-:W3:Y:S04]  /*63b0*/  LDL.LU R17, [R1+0x44] ;  /* 0x0000440001117983 */ /* 0x000ee80000300800 */
[----:B0-----:R-:W4:Y:S04]  /*63c0*/  LDL.LU R18, [R1+0x48] ;  /* 0x0000480001127983 */ /* 0x001f280000300800 */
[----:B------:R-:W4:Y:S04]  /*63d0*/  LDL.LU R19, [R1+0x4c] ;  /* 0x00004c0001137983 */ /* 0x000f280000300800 */
[----:B----4-:R-:W-:Y:S04]  /*63e0*/  STL.64 [R1+0x14e0], R18 ;  /* 0x0014e01201007387 */ /* 0x010fe80000100a00 */
[----:B---3--:R0:W-:Y:S04]  /*63f0*/  STL.64 [R1+0x14d8], R16 ;  /* 0x0014d81001007387 */ /* 0x0081e80000100a00 */
[----:B0-----:R-:W3:Y:S04]  /*6400*/  LDL.LU R16, [R1+0x10] ;  /* 0x0000100001107983 */ /* 0x001ee80000300800 */
[----:B------:R-:W3:Y:S04]  /*6410*/  LDL.LU R17, [R1+0x14] ;  /* 0x0000140001117983 */ /* 0x000ee80000300800 */
[----:B------:R-:W4:Y:S04]  /*6420*/  LDL.LU R18, [R1+0x18] ;  /* 0x0000180001127983 */ /* 0x000f280000300800 */
[----:B------:R-:W4:Y:S01]  /*6430*/  LDL.LU R19, [R1+0x1c] ;  /* 0x00001c0001137983 */ /* 0x000f220000300800 */
[----:B------:R-:W-:Y:S01]  /*6440*/  IMAD.MOV.U32 R21, RZ, RZ, R8 ;  /* 0x000000ffff157224 */ /* 0x000fe200078e0008 */
[----:B------:R-:W-:-:S02]  /*6450*/  MOV R20, R9 ;  /* 0x0000000900147202 */ /* 0x000fc40000000f00 */
[----:B------:R-:W5:Y:S04]  /*6460*/  LDL.LU R8, [R1+0xb0] ;  /* 0x0000b00001087983 */ /* 0x000f680000300800 */
[----:B------:R-:W5:Y:S04]  /*6470*/  LDL.LU R9, [R1+0xb4] ;  /* 0x0000b40001097983 */ /* 0x000f680000300800 */
[----:B------:R-:W5:Y:S04]  /*6480*/  LDL.LU R10, [R1+0xb8] ;  /* 0x0000b800010a7983 */ /* 0x000f680000300800 */
[----:B------:R-:W5:Y:S04]  /*6490*/  LDL.LU R11, [R1+0xbc] ;  /* 0x0000bc00010b7983 */ /* 0x000f680000300800 */
[----:B----4-:R-:W-:Y:S04]  /*64a0*/  STL.64 [R1+0x14f0], R18 ;  /* 0x0014f01201007387 */ /* 0x010fe80000100a00 */
[----:B---3--:R0:W-:Y:S04]  /*64b0*/  STL.64 [R1+0x14e8], R16 ;  /* 0x0014e81001007387 */ /* 0x0081e80000100a00 */
[----:B0-----:R-:W3:Y:S04]  /*64c0*/  LDL.LU R16, [R1+0xa0] ;  /* 0x0000a00001107983 */ /* 0x001ee80000300800 */
[----:B------:R-:W3:Y:S04]  /*64d0*/  LDL.LU R17, [R1+0xa4] ;  /* 0x0000a40001117983 */ /* 0x000ee80000300800 */
[----:B------:R-:W3:Y:S04]  /*64e0*/  LDL.LU R18, [R1+0xa8] ;  /* 0x0000a80001127983 */ /* 0x000ee80000300800 */
[----:B------:R-:W3:Y:S04]  /*64f0*/  LDL.LU R19, [R1+0xac] ;  /* 0x0000ac0001137983 */ /* 0x000ee80000300800 */
[----:B------:R-:W-:Y:S04]  /*6500*/  STL.64 [R1+0x1478], R26 ;  /* 0x0014781a01007387 */ /* 0x000fe80000100a00 */
[----:B------:R0:W-:Y:S04]  /*6510*/  STL.64 [R1+0x1470], R24 ;  /* 0x0014701801007387 */ /* 0x0001e80000100a00 */
[----:B0-----:R-:W4:Y:S04]  /*6520*/  LDL.LU R24, [R1+0x120] ;  /* 0x0001200001187983 */ /* 0x001f280000300800 */
[----:B------:R-:W4:Y:S04]  /*6530*/  LDL.LU R25, [R1+0x124] ;  /* 0x0001240001197983 */ /* 0x000f280000300800 */
[----:B------:R-:W4:Y:S04]  /*6540*/  LDL.LU R26, [R1+0x128] ;  /* 0x00012800011a7983 */ /* 0x000f280000300800 */
[----:B------:R-:W4:Y:S02]  /*6550*/  LDL.LU R27, [R1+0x12c] ;  /* 0x00012c00011b7983 */ /* 0x000f240000300800 */
[C---:B----4-:R-:W-:Y:S11]  /*6560*/  HMMA.16816.F32.BF16 R20, R4.reuse, R20, R24 ;  /* 0x000000140414723c */ /* 0x050ff60000041818 */
[----:B------:R-:W-:Y:S11]  /*6570*/  @!UPT UIADD3 URZ, URZ, URZ, URZ ;  /* 0x0000003f3f3ff290 */ /* 0x000ff6000fffe03f */
[----:B------:R-:W-:Y:S01]  /*6580*/  @!UPT UIADD3 URZ, URZ, URZ, URZ ;  /* 0x0000003f3f3ff290 */ /* 0x000fe2000fffe03f */
[----:B------:R0:W-:Y:S04]  /*6590*/  STL.64 [R1+0x140], R20 ;  /* 0x0001401401007387 */ /* 0x0001e80000100a00 */
[----:B0-----:R-:W2:Y:S01]  /*65a0*/  LDL.LU.64 R20, [R1+0x1580] ;  /* 0x0015800001147983 */ /* 0x001ea20000300a00 */
[----:B------:R-:W-:Y:S01]  /*65b0*/  MOV R25, R22 ;  /* 0x0000001600197202 */ /* 0x000fe20000000f00 */
[----:B------:R-:W-:Y:S02]  /*65c0*/  IMAD.MOV.U32 R24, RZ, RZ, R23 ;  /* 0x000000ffff187224 */ /* 0x000fe400078e0017 */
[C---:B--2---:R-:W-:Y:S01]  /*65d0*/  HMMA.16816.F32.BF16 R20, R4.reuse, R20, R12 ;  /* 0x000000140414723c */ /* 0x044fe2000004180c */
[----:B------:R-:W2:Y:S04]  /*65e0*/  LDL.LU.64 R14, [R1+0x1578] ;  /* 0x00157800010e7983 */ /* 0x000ea80000300a00 */
[----:B------:R-:W2:Y:S11]  /*65f0*/  LDL.LU.64 R12, [R1+0x1570] ;  /* 0x00157000010c7983 */ /* 0x000eb60000300a00 */
[----:B------:R-:W-:Y:S07]  /*6600*/  @!UPT UIADD3 URZ, URZ, URZ, URZ ;  /* 0x0000003f3f3ff290 */ /* 0x000fee000fffe03f */
[----:B------:R0:W-:Y:S04]  /*6610*/  STL.64 [R1+0x130], R20 ;  /* 0x0001301401007387 */ /* 0x0001e80000100a00 */
[----:B------:R2:W-:Y:S04]  /*6620*/  STL.64 [R1+0x138], R22 ;  /* 0x0001381601007387 */ /* 0x0005e80000100a00 */
[----:B0-----:R-:W2:Y:S02]  /*6630*/  LDL.LU.64 R20, [R1+0x1568] ;  /* 0x0015680001147983 */ /* 0x001ea40000300a00 */
[C---:B--2---:R-:W-:Y:S02]  /*6640*/  HMMA.16816.F32.BF16 R20, R4.reuse, R20, R12 ;  /* 0x000000140414723c */ /* 0x044fe4000004180c */
[----:B------:R-:W2:Y:S04]  /*6650*/  LDL.LU.64 R14, [R1+0x1560] ;  /* 0x00156000010e7983 */ /* 0x000ea80000300a00 */
[----:B------:R-:W2:Y:S11]  /*6660*/  LDL.LU.64 R12, [R1+0x1558] ;  /* 0x00155800010c7983 */ /* 0x000eb60000300a00 */
[----:B------:R-:W-:Y:S06]  /*6670*/  @!UPT UIADD3 URZ, URZ, URZ, URZ ;  /* 0x0000003f3f3ff290 */ /* 0x000fec000fffe03f */
[----:B------:R0:W-:Y:S04]  /*6680*/  STL.64 [R1+0x120], R20 ;  /* 0x0001201401007387 */ /* 0x0001e80000100a00 */
[----:B------:R2:W-:Y:S04]  /*6690*/  STL.64 [R1+0x128], R22 ;  /* 0x0001281601007387 */ /* 0x0005e80000100a00 */
[----:B0-----:R-:W2:Y:S02]  /*66a0*/  LDL.LU.64 R20, [R1+0x1550] ;  /* 0x0015500001147983 */ /* 0x001ea40000300a00 */
[----:B--2---:R-:W-:Y:S02]  /*66b0*/  HMMA.16816.F32.BF16 R20, R4, R20, R12 ;  /* 0x000000140414723c */ /* 0x004fe4000004180c */
[----:B------:R-:W3:Y:S11]  /*66c0*/  LDL.LU.64 R12, [R1+0x1548] ;  /* 0x00154800010c7983 */ /* 0x000ef60000300a00 */
[----:B------:R-:W-:Y:S10]  /*66d0*/  @!UPT UIADD3 URZ, URZ, URZ, URZ ;  /* 0x0000003f3f3ff290 */ /* 0x000ff4000fffe03f */
[----:B------:R-:W-:Y:S04]  /*66e0*/  STL.64 [R1+0x110], R20 ;  /* 0x0001101401007387 */ /* 0x000fe80000100a00 */
[----:B------:R0:W-:Y:S04]  /*66f0*/  STL.64 [R1+0x118], R22 ;  /* 0x0001181601007387 */ /* 0x0001e80000100a00 */
[----:B0-----:R-:W2:Y:S04]  /*6700*/  LDL.LU R22, [R1+0x238] ;  /* 0x0002380001167983 */ /* 0x001ea80000300800 */
[----:B------:R-:W2:Y:S04]  /*6710*/  LDL.LU R23, [R1+0x23c] ;  /* 0x00023c0001177983 */ /* 0x000ea80000300800 */
[----:B--2---:R0:W-:Y:S04]  /*6720*/  STL.64 [R1+0x14a0], R22 ;  /* 0x0014a01601007387 */ /* 0x0041e80000100a00 */
[----:B------:R-:W2:Y:S04]  /*6730*/  LDL.LU R20, [R1] ;  /* 0x0000000001147983 */ /* 0x000ea80000300800 */
[----:B------:R-:W2:Y:S01]  /*6740*/  LDL.LU R21, [R1+0x4] ;  /* 0x0000040001157983 */ /* 0x000ea20000300800 */
[----:B0-----:R-:W-:Y:S01]  /*6750*/  MOV R22, R3 ;  /* 0x0000000300167202 */ /* 0x001fe20000000f00 */
[----:B------:R-:W-:-:S02]  /*6760*/  IMAD.MOV.U32 R23, RZ, RZ, R28 ;  /* 0x000000ffff177224 */ /* 0x000fc400078e001c */
[----:B------:R-:W4:Y:S04]  /*6770*/  LDL.LU R3, [R1+0x1544] ;  /* 0x0015440001037983 */ /* 0x000f280000300800 */
[----:B------:R-:W3:Y:S04]  /*6780*/  LDL.LU R28, [R1+0x1540] ;  /* 0x00154000011c7983 */ /* 0x000ee80000300800 */
[----:B------:R-:W-:Y:S04]  /*6790*/  STL.64 [R1+0x1500], R22 ;  /* 0x0015001601007387 */ /* 0x000fe80000100a00 */
[----:B--2---:R0:W-:Y:S04]  /*67a0*/  STL.64 [R1+0x14f8], R20 ;  /* 0x0014f81401007387 */ /* 0x0041e80000100a00 */
[----:B0-----:R-:W2:Y:S04]  /*67b0*/  LDL.LU R20, [R1+0x50] ;  /* 0x0000500001147983 */ /* 0x001ea80000300800 */
[----:B------:R-:W2:Y:S04]  /*67c0*/  LDL.LU R21, [R1+0x54] ;  /* 0x0000540001157983 */ /* 0x000ea80000300800 */
[----:B------:R-:W2:Y:S04]  /*67d0*/  LDL.LU R22, [R1+0x58] ;  /* 0x0000580001167983 */ /* 0x000ea80000300800 */
[----:B------:R-:W2:Y:S01]  /*67e0*/  LDL.LU R23, [R1+0x5c] ;  /* 0x00005c0001177983 */ /* 0x000ea20000300800 */
[C---:B---3--:R-:W-:Y:S03]  /*67f0*/  HMMA.16816.F32.BF16 R12, R4.reuse, R12, R16 ;  /* 0x0000000c040c723c */ /* 0x048fe60000041810 */
[----:B------:R-:W-:Y:S04]  /*6800*/  LDSM.16.M88.4 R16, [R2+0x15800] ;  /* 0x015800000210783b */ /* 0x000fe80000000200 */
[----:B--2---:R-:W-:Y:S04]  /*6810*/  STL.64 [R1+0x1510], R22 ;  /* 0x0015101601007387 */ /* 0x004fe80000100a00 */
[----:B------:R0:W-:Y:S02]  /*6820*/  STL.64 [R1+0x1508], R20 ;  /* 0x0015081401007387 */ /* 0x0001e40000100a00 */
[----:B0-----:R-:W-:Y:S01]  /*6830*/  MOV R20, R29 ;  /* 0x0000001d00147202 */ /* 0x001fe20000000f00 */
[----:B------:R-:W-:Y:S01]  /*6840*/  IMAD.MOV.U32 R21, RZ, RZ, R0 ;  /* 0x000000ffff157224 */ /* 0x000fe200078e0000 */
[----:B------:R-:W2:Y:S04]  /*6850*/  LDL.LU R29, [R1+0x153c] ;  /* 0x00153c00011d7983 */ /* 0x000ea80000300800 */
[----:B------:R-:W3:Y:S02]  /*6860*/  LDL.LU R0, [R1+0x1538] ;  /* 0x0015380001007983 */ /* 0x000ee40000300800 */
[----:B-----5:R-:W-:Y:S02]  /*6870*/  HMMA.16816.F32.BF16 R20, R4, R20, R8 ;  /* 0x000000140414723c */ /* 0x020fe40000041808 */
[----:B------:R-:W5:Y:S11]  /*6880*/  LDL.LU.64 R8, [R1+0x1530] ;  /* 0x0015300001087983 */ /* 0x000f760000300a00 */
[----:B------:R-:W-:Y:S10]  /*6890*/  @!UPT UIADD3 URZ, URZ, URZ, URZ ;  /* 0x0000003f3f3ff290 */ /* 0x000ff4000fffe03f */
[----:B------:R-:W-:Y:S04]  /*68a0*/  STL.64 [R1+0x100], R20 ;  /* 0x0001001401007387 */ /* 0x000fe80000100a00 */
[----:B------:R-:W-:Y:S04]  /*68b0*/  STL.64 [R1+0x108], R22 ;  /* 0x0001081601007387 */ /* 0x000fe80000100a00 */
[----:B------:R-:W0:Y:S04]  /*68c0*/  LDSM.16.M88.4 R20, [R2+0x15000] ;  /* 0x015000000214783b */ /* 0x000e280000000200 */
[----:B------:R-:W-:Y:S04]  /*68d0*/  STL.64 [R1+0xf0], R12 ;  /* 0x0000f00c01007387 */ /* 0x000fe80000100a00 */
[----:B------:R-:W-:Y:S04]  /*68e0*/  STL.64 [R1+0xf8], R14 ;  /* 0x0000f80e01007387 */ /* 0x000fe80000100a00 */
[----:B------:R-:W1:Y:S01]  /*68f0*/  LDSM.16.M88.4 R12, [R2+0x16000] ;  /* 0x01600000020c783b */ /* 0x000e620000000200 */
[----:B-----5:R-:W-:Y:S01]  /*6900*/  MOV R26, R9 ;  /* 0x00000009001a7202 */ /* 0x020fe20000000f00 */
[----:B------:R-:W-:-:S02]  /*6910*/  IMAD.MOV.U32 R27, RZ, RZ, R8 ;  /* 0x000000ffff1b7224 */ /* 0x000fc400078e0008 */
[----:B------:R-:W5:Y:S04]  /*6920*/  LDSM.16.M88.4 R8, [R2+0x16800] ;  /* 0x016800000208783b */ /* 0x000f680000000200 */
[----:B------:R0:W-:Y:S04]  /*6930*/  STL.64 [R1+0x1520], R26 ;  /* 0x0015201a01007387 */ /* 0x0001e80000100a00 */
[----:B------:R3:W-:Y:S01]  /*6940*/  STL.64 [R1+0x1518], R24 ;  /* 0x0015181801007387 */ /* 0x0007e20000100a00 */
[----:B0-----:R-:W-:Y:S01]  /*6950*/  MOV R26, R28 ;  /* 0x0000001c001a7202 */ /* 0x001fe20000000f00 */
[----:B----4-:R-:W-:Y:S01]  /*6960*/  IMAD.MOV.U32 R27, RZ, RZ, R3 ;  /* 0x000000ffff1b7224 */ /* 0x010fe200078e0003 */
[----:B---3--:R-:W-:Y:S01]  /*6970*/  MOV R24, R0 ;  /* 0x0000000000187202 */ /* 0x008fe20000000f00 */
[----:B--2---:R-:W-:Y:S01]  /*6980*/  IMAD.MOV.U32 R25, RZ, RZ, R29 ;  /* 0x000000ffff197224 */ /* 0x004fe200078e001d */
[----:B------:R-:W2:Y:S04]  /*6990*/  LDL.LU R0, [R1+0x1528] ;  /* 0x0015280001007983 */ /* 0x000ea80000300800 */
[----:B------:R0:W-:Y:S02]  /*69a0*/  STL.64 [R1+0x188], R22 ;  /* 0x0001881601007387 */ /* 0x0001e40000100a00 */
[----:B0-----:R-:W-:Y:S01]  /*69b0*/  HMMA.16816.F32.BF16 R20, R4, R20, R24 ;  /* 0x000000140414723c */ /* 0x001fe20000041818 */
[----:B-1----:R-:W-:-:S05]  /*69c0*/  MOV R3, R15 ;  /* 0x0000000f00037202 */ /* 0x002fca0000000f00 */
[----:B------:R0:W-:Y:S04]  /*69d0*/  STL [R1+0x1468], R3 ;  /* 0x0014680301007387 */ /* 0x0001e80000100800 */
[----:B------:R-:W-:Y:S04]  /*69e0*/  STL.64 [R1+0x1a8], R18 ;  /* 0x0001a81201007387 */ /* 0x000fe80000100a00 */
[----:B------:R-:W-:Y:S04]  /*69f0*/  STL [R1+0x1c8], R14 ;  /* 0x0001c80e01007387 */ /* 0x000fe80000100800 */
[----:B------:R-:W3:Y:S04]  /*6a00*/  LDL.LU.64 R26, [R1+0x1520] ;  /* 0x00152000011a7983 */ /* 0x000ee80000300a00 */
[----:B------:R-:W4:Y:S02]  /*6a10*/  LDL.LU.64 R24, [R1+0x1518] ;  /* 0x0015180001187983 */ /* 0x000f240000300a00 */
[----:B0-----:R-:W-:-:S02]  /*6a20*/  IMAD.MOV.U32 R3, RZ, RZ, R23 ;  /* 0x000000ffff037224 */ /* 0x001fc400078e0017 */
[----:B------:R-:W-:Y:S04]  /*6a30*/  STL.64 [R1+0xe0], R20 ;  /* 0x0000e01401007387 */ /* 0x000fe80000100a00 */
[----:B------:R0:W-:Y:S04]  /*6a40*/  STL [R1+0xe8], R22 ;  /* 0x0000e81601007387 */ /* 0x0001e80000100800 */
        /* <DEDUP_REMOVED lines=8> */
[----:B0-----:R-:W2:Y:S04]  /*6ad0*/  LDL.LU.64 R18, [R1+0x14f0] ;  /* 0x0014f00001127983 */ /* 0x001ea80000300a00 */
[----:B------:R-:W2:Y:S04]  /*6ae0*/  LDL.LU.64 R16, [R1+0x14e8] ;  /* 0x0014e80001107983 */ /* 0x000ea80000300a00 */
[----:B-----5:R-:W-:Y:S01]  /*6af0*/  STL.64 [R1+0x1e8], R10 ;  /* 0x0001e80a01007387 */ /* 0x020fe20000100a00 */
[C---:B--2---:R-:W-:Y:S03]  /*6b00*/  HMMA.16816.F32.BF16 R12, R4.reuse, R12, R16 ;  /* 0x0000000c040c723c */ /* 0x044fe60000041810 */
[----:B------:R-:W2:Y:S04]  /*6b10*/  LDL.LU.64 R18, [R1+0x14e0] ;  /* 0x0014e00001127983 */ /* 0x000ea80000300a00 */
[----:B------:R-:W2:Y:S11]  /*6b20*/  LDL.LU.64 R16, [R1+0x14d8] ;  /* 0x0014d80001107983 */ /* 0x000eb60000300a00 */
[----:B------:R-:W-:Y:S05]  /*6b30*/  @!UPT UIADD3 URZ, URZ, URZ, URZ ;  /* 0x0000003f3f3ff290 */ /* 0x000fea000fffe03f */
[----:B------:R-:W-:Y:S04]  /*6b40*/  STL.64 [R1+0xc0], R12 ;  /* 0x0000c00c01007387 */ /* 0x000fe80000100a00 */
[----:B------:R0:W-:Y:S04]  /*6b50*/  STL.64 [R1+0xc8], R14 ;  /* 0x0000c80e01007387 */ /* 0x0001e80000100a00 */
[----:B0-----:R-:W5:Y:S04]  /*6b60*/  LDL.LU.64 R14, [R1+0x14d0] ;  /* 0x0014d000010e7983 */ /* 0x001f680000300a00 */
[----:B------:R-:W5:Y:S02]  /*6b70*/  LDL.LU.64 R12, [R1+0x14c8] ;  /* 0x0014c800010c7983 */ /* 0x000f640000300a00 */
[C---:B-----5:R-:W-:Y:S02]  /*6b80*/  HMMA.16816.F32.BF16 R12, R4.reuse, R8, R12 ;  /* 0x00000008040c723c */ /* 0x060fe4000004180c */
[----:B------:R-:W0:Y:S11]  /*6b90*/  LDSM.16.M88.4 R8, [R2+0x17000] ;  /* 0x017000000208783b */ /* 0x000e360000000200 */
[----:B------:R-:W-:Y:S10]  /*6ba0*/  @!UPT UIADD3 URZ, URZ, URZ, URZ ;  /* 0x0000003f3f3ff290 */ /* 0x000ff4000fffe03f */
[----:B------:R-:W-:Y:S04]  /*6bb0*/  STL.64 [R1+0xb0], R12 ;  /* 0x0000b00c01007387 */ /* 0x000fe80000100a00 */
[----:B------:R-:W-:Y:S04]  /*6bc0*/  STL.64 [R1+0xb8], R14 ;  /* 0x0000b80e01007387 */ /* 0x000fe80000100a00 */
[----:B------:R-:W1:Y:S04]  /*6bd0*/  LDSM.16.MT88.4 R12, [R0+0x6000] ;  /* 0x00600000000c783b */ /* 0x000e680000004200 */
[----:B0-----:R2:W-:Y:S02]  /*6be0*/  STL.64 [R1+0x178], R10 ;  /* 0x0001780a01007387 */ /* 0x0015e40000100a00 */
[----:B--2---:R-:W-:Y:S02]  /*6bf0*/  HMMA.16816.F32.BF16 R8, R4, R8, R16 ;  /* 0x000000080408723c */ /* 0x004fe40000041810 */
[----:B------:R-:W1:Y:S11]  /*6c00*/  LDL.LU.64 R18, [R1+0x14c0] ;  /* 0x0014c00001127983 */ /* 0x000e760000300a00 */
[----:B------:R-:W-:Y:S10]  /*6c10*/  @!UPT UIADD3 URZ, URZ, URZ, URZ ;  /* 0x0000003f3f3ff290 */ /* 0x000ff4000fffe03f */
[----:B------:R-:W-:Y:S04]  /*6c20*/  STL.64 [R1+0xa0], R8 ;  /* 0x0000a00801007387 */ /* 0x000fe80000100a00 */
[----:B------:R0:W-:Y:S04]  /*6c30*/  STL.64 [R1+0xa8], R10 ;  /* 0x0000a80a01007387 */ /* 0x0001e80000100a00 */
[----:B0-----:R-:W1:Y:S04]  /*6c40*/  LDL.LU.64 R10, [R1+0x14b8] ;  /* 0x0014b800010a7983 */ /* 0x001e680000300a00 */
[----:B------:R-:W1:Y:S04]  /*6c50*/  LDL.LU.64 R8, [R1+0x14b0] ;  /* 0x0014b00001087983 */ /* 0x000e680000300a00 */
[----:B------:R-:W2:Y:S01]  /*6c60*/  LDL.LU.64 R16, [R1+0x14a8] ;  /* 0x0014a80001107983 */ /* 0x000ea20000300a00 */
[----:B-1----:R-:W-:Y:S11]  /*6c70*/  HMMA.16816.F32.BF16 R8, R12, R18, R8 ;  /* 0x000000120c08723c */ /* 0x002ff60000041808 */
[----:B------:R-:W-:Y:S11]  /*6c80*/  @!UPT UIADD3 URZ, URZ, URZ, URZ ;  /* 0x0000003f3f3ff290 */ /* 0x000ff6000fffe03f */
[----:B------:R-:W-:Y:S02]  /*6c90*/  @!UPT UIADD3 URZ, URZ, URZ, URZ ;  /* 0x0000003f3f3ff290 */ /* 0x000fe4000fffe03f */
[----:B------:R-:W-:Y:S01]  /*6ca0*/  MOV R29, R10 ;  /* 0x0000000a001d7202 */ /* 0x000fe20000000f00 */
[----:B------:R-:W-:Y:S01]  /*6cb0*/  IMAD.MOV.U32 R28, RZ, RZ, R11 ;  /* 0x000000ffff1c7224 */ /* 0x000fe200078e000b */
[----:B--2---:R-:W-:Y:S01]  /*6cc0*/  MOV R10, R17 ;  /* 0x00000011000a7202 */ /* 0x004fe20000000f00 */
[----:B------:R-:W-:Y:S02]  /*6cd0*/  IMAD.MOV.U32 R11, RZ, RZ, R16 ;  /* 0x000000ffff0b7224 */ /* 0x000fe400078e0010 */
[----:B------:R-:W0:Y:S04]  /*6ce0*/  LDSM.16.M88.4 R16, [R2+0x17800] ;  /* 0x017800000210783b */ /* 0x000e280000000200 */
[----:B------:R-:W-:Y:S04]  /*6cf0*/  STL.64 [R1+0x160], R8 ;  /* 0x0001600801007387 */ /* 0x000fe80000100a00 */
[----:B------:R-:W-:Y:S04]  /*6d00*/  STL [R1+0x13c8], R29 ;  /* 0x0013c81d01007387 */ /* 0x000fe80000100800 */
[----:B------:R-:W-:Y:S04]  /*6d10*/  STL [R1+0x13c4], R28 ;  /* 0x0013c41c01007387 */ /* 0x000fe80000100800 */
[----:B------:R-:W-:Y:S04]  /*6d20*/  STL [R1+0x1280], R2 ;  /* 0x0012800201007387 */ /* 0x000fe80000100800 */
[----:B0-----:R0:W-:Y:S01]  /*6d30*/  STL.64 [R1+0x158], R18 ;  /* 0x0001581201007387 */ /* 0x0011e20000100a00 */
[----:B------:R-:W-:Y:S03]  /*6d40*/  HMMA.16816.F32.BF16 R4, R4, R16, R20 ;  /* 0x000000100404723c */ /* 0x000fe60000041814 */
[----:B------:R-:W2:Y:S04]  /*6d50*/  LDL.LU.64 R22, [R1+0x14a0] ;  /* 0x0014a00001167983 */ /* 0x000ea80000300a00 */
[----:B0-----:R-:W2:Y:S04]  /*6d60*/  LDL.LU.64 R18, [R1+0x1498] ;  /* 0x0014980001127983 */ /* 0x001ea80000300a00 */
[----:B------:R-:W2:Y:S11]  /*6d70*/  LDL.LU.64 R16, [R1+0x1490] ;  /* 0x0014900001107983 */ /* 0x000eb60000300a00 */
[----:B------:R-:W-:Y:S01]  /*6d80*/  @!UPT UIADD3 URZ, URZ, URZ, URZ ;  /* 0x0000003f3f3ff290 */ /* 0x000fe2000fffe03f */
[----:B------:R-:W-:Y:S04]  /*6d90*/  STL.64 [R1+0x90], R4 ;  /* 0x0000900401007387 */ /* 0x000fe80000100a00 */
[----:B------:R0:W-:Y:S04]  /*6da0*/  STL.64 [R1+0x98], R6 ;  /* 0x0000980601007387 */ /* 0x0001e80000100a00 */
[----:B0-----:R-:W5:Y:S04]  /*6db0*/  LDL.LU R6, [R1+0x28] ;  /* 0x0000280001067983 */ /* 0x001f680000300800 */
[----:B------:R-:W5:Y:S01]  /*6dc0*/  LDL.LU R7, [R1+0x2c] ;  /* 0x00002c0001077983 */ /* 0x000f620000300800 */
[C---:B--2---:R-:W-:Y:S03]  /*6dd0*/  HMMA.16816.F32.BF16 R16, R12.reuse, R22, R16 ;  /* 0x000000160c10723c */ /* 0x044fe60000041810 */
[----:B------:R-:W3:Y:S04]  /*6de0*/  LDL.LU.64 R22, [R1+0x1488] ;  /* 0x0014880001167983 */ /* 0x000ee80000300a00 */
[----:B------:R-:W3:Y:S11]  /*6df0*/  LDL.LU.64 R20, [R1+0x1480] ;  /* 0x0014800001147983 */ /* 0x000ef60000300a00 */
[----:B------:R-:W-:Y:S05]  /*6e00*/  @!UPT UIADD3 URZ, URZ, URZ, URZ ;  /* 0x0000003f3f3ff290 */ /* 0x000fea000fffe03f */
[----:B------:R0:W-:Y:S04]  /*6e10*/  STL.64 [R1+0x80], R16 ;  /* 0x0000801001007387 */ /* 0x0001e80000100a00 */
[----:B------:R4:W-:Y:S04]  /*6e20*/  STL.64 [R1+0x88], R18 ;  /* 0x0000881201007387 */ /* 0x0009e80000100a00 */
[----:B0-----:R-:W2:Y:S04]  /*6e30*/  LDL.LU R16, [R1+0x140] ;  /* 0x0001400001107983 */ /* 0x001ea80000300800 */
[----:B------:R-:W2:Y:S01]  /*6e40*/  LDL.LU R17, [R1+0x144] ;  /* 0x0001440001117983 */ /* 0x000ea20000300800 */
[----:B----4-:R-:W-:Y:S01]  /*6e50*/  MOV R18, R25 ;  /* 0x0000001900127202 */ /* 0x010fe20000000f00 */
[----:B------:R-:W-:Y:S01]  /*6e60*/  IMAD.MOV.U32 R19, RZ, RZ, R24 ;  /* 0x000000ffff137224 */ /* 0x000fe200078e0018 */
[----:B---3--:R-:W-:Y:S01]  /*6e70*/  HMMA.16816.F32.BF16 R20, R12, R26, R20 ;  /* 0x0000001a0c14723c */ /* 0x008fe20000041814 */
[----:B------:R-:W5:Y:S04]  /*6e80*/  LDL.LU.64 R26, [R1+0x1478] ;  /* 0x00147800011a7983 */ /* 0x000f680000300a00 */
[----:B------:R-:W5:Y:S04]  /*6e90*/  LDL.LU.64 R24, [R1+0x1470] ;  /* 0x0014700001187983 */ /* 0x000f680000300a00 */
[----:B------:R-:W0:Y:S11]  /*6ea0*/  S2R R8, SR_TID.X ;  /* 0x0000000000087919 */ /* 0x000e360000002100 */
[----:B------:R-:W-:Y:S03]  /*6eb0*/  @!UPT UIADD3 URZ, URZ, URZ, URZ ;  /* 0x0000003f3f3ff290 */ /* 0x000fe6000fffe03f */
[----:B------:R-:W-:Y:S04]  /*6ec0*/  STL.64 [R1+0x70], R20 ;  /* 0x0000701401007387 */ /* 0x000fe80000100a00 */
[----:B------:R5:W-:Y:S01]  /*6ed0*/  STL.64 [R1+0x78], R22 ;  /* 0x0000781601007387 */ /* 0x000be20000100a00 */
[C---:B0-----:R-:W-:Y:S02]  /*6ee0*/  LOP3.LUT R9, R8.reuse, 0x7, RZ, 0xc0, !PT ;  /* 0x0000000708097812 */ /* 0x041fe400078ec0ff */
[----:B------:R-:W-:-:S03]  /*6ef0*/  SHF.L.U32 R8, R8, 0x1, RZ ;  /* 0x0000000108087819 */ /* 0x000fc600000006ff */
[----:B------:R-:W-:-:S05]  /*6f00*/  IMAD R9, R9, 0x110, RZ ;  /* 0x0000011009097824 */ /* 0x000fca00078e02ff */
[----:B------:R-:W-:Y:S01]  /*6f10*/  LOP3.LUT R9, R9, 0x30, R8, 0x78, !PT ;  /* 0x0000003009097812 */ /* 0x000fe200078e7808 */
[----:B-----5:R-:W-:Y:S01]  /*6f20*/  HMMA.16816.F32.BF16 R20, R12, R6, R24 ;  /* 0x000000060c14723c */ /* 0x020fe20000041818 */
[----:B------:R-:W0:Y:S04]  /*6f30*/  LDSM.16.MT88.4 R4, [R0+0x8000] ;  /* 0x008000000004783b */ /* 0x000e280000004200 */
[----:B------:R-:W1:Y:S11]  /*6f40*/  LDSM.16.M88.4 R24, [R9+0x10080] ;  /* 0x010080000918783b */ /* 0x000e760000000200 */
[----:B------:R-:W-:Y:S07]  /*6f50*/  @!UPT UIADD3 URZ, URZ, URZ, URZ ;  /* 0x0000003f3f3ff290 */ /* 0x000fee000fffe03f */
[----:B------:R-:W-:Y:S04]  /*6f60*/  STL.64 [R1+0x60], R20 ;  /* 0x0000601401007387 */ /* 0x000fe80000100a00 */
[----:B------:R-:W-:Y:S04]  /*6f70*/  STL.64 [R1+0x68], R22 ;  /* 0x0000681601007387 */ /* 0x000fe80000100a00 */
[----:B------:R-:W3:Y:S04]  /*6f80*/  LDSM.16.M88.4 R20, [R9+0x10880] ;  /* 0x010880000914783b */ /* 0x000ee80000000200 */
[----:B0-----:R-:W-:Y:S04]  /*6f90*/  STL.64 [R1+0x1398], R6 ;  /* 0x0013980601007387 */ /* 0x001fe80000100a00 */
[----:B------:R3:W-:Y:S04]  /*6fa0*/  STL.64 [R1+0x1390], R4 ;  /* 0x0013900401007387 */ /* 0x0007e80000100a00 */
[----:B------:R-:W-:Y:S04]  /*6fb0*/  STL [R1+0x12a8], R0 ;  /* 0x0012a80001007387 */ /* 0x000fe80000100800 */
[----:B-1----:R-:W-:Y:S04]  /*6fc0*/  STL.64 [R1+0x240], R24 ;  /* 0x0002401801007387 */ /* 0x002fe80000100a00 */
[----:B------:R0:W-:Y:S01]  /*6fd0*/  STL.64 [R1+0x248], R26 ;  /* 0x0002481a01007387 */ /* 0x0001e20000100a00 */
[----:B---3--:R-:W-:Y:S01]  /*6fe0*/  IMAD.MOV.U32 R5, RZ, RZ, R20 ;  /* 0x000000ffff057224 */ /* 0x008fe200078e0014 */
[----:B------:R-:W-:-:S02]  /*6ff0*/  MOV R4, R21 ;  /* 0x0000001500047202 */ /* 0x000fc40000000f00 */
[----:B------:R-:W-:Y:S04]  /*7000*/  STL.64 [R1+0x258], R22 ;  /* 0x0002581601007387 */ /* 0x000fe80000100a00 */
[----:B------:R2:W-:Y:S04]  /*7010*/  STL.64 [R1+0x13e0], R4 ;  /* 0x0013e00401007387 */ /* 0x0005e80000100a00 */
[----:B0-----:R-:W3:Y:S01]  /*7020*/  LDL.LU R26, [R1+0x1e8] ;  /* 0x0001e800011a7983 */ /* 0x001ee20000300800 */
[----:B--2---:R-:W-:Y:S11]  /*7030*/  HMMA.16816.F32.BF16 R4, R12, R10, R16 ;  /* 0x0000000a0c04723c */ /* 0x004ff60000041810 */
[----:B------:R-:W-:Y:S11]  /*7040*/  @!UPT UIADD3 URZ, URZ, URZ, URZ ;  /* 0x0000003f3f3ff290 */ /* 0x000ff6000fffe03f */
[----:B------:R-:W-:Y:S01]  /*7050*/  @!UPT UIADD3 URZ, URZ, URZ, URZ ;  /* 0x0000003f3f3ff290 */ /* 0x000fe2000fffe03f */
[----:B------:R-:W-:Y:S04]  /*7060*/  STL.64 [R1+0x50], R4 ;  /* 0x0000500401007387 */ /* 0x000fe80000100a00 */
[----:B------:R-:W-:Y:S04]  /*7070*/  STL.64 [R1+0x58], R6 ;  /* 0x0000580601007387 */ /* 0x000fe80000100a00 */
[----:B------:R-:W3:Y:S04]  /*7080*/  LDL.LU R27, [R1+0x1ec] ;  /* 0x0001ec00011b7983 */ /* 0x000ee80000300800 */
[----:B---3--:R-:W-:Y:S04]  /*7090*/  STL.64 [R1+0x13e8], R26 ;  /* 0x0013e81a01007387 */ /* 0x008fe80000100a00 */
[----:B------:R-:W2:Y:S04]  /*70a0*/  LDL.LU R10, [R1+0x188] ;  /* 0x00018800010a7983 */ /* 0x000ea80000300800 */
[----:B------:R-:W2:Y:S04]  /*70b0*/  LDL.LU R11, [R1+0x18c] ;  /* 0x00018c00010b7983 */ /* 0x000ea80000300800 */
[----:B--2---:R0:W-:Y:S04]  /*70c0*/  STL.64 [R1+0x13f0], R10 ;  /* 0x0013f00a01007387 */ /* 0x0041e80000100a00 */
[----:B0-----:R-:W2:Y:S04]  /*70d0*/  LDL.LU R10, [R1+0x218] ;  /* 0x00021800010a7983 */ /* 0x001ea80000300800 */
[----:B------:R-:W2:Y:S04]  /*70e0*/  LDL.LU R11, [R1+0x21c] ;  /* 0x00021c00010b7983 */ /* 0x000ea80000300800 */
[----:B--2---:R0:W-:Y:S04]  /*70f0*/  STL.64 [R1+0x1408], R10 ;  /* 0x0014080a01007387 */ /* 0x0041e80000100a00 */
[----:B0-----:R-:W2:Y:S04]  /*7100*/  LDL.LU R10, [R1+0x208] ;  /* 0x00020800010a7983 */ /* 0x001ea80000300800 */
[----:B------:R-:W2:Y:S04]  /*7110*/  LDL.LU R11, [R1+0x20c] ;  /* 0x00020c00010b7983 */ /* 0x000ea80000300800 */
[----:B--2---:R0:W-:Y:S04]  /*7120*/  STL.64 [R1+0x1420], R10 ;  /* 0x0014200a01007387 */ /* 0x0041e80000100a00 */
[----:B0-----:R-:W2:Y:S04]  /*7130*/  LDL.LU R10, [R1+0x1f8] ;  /* 0x0001f800010a7983 */ /* 0x001ea80000300800 */
[----:B------:R-:W2:Y:S01]  /*7140*/  LDL.LU R11, [R1+0x1fc] ;  /* 0x0001fc00010b7983 */ /* 0x000ea20000300800 */
[----:B------:R-:W-:-:S03]  /*7150*/  IMAD.MOV.U32 R27, RZ, RZ, R3 ;  /* 0x000000ffff1b7224 */ /* 0x000fc600078e0003 */
[----:B--2---:R0:W-:Y:S04]  /*7160*/  STL.64 [R1+0x1438], R10 ;  /* 0x0014380a01007387 */ /* 0x0041e80000100a00 */
[----:B------:R-:W2:Y:S04]  /*7170*/  LDL.LU R24, [R1+0xe0] ;  /* 0x0000e00001187983 */ /* 0x000ea80000300800 */
[----:B------:R-:W2:Y:S04]  /*7180*/  LDL.LU R25, [R1+0xe4] ;  /* 0x0000e40001197983 */ /* 0x000ea80000300800 */
[----:B------:R-:W3:Y:S04]  /*7190*/  LDL.LU R26, [R1+0xe8] ;  /* 0x0000e800011a7983 */ /* 0x000ee80000300800 */
[----:B------:R-:W4:Y:S04]  /*71a0*/  LDL.LU R3, [R1+0x1468] ;  /* 0x0014680001037983 */ /* 0x000f280000300800 */
[----:B0-----:R-:W5:Y:S04]  /*71b0*/  LDL.LU R10, [R1+0x1d8] ;  /* 0x0001d800010a7983 */ /* 0x001f680000300800 */
[----:B------:R-:W5:Y:S04]  /*71c0*/  LDL.LU R11, [R1+0x1dc] ;  /* 0x0001dc00010b7983 */ /* 0x000f680000300800 */
[----:B-----5:R0:W-:Y:S04]  /*71d0*/  STL.64 [R1+0x1450], R10 ;  /* 0x0014500a01007387 */ /* 0x0201e80000100a00 */
[----:B0-----:R-:W5:Y:S04]  /*71e0*/  LDL.LU R10, [R1+0x1b8] ;  /* 0x0001b800010a7983 */ /* 0x001f680000300800 */
[----:B------:R-:W5:Y:S04]  /*71f0*/  LDL.LU R11, [R1+0x1bc] ;  /* 0x0001bc00010b7983 */ /* 0x000f680000300800 */
        /* <DEDUP_REMOVED lines=26> */
[----:B0-----:R-:W5:Y:S04]  /*73a0*/  LDL.LU R24, [R1+0x130] ;  /* 0x0001300001187983 */ /* 0x001f680000300800 */
[----:B------:R-:W5:Y:S04]  /*73b0*/  LDL.LU R25, [R1+0x134] ;  /* 0x0001340001197983 */ /* 0x000f680000300800 */
[----:B------:R-:W5:Y:S04]  /*73c0*/  LDL.LU R26, [R1+0x138] ;  /* 0x00013800011a7983 */ /* 0x000f680000300800 */
[----:B------:R-:W5:Y:S04]  /*73d0*/  LDL.LU R27, [R1+0x13c] ;  /* 0x00013c00011b7983 */ /* 0x000f680000300800 */
[----:B------:R-:W2:Y:S04]  /*73e0*/  LDL.LU R18, [R1+0x1a8] ;  /* 0x0001a80001127983 */ /* 0x000ea80000300800 */
[----:B------:R-:W2:Y:S04]  /*73f0*/  LDL.LU R19, [R1+0x1ac] ;  /* 0x0001ac0001137983 */ /* 0x000ea80000300800 */
[----:B------:R-:W2:Y:S04]  /*7400*/  LDL.LU R4, [R1+0xd0] ;  /* 0x0000d00001047983 */ /* 0x000ea80000300800 */
[----:B------:R-:W2:Y:S04]  /*7410*/  LDL.LU R5, [R1+0xd4] ;  /* 0x0000d40001057983 */ /* 0x000ea80000300800 */
[----:B------:R-:W2:Y:S01]  /*7420*/  LDL.LU R6, [R1+0xd8] ;  /* 0x0000d80001067983 */ /* 0x000ea20000300800 */
[----:B----4-:R-:W-:-:S03]  /*7430*/  MOV R23, R3 ;  /* 0x0000000300177202 */ /* 0x010fc60000000f00 */
[----:B------:R-:W2:Y:S04]  /*7440*/  LDL.LU R7, [R1+0xdc] ;  /* 0x0000dc0001077983 */ /* 0x000ea80000300800 */
[----:B------:R-:W3:Y:S01]  /*7450*/  LDL.LU R22, [R1+0x1c8] ;  /* 0x0001c80001167983 */ /* 0x000ee20000300800 */
[C---:B-----5:R-:W-:Y:S03]  /*7460*/  HMMA.16816.F32.BF16 R8, R12.reuse, R10, R24 ;  /* 0x0000000a0c08723c */ /* 0x060fe60000041818 */
[----:B------:R-:W4:Y:S04]  /*7470*/  LDL.LU.64 R26, [R1+0x1460] ;  /* 0x00146000011a7983 */ /* 0x000f280000300a00 */
[----:B------:R-:W4:Y:S11]  /*7480*/  LDL.LU.64 R24, [R1+0x1458] ;  /* 0x0014580001187983 */ /* 0x000f360000300a00 */
[----:B------:R-:W-:Y:S05]  /*7490*/  @!UPT UIADD3 URZ, URZ, URZ, URZ ;  /* 0x0000003f3f3ff290 */ /* 0x000fea000fffe03f */
[----:B------:R4:W-:Y:S01]  /*74a0*/  STL.64 [R1+0x40], R8 ;  /* 0x0000400801007387 */ /* 0x0009e20000100a00 */
[----:B------:R-:W-:Y:S01]  /*74b0*/  IMAD.MOV.U32 R3, RZ, RZ, R10 ;  /* 0x000000ffff037224 */ /* 0x000fe200078e000a */
[----:B------:R-:W-:Y:S02]  /*74c0*/  MOV R2, R11 ;  /* 0x0000000b00027202 */ /* 0x000fe40000000f00 */
[----:B------:R-:W4:Y:S04]  /*74d0*/  LDL.LU.64 R10, [R1+0x1450] ;  /* 0x00145000010a7983 */ /* 0x000f280000300a00 */
[----:B------:R-:W-:Y:S04]  /*74e0*/  STL [R1+0x13cc], R2 ;  /* 0x0013cc0201007387 */ /* 0x000fe80000100800 */
[----:B------:R-:W-:Y:S01]  /*74f0*/  STL [R1+0x13c0], R3 ;  /* 0x0013c00301007387 */ /* 0x000fe20000100800 */
[C---:B----4-:R-:W-:Y:S03]  /*7500*/  HMMA.16816.F32.BF16 R8, R12.reuse, R10, R24 ;  /* 0x0000000a0c08723c */ /* 0x050fe60000041818 */
[----:B------:R-:W4:Y:S04]  /*7510*/  LDL.LU.64 R26, [R1+0x1448] ;  /* 0x00144800011a7983 */ /* 0x000f280000300a00 */
[----:B------:R-:W4:Y:S11]  /*7520*/  LDL.LU.64 R24, [R1+0x1440] ;  /* 0x0014400001187983 */ /* 0x000f360000300a00 */
[----:B------:R-:W-:Y:S05]  /*7530*/  @!UPT UIADD3 URZ, URZ, URZ, URZ ;  /* 0x0000003f3f3ff290 */ /* 0x000fea000fffe03f */
[----:B------:R-:W-:Y:S04]  /*7540*/  STL.64 [R1+0x30], R8 ;  /* 0x0000300801007387 */ /* 0x000fe80000100a00 */
[----:B------:R0:W-:Y:S04]  /*7550*/  STL.64 [R1+0x38], R10 ;  /* 0x0000380a01007387 */ /* 0x0001e80000100a00 */
[----:B0-----:R-:W4:Y:S02]  /*7560*/  LDL.LU.64 R10, [R1+0x1438] ;  /* 0x00143800010a7983 */ /* 0x001f240000300a00 */
[C---:B----4-:R-:W-:Y:S02]  /*7570*/  HMMA.16816.F32.BF16 R8, R12.reuse, R10, R24 ;  /* 0x0000000a0c08723c */ /* 0x050fe40000041818 */
[----:B------:R-:W4:Y:S04]  /*7580*/  LDL.LU.64 R26, [R1+0x1430] ;  /* 0x00143000011a7983 */ /* 0x000f280000300a00 */
[----:B------:R-:W4:Y:S11]  /*7590*/  LDL.LU.64 R24, [R1+0x1428] ;  /* 0x0014280001187983 */ /* 0x000f360000300a00 */
[----:B------:R-:W-:Y:S07]  /*75a0*/  @!UPT UIADD3 URZ, URZ, URZ, URZ ;  /* 0x0000003f3f3ff290 */ /* 0x000fee000fffe03f */
[----:B------:R-:W-:Y:S01]  /*75b0*/  IMAD.MOV.U32 R3, RZ, RZ, R10 ;  /* 0x000000ffff037224 */ /* 0x000fe200078e000a */
[----:B------:R-:W-:Y:S02]  /*75c0*/  MOV R0, R11 ;  /* 0x0000000b00007202 */ /* 0x000fe40000000f00 */
[----:B------:R-:W4:Y:S01]  /*75d0*/  LDL.LU.64 R10, [R1+0x1420] ;  /* 0x00142000010a7983 */ /* 0x000f220000300a00 */
[----:B------:R-:W-:Y:S01]  /*75e0*/  IMAD.MOV.U32 R29, RZ, RZ, R8 ;  /* 0x000000ffff1d7224 */ /* 0x000fe200078e0008 */
[----:B------:R-:W-:Y:S02]  /*75f0*/  MOV R28, R9 ;  /* 0x00000009001c7202 */ /* 0x000fe40000000f00 */
[----:B------:R-:W-:Y:S04]  /*7600*/  STL [R1+0x13dc], R0 ;  /* 0x0013dc0001007387 */ /* 0x000fe80000100800 */
[----:B------:R-:W-:Y:S04]  /*7610*/  STL [R1+0x13d8], R3 ;  /* 0x0013d80301007387 */ /* 0x000fe80000100800 */
[----:B------:R-:W-:Y:S04]  /*7620*/  STL [R1+0x13d4], R28 ;  /* 0x0013d41c01007387 */ /* 0x000fe80000100800 */
[----:B------:R-:W-:Y:S01]  /*7630*/  STL [R1+0x13d0], R29 ;  /* 0x0013d01d01007387 */ /* 0x000fe20000100800 */
[----:B----4-:R-:W-:Y:S03]  /*7640*/  HMMA.16816.F32.BF16 R8, R12, R10, R24 ;  /* 0x0000000a0c08723c */ /* 0x010fe60000041818 */
[----:B------:R-:W4:Y:S04]  /*7650*/  LDL.LU.64 R26, [R1+0x1418] ;  /* 0x00141800011a7983 */ /* 0x000f280000300a00 */
[----:B------:R-:W4:Y:S11]  /*7660*/  LDL.LU.64 R24, [R1+0x1410] ;  /* 0x0014100001187983 */ /* 0x000f360000300a00 */
[----:B------:R-:W-:Y:S05]  /*7670*/  @!UPT UIADD3 URZ, URZ, URZ, URZ ;  /* 0x0000003f3f3ff290 */ /* 0x000fea000fffe03f */
[----:B------:R-:W-:Y:S01]  /*7680*/  STL.64 [R1+0x10], R8 ;  /* 0x0000100801007387 */ /* 0x000fe20000100a00 */
[----:B------:R-:W-:-:S03]  /*7690*/  IMAD.MOV.U32 R2, RZ, RZ, R11 ;  /* 0x000000ffff027224 */ /* 0x000fc600078e000b */
[----:B------:R0:W-:Y:S04]  /*76a0*/  STL [R1+0x18], R10 ;  /* 0x0000180a01007387 */ /* 0x0001e80000100800 */
[----:B0-----:R-:W4:Y:S02]  /*76b0*/  LDL.LU.64 R10, [R1+0x1408] ;  /* 0x00140800010a7983 */ /* 0x001f240000300a00 */
[C---:B----4-:R-:W-:Y:S02]  /*76c0*/  HMMA.16816.F32.BF16 R8, R12.reuse, R10, R24 ;  /* 0x0000000a0c08723c */ /* 0x050fe40000041818 */
[----:B------:R-:W4:Y:S04]  /*76d0*/  LDL.LU.64 R26, [R1+0x1400] ;  /* 0x00140000011a7983 */ /* 0x000f280000300a00 */
[----:B------:R-:W4:Y:S11]  /*76e0*/  LDL.LU.64 R24, [R1+0x13f8] ;  /* 0x0013f80001187983 */ /* 0x000f360000300a00 */
[----:B------:R-:W-:Y:S07]  /*76f0*/  @!UPT UIADD3 URZ, URZ, URZ, URZ ;  /* 0x0000003f3f3ff290 */ /* 0x000fee000fffe03f */
[----:B------:R-:W-:Y:S01]  /*7700*/  MOV R28, R10 ;  /* 0x0000000a001c7202 */ /* 0x000fe20000000f00 */
[----:B------:R-:W-:Y:S02]  /*7710*/  IMAD.MOV.U32 R29, RZ, RZ, R11 ;  /* 0x000000ffff1d7224 */ /* 0x000fe400078e000b */
[----:B------:R-:W4:Y:S01]  /*7720*/  LDL.LU.64 R10, [R1+0x13f0] ;  /* 0x0013f000010a7983 */ /* 0x000f220000300a00 */
[----:B------:R-:W-:Y:S01]  /*7730*/  MOV R0, R8 ;  /* 0x0000000800007202 */ /* 0x000fe20000000f00 */
[----:B------:R-:W-:Y:S01]  /*7740*/  IMAD.MOV.U32 R3, RZ, RZ, R9 ;  /* 0x000000ffff037224 */ /* 0x000fe200078e0009 */
[C---:B--2---:R-:W-:Y:S08]  /*7750*/  HMMA.16816.F32.BF16 R16, R12.reuse, R18, R4 ;  /* 0x000000120c10723c */ /* 0x044ff00000041804 */
[C---:B----4-:R-:W-:Y:S01]  /*7760*/  HMMA.16816.F32.BF16 R8, R12.reuse, R10, R24 ;  /* 0x0000000a0c08723c */ /* 0x050fe20000041818 */
[----:B------:R-:W2:Y:S11]  /*7770*/  LDL.LU.64 R26, [R1+0x13e8] ;  /* 0x0013e800011a7983 */ /* 0x000eb60000300a00 */
[----:B------:R-:W-:Y:S11]  /*7780*/  @!UPT UIADD3 URZ, URZ, URZ, URZ ;  /* 0x0000003f3f3ff290 */ /* 0x000ff6000fffe03f */
[----:B------:R-:W-:Y:S04]  /*7790*/  STL.64 [R1+0x12d8], R10 ;  /* 0x0012d80a01007387 */ /* 0x000fe80000100a00 */
[----:B------:R0:W-:Y:S04]  /*77a0*/  STL.64 [R1+0x12d0], R8 ;  /* 0x0012d00801007387 */ /* 0x0001e80000100a00 */
[----:B0-----:R-:W2:Y:S04]  /*77b0*/  LDL.LU R8, [R1+0xb0] ;  /* 0x0000b00001087983 */ /* 0x001ea80000300800 */
[----:B------:R-:W2:Y:S04]  /*77c0*/  LDL.LU R9, [R1+0xb4] ;  /* 0x0000b40001097983 */ /* 0x000ea80000300800 */
[----:B------:R-:W2:Y:S04]  /*77d0*/  LDL.LU R10, [R1+0xb8] ;  /* 0x0000b800010a7983 */ /* 0x000ea80000300800 */
[----:B------:R-:W2:Y:S04]  /*77e0*/  LDL.LU R11, [R1+0xbc] ;  /* 0x0000bc00010b7983 */ /* 0x000ea80000300800 */
[----:B------:R-:W4:Y:S04]  /*77f0*/  LDL.LU.64 R4, [R1+0x13e0] ;  /* 0x0013e00001047983 */ /* 0x000f280000300a00 */
[----:B------:R-:W-:Y:S04]  /*7800*/  STL.64 [R1+0x12c8], R18 ;  /* 0x0012c81201007387 */ /* 0x000fe80000100a00 */
[----:B------:R0:W-:Y:S04]  /*7810*/  STL.64 [R1+0x12c0], R16 ;  /* 0x0012c01001007387 */ /* 0x0001e80000100a00 */
[----:B0-----:R-:W3:Y:S04]  /*7820*/  LDL.LU R16, [R1+0xc0] ;  /* 0x0000c00001107983 */ /* 0x001ee80000300800 */
[----:B------:R-:W3:Y:S04]  /*7830*/  LDL.LU R17, [R1+0xc4] ;  /* 0x0000c40001117983 */ /* 0x000ee80000300800 */
[----:B------:R-:W3:Y:S04]  /*7840*/  LDL.LU R18, [R1+0xc8] ;  /* 0x0000c80001127983 */ /* 0x000ee80000300800 */
[----:B------:R-:W3:Y:S01]  /*7850*/  LDL.LU R19, [R1+0xcc] ;  /* 0x0000cc0001137983 */ /* 0x000ee20000300800 */
[C---:B--2---:R-:W-:Y:S07]  /*7860*/  HMMA.16816.F32.BF16 R24, R12.reuse, R26, R8 ;  /* 0x0000001a0c18723c */ /* 0x044fee0000041808 */
[----:B----4-:R-:W-:Y:S01]  /*7870*/  MOV R8, R5 ;  /* 0x0000000500087202 */ /* 0x010fe20000000f00 */
[----:B------:R-:W-:Y:S01]  /*7880*/  IMAD.MOV.U32 R9, RZ, RZ, R4 ;  /* 0x000000ffff097224 */ /* 0x000fe200078e0004 */
[----:B---3--:R-:W-:Y:S11]  /*7890*/  HMMA.16816.F32.BF16 R20, R12, R22, R16 ;  /* 0x000000160c14723c */ /* 0x008ff60000041810 */
[----:B------:R-:W-:Y:S11]  /*78a0*/  @!UPT UIADD3 URZ, URZ, URZ, URZ ;  /* 0x0000003f3f3ff290 */ /* 0x000ff6000fffe03f */
[----:B------:R-:W-:Y:S01]  /*78b0*/  @!UPT UIADD3 URZ, URZ, URZ, URZ ;  /* 0x0000003f3f3ff290 */ /* 0x000fe2000fffe03f */
[----:B------:R-:W-:Y:S04]  /*78c0*/  STL [R1+0x12b8], R23 ;  /* 0x0012b81701007387 */ /* 0x000fe80000100800 */
[----:B------:R-:W-:Y:S04]  /*78d0*/  STL [R1+0x12e8], R22 ;  /* 0x0012e81601007387 */ /* 0x000fe80000100800 */
[----:B------:R0:W-:Y:S04]  /*78e0*/  STL.64 [R1+0x12e0], R20 ;  /* 0x0012e01401007387 */ /* 0x0001e80000100a00 */
[----:B------:R-:W-:Y:S04]  /*78f0*/  STL.64 [R1+0x13b0], R8 ;  /* 0x0013b00801007387 */ /* 0x000fe80000100a00 */
[----:B0-----:R-:W2:Y:S04]  /*7900*/  LDL.LU R20, [R1+0x80] ;  /* 0x0000800001147983 */ /* 0x001ea80000300800 */
[----:B------:R-:W2:Y:S04]  /*7910*/  LDL.LU R21, [R1+0x84] ;  /* 0x0000840001157983 */ /* 0x000ea80000300800 */
[----:B------:R-:W3:Y:S04]  /*7920*/  LDL.LU R22, [R1+0x88] ;  /* 0x0000880001167983 */ /* 0x000ee80000300800 */
[----:B------:R-:W3:Y:S04]  /*7930*/  LDL.LU R23, [R1+0x8c] ;  /* 0x00008c0001177983 */ /* 0x000ee80000300800 */
[----:B---3--:R-:W-:Y:S04]  /*7940*/  STL.64 [R1+0x13a8], R22 ;  /* 0x0013a81601007387 */ /* 0x008fe80000100a00 */
[----:B--2---:R-:W-:Y:S04]  /*7950*/  STL.64 [R1+0x13a0], R20 ;  /* 0x0013a01401007387 */ /* 0x004fe80000100a00 */
[----:B------:R-:W2:Y:S04]  /*7960*/  LDL.LU R6, [R1+0x158] ;  /* 0x0001580001067983 */ /* 0x000ea80000300800 */
[----:B------:R-:W2:Y:S01]  /*7970*/  LDL.LU R7, [R1+0x15c] ;  /* 0x00015c0001077983 */ /* 0x000ea20000300800 */
[----:B------:R-:W-:Y:S01]  /*7980*/  MOV R16, R0 ;  /* 0x0000000000107202 */ /* 0x000fe20000000f00 */
[----:B------:R-:W-:Y:S01]  /*7990*/  IMAD.MOV.U32 R19, RZ, RZ, R29 ;  /* 0x000000ffff137224 */ /* 0x000fe200078e001d */
[----:B------:R-:W-:Y:S01]  /*79a0*/  MOV R18, R28 ;  /* 0x0000001c00127202 */ /* 0x000fe20000000f00 */
[----:B------:R-:W-:Y:S01]  /*79b0*/  IMAD.MOV.U32 R17, RZ, RZ, R3 ;  /* 0x000000ffff117224 */ /* 0x000fe200078e0003 */
[----:B--2---:R0:W-:Y:S04]  /*79c0*/  STL.64 [R1+0x13b8], R6 ;  /* 0x0013b80601007387 */ /* 0x0041e80000100a00 */
[----:B------:R-:W2:Y:S04]  /*79d0*/  LDL.LU R10, [R1+0x178] ;  /* 0x00017800010a7983 */ /* 0x000ea80000300800 */
[----:B------:R-:W2:Y:S04]  /*79e0*/  LDL.LU R11, [R1+0x17c] ;  /* 0x00017c00010b7983 */ /* 0x000ea80000300800 */
[----:B------:R-:W2:Y:S04]  /*79f0*/  LDL.LU R4, [R1+0xa0] ;  /* 0x0000a00001047983 */ /* 0x000ea80000300800 */
[----:B------:R-:W2:Y:S04]  /*7a00*/  LDL.LU R5, [R1+0xa4] ;  /* 0x0000a40001057983 */ /* 0x000ea80000300800 */
[----:B0-----:R-:W2:Y:S04]  /*7a10*/  LDL.LU R6, [R1+0xa8] ;  /* 0x0000a80001067983 */ /* 0x001ea80000300800 */
[----:B------:R-:W2:Y:S04]  /*7a20*/  LDL.LU R7, [R1+0xac] ;  /* 0x0000ac0001077983 */ /* 0x000ea80000300800 */
[----:B------:R-:W3:Y:S04]  /*7a30*/  LDL.LU R20, [R1+0x90] ;  /* 0x0000900001147983 */ /* 0x000ee80000300800 */
[----:B------:R-:W3:Y:S04]  /*7a40*/  LDL.LU R21, [R1+0x94] ;  /* 0x0000940001157983 */ /* 0x000ee80000300800 */
[----:B------:R-:W3:Y:S04]  /*7a50*/  LDL.LU R22, [R1+0x98] ;  /* 0x0000980001167983 */ /* 0x000ee80000300800 */
[----:B------:R-:W3:Y:S04]  /*7a60*/  LDL.LU R23, [R1+0x9c] ;  /* 0x00009c0001177983 */ /* 0x000ee80000300800 */
[----:B------:R-:W4:Y:S04]  /*7a70*/  LDL.LU R0, [R1+0x13dc] ;  /* 0x0013dc0001007983 */ /* 0x000f280000300800 */
[----:B------:R-:W5:Y:S04]  /*7a80*/  LDL.LU R3, [R1+0x13d8] ;  /* 0x0013d80001037983 */ /* 0x000f680000300800 */
[----:B------:R-:W3:Y:S04]  /*7a90*/  LDL.LU R28, [R1+0x13d4] ;  /* 0x0013d400011c7983 */ /* 0x000ee80000300800 */
[----:B------:R-:W3:Y:S04]  /*7aa0*/  LDL.LU R29, [R1+0x13d0] ;  /* 0x0013d000011d7983 */ /* 0x000ee80000300800 */
[----:B------:R-:W-:Y:S04]  /*7ab0*/  STL.64 [R1+0x12f8], R18 ;  /* 0x0012f81201007387 */ /* 0x000fe80000100a00 */
[----:B------:R0:W-:Y:S04]  /*7ac0*/  STL.64 [R1+0x12f0], R16 ;  /* 0x0012f01001007387 */ /* 0x0001e80000100a00 */
[----:B0-----:R-:W3:Y:S04]  /*7ad0*/  LDL.LU R16, [R1+0x10] ;  /* 0x0000100001107983 */ /* 0x001ee80000300800 */
[----:B------:R-:W3:Y:S04]  /*7ae0*/  LDL.LU R17, [R1+0x14] ;  /* 0x0000140001117983 */ /* 0x000ee80000300800 */
[----:B------:R-:W3:Y:S01]  /*7af0*/  LDL.LU R18, [R1+0x18] ;  /* 0x0000180001127983 */ /* 0x000ee20000300800 */
[----:B------:R-:W-:-:S03]  /*7b00*/  MOV R19, R2 ;  /* 0x0000000200137202 */ /* 0x000fc60000000f00 */
[----:B------:R-:W4:Y:S01]  /*7b10*/  LDL.LU R2, [R1+0x13cc] ;  /* 0x0013cc0001027983 */ /* 0x000f220000300800 */
[C---:B--2---:R-:W-:Y:S03]  /*7b20*/  HMMA.16816.F32.BF16 R8, R12.reuse, R10, R4 ;  /* 0x0000000a0c08723c */ /* 0x044fe60000041804 */
[----:B---3--:R-:W-:Y:S04]  /*7b30*/  STL.64 [R1+0x1308], R18 ;  /* 0x0013081201007387 */ /* 0x008fe80000100a00 */
[----:B------:R0:W-:Y:S04]  /*7b40*/  STL.64 [R1+0x1300], R16 ;  /* 0x0013001001007387 */ /* 0x0001e80000100a00 */
[----:B0-----:R-:W2:Y:S04]  /*7b50*/  LDL.LU R16, [R1+0x240] ;  /* 0x0002400001107983 */ /* 0x001ea80000300800 */
[----:B------:R-:W2:Y:S04]  /*7b60*/  LDL.LU R17, [R1+0x244] ;  /* 0x0002440001117983 */ /* 0x000ea80000300800 */
[----:B------:R5:W-:Y:S04]  /*7b70*/  STL [R1+0x12b4], R26 ;  /* 0x0012b41a01007387 */ /* 0x000be80000100800 */
[----:B------:R4:W-:Y:S04]  /*7b80*/  STL [R1+0x12b0], R27 ;  /* 0x0012b01b01007387 */ /* 0x0009e80000100800 */
[----:B------:R0:W-:Y:S01]  /*7b90*/  STL.64 [R1+0x1310], R24 ;  /* 0x0013101801007387 */ /* 0x0001e20000100a00 */
[----:B-----5:R-:W-:Y:S01]  /*7ba0*/  IMAD.MOV.U32 R26, RZ, RZ, R3 ;  /* 0x000000ffff1a7224 */ /* 0x020fe200078e0003 */
[----:B----4-:R-:W-:Y:S01]  /*7bb0*/  MOV R27, R0 ;  /* 0x00000000001b7202 */ /* 0x010fe20000000f00 */
[----:B0-----:R-:W-:Y:S01]  /*7bc0*/  IMAD.MOV.U32 R24, RZ, RZ, R29 ;  /* 0x000000ffff187224 */ /* 0x001fe200078e001d */
[----:B------:R-:W-:Y:S01]  /*7bd0*/  MOV R25, R28 ;  /* 0x0000001c00197202 */ /* 0x000fe20000000f00 */
[----:B------:R-:W3:Y:S04]  /*7be0*/  LDL.LU R29, [R1+0x13c8] ;  /* 0x0013c800011d7983 */ /* 0x000ee80000300800 */
[----:B------:R-:W4:Y:S04]  /*7bf0*/  LDL.LU R28, [R1+0x13c4] ;  /* 0x0013c400011c7983 */ /* 0x000f280000300800 */
[----:B------:R-:W5:Y:S04]  /*7c00*/  LDL.LU R3, [R1+0x13c0] ;  /* 0x0013c00001037983 */ /* 0x000f680000300800 */
[----:B------:R-:W-:Y:S04]  /*7c10*/  STL.64 [R1+0x1320], R26 ;  /* 0x0013201a01007387 */ /* 0x000fe80000100a00 */
[----:B------:R0:W-:Y:S04]  /*7c20*/  STL.64 [R1+0x1318], R24 ;  /* 0x0013181801007387 */ /* 0x0001e80000100a00 */
[----:B0-----:R-:W2:Y:S04]  /*7c30*/  LDL.LU R24, [R1+0x160] ;  /* 0x0001600001187983 */ /* 0x001ea80000300800 */
[----:B------:R-:W2:Y:S04]  /*7c40*/  LDL.LU R25, [R1+0x164] ;  /* 0x0001640001197983 */ /* 0x000ea80000300800 */
[----:B------:R-:W2:Y:S04]  /*7c50*/  LDL.LU.64 R6, [R1+0x13b8] ;  /* 0x0013b80001067983 */ /* 0x000ea80000300a00 */
[----:B------:R0:W-:Y:S04]  /*7c60*/  STL.64 [R1+0xd0], R8 ;  /* 0x0000d00801007387 */ /* 0x0001e80000100a00 */
[----:B------:R1:W-:Y:S04]  /*7c70*/  STL [R1+0xd8], R10 ;  /* 0x0000d80a01007387 */ /* 0x0003e80000100800 */
[----:B0-----:R-:W5:Y:S01]  /*7c80*/  LDL.LU.64 R8, [R1+0x13b0] ;  /* 0x0013b00001087983 */ /* 0x001f620000300a00 */
[----:B--2---:R-:W-:Y:S03]  /*7c90*/  HMMA.16816.F32.BF16 R12, R12, R6, R20 ;  /* 0x000000060c0c723c */ /* 0x004fe60000041814 */
[----:B------:R-:W5:Y:S04]  /*7ca0*/  LDL.LU.64 R22, [R1+0x13a8] ;  /* 0x0013a80001167983 */ /* 0x000f680000300a00 */
[----:B------:R-:W5:Y:S04]  /*7cb0*/  LDL.LU.64 R20, [R1+0x13a0] ;  /* 0x0013a00001147983 */ /* 0x000f680000300a00 */
[----:B------:R-:W2:Y:S04]  /*7cc0*/  LDL.LU.64 R6, [R1+0x1398] ;  /* 0x0013980001067983 */ /* 0x000ea80000300a00 */
[----:B------:R-:W2:Y:S01]  /*7cd0*/  LDL.LU.64 R4, [R1+0x1390] ;  /* 0x0013900001047983 */ /* 0x000ea20000300a00 */
[----:B---3--:R-:W-:Y:S01]  /*7ce0*/  IMAD.MOV.U32 R26, RZ, RZ, R29 ;  /* 0x000000ffff1a7224 */ /* 0x008fe200078e001d */
[----:B----4-:R-:W-:Y:S01]  /*7cf0*/  MOV R27, R28 ;  /* 0x0000001c001b7202 */ /* 0x010fe20000000f00 */
[----:B------:R-:W-:-:S02]  /*7d00*/  IMAD.MOV.U32 R0, RZ, RZ, R11 ;  /* 0x000000ffff007224 */ /* 0x000fc400078e000b */
[----:B------:R-:W1:Y:S04]  /*7d10*/  S2R R11, SR_TID.X ;  /* 0x00000000000b7919 */ /* 0x000e680000002100 */
[----:B------:R2:W-:Y:S01]  /*7d20*/  STL.64 [R1+0x170], R12 ;  /* 0x0001700c01007387 */ /* 0x0005e20000100a00 */
[----:B------:R-:W-:Y:S01]  /*7d30*/  MOV R29, R14 ;  /* 0x0000000e001d7202 */ /* 0x000fe20000000f00 */
[----:B------:R-:W-:Y:S01]  /*7d40*/  IMAD.MOV.U32 R28, RZ, RZ, R15 ;  /* 0x000000ffff1c7224 */ /* 0x000fe200078e000f */
[C---:B-1----:R-:W-:Y:S02]  /*7d50*/  LOP3.LUT R10, R11.reuse, 0x7, RZ, 0xc0, !PT ;  /* 0x000000070b0a7812 */ /* 0x042fe400078ec0ff */
[----:B------:R-:W-:Y:S01]  /*7d60*/  SHF.L.U32 R11, R11, 0x1, RZ ;  /* 0x000000010b0b7819 */ /* 0x000fe200000006ff */
[----:B--2---:R-:W-:Y:S11]  /*7d70*/  HMMA.16816.F32.BF16 R12, R4, R16, R24 ;  /* 0x00000010040c723c */ /* 0x004ff60000041818 */
[----:B------:R-:W-:Y:S11]  /*7d80*/  @!UPT UIADD3 URZ, URZ, URZ, URZ ;  /* 0x0000003f3f3ff290 */ /* 0x000ff6000fffe03f */
[----:B------:R-:W-:Y:S01]  /*7d90*/  @!UPT UIADD3 URZ, URZ, URZ, URZ ;  /* 0x0000003f3f3ff290 */ /* 0x000fe2000fffe03f */
[----:B------:R0:W-:Y:S02]  /*7da0*/  STL.64 [R1+0x12a0], R14 ;  /* 0x0012a00e01007387 */ /* 0x0001e40000100a00 */
[----:B0-----:R-:W-:-:S05]  /*7db0*/  IMAD R15, R10, 0x110, RZ ;  /* 0x000001100a0f7824 */ /* 0x001fca00078e02ff */
[----:B------:R-:W-:-:S05]  /*7dc0*/  LOP3.LUT R15, R15, 0x30, R11, 0x78, !PT ;  /* 0x000000300f0f7812 */ /* 0x000fca00078e780b */
[----:B------:R-:W0:Y:S01]  /*7dd0*/  LDSM.16.M88.4 R16, [R15+0x11080] ;  /* 0x011080000f10783b */ /* 0x000e220000000200 */
[----:B-----5:R-:W-:Y:S03]  /*7de0*/  HMMA.16816.F32.BF16 R20, R4, R8, R20 ;  /* 0x000000080414723c */ /* 0x020fe60000041814 */
[----:B------:R-:W-:Y:S04]  /*7df0*/  STL.64 [R1+0x1298], R12 ;  /* 0x0012980c01007387 */ /* 0x000fe80000100a00 */
[----:B------:R-:W-:Y:S11]  /*7e00*/  LDSM.16.M88.4 R24, [R15+0x13080] ;  /* 0x013080000f18783b */ /* 0x000ff60000000200 */
[----:B------:R-:W-:Y:S05]  /*7e10*/  @!UPT UIADD3 URZ, URZ, URZ, URZ ;  /* 0x0000003f3f3ff290 */ /* 0x000fea000fffe03f */
[----:B------:R-:W-:Y:S04]  /*7e20*/  STL.64 [R1+0x160], R20 ;  /* 0x0001601401007387 */ /* 0x000fe80000100a00 */
[----:B------:R-:W-:Y:S01]  /*7e30*/  STL.64 [R1+0x168], R22 ;  /* 0x0001681601007387 */ /* 0x000fe20000100a00 */
[----:B0-----:R-:W-:-:S03]  /*7e40*/  IMAD.MOV.U32 R9, RZ, RZ, R16 ;  /* 0x000000ffff097224 */ /* 0x001fc600078e0010 */
[----:B------:R-:W-:Y:S01]  /*7e50*/  STL.64 [R1+0x1d8], R18 ;  /* 0x0001d81201007387 */ /* 0x000fe20000100a00 */
[----:B------:R-:W-:-:S03]  /*7e60*/  MOV R8, R17 ;  /* 0x0000001100087202 */ /* 0x000fc60000000f00 */
[----:B------:R-:W0:Y:S02]  /*7e70*/  LDSM.16.M88.4 R16, [R15+0x11880] ;  /* 0x011880000f10783b */ /* 0x000e240000000200 */
[----:B0-----:R-:W-:Y:S02]  /*7e80*/  IMAD.MOV.U32 R11, RZ, RZ, R16 ;  /* 0x000000ffff0b7224 */ /* 0x001fe400078e0010 */
        /* <DEDUP_REMOVED lines=10> */
[----:B------:R-:W0:Y:S04]  /*7f30*/  LDSM.16.M88.4 R16, [R15+0x13880] ;  /* 0x013880000f10783b */ /* 0x000e280000000200 */
[----:B0-----:R0:W-:Y:S02]  /*7f40*/  STL.64 [R1+0x1380], R18 ;  /* 0x0013801201007387 */ /* 0x0011e40000100a00 */
[----:B0-----:R-:W-:Y:S02]  /*7f50*/  IMAD.MOV.U32 R19, RZ, RZ, R20 ;  /* 0x000000ffff137224 */ /* 0x001fe400078e0014 */
[----:B------:R-:W0:Y:S04]  /*7f60*/  LDSM.16.M88.4 R20, [R15+0x14080] ;  /* 0x014080000f14783b */ /* 0x000e280000000200 */
[----:B------:R1:W-:Y:S02]  /*7f70*/  STL.64 [R1+0x1378], R16 ;  /* 0x0013781001007387 */ /* 0x0003e40000100a00 */
[----:B-1----:R-:W-:Y:S01]  /*7f80*/  IMAD.MOV.U32 R16, RZ, RZ, R9 ;  /* 0x000000ffff107224 */ /* 0x002fe200078e0009 */
[----:B------:R-:W-:Y:S01]  /*7f90*/  MOV R17, R8 ;  /* 0x0000000800117202 */ /* 0x000fe20000000f00 */
[----:B0-----:R-:W-:Y:S04]  /*7fa0*/  STL.64 [R1+0x1368], R22 ;  /* 0x0013681601007387 */ /* 0x001fe80000100a00 */
[----:B------:R0:W-:Y:S02]  /*7fb0*/  STL.64 [R1+0x1360], R20 ;  /* 0x0013601401007387 */ /* 0x0001e40000100a00 */
[----:B0-----:R-:W-:Y:S01]  /*7fc0*/  IMAD.MOV.U32 R20, RZ, RZ, R11 ;  /* 0x000000ffff147224 */ /* 0x001fe200078e000b */
[----:B------:R-:W-:-:S02]  /*7fd0*/  MOV R21, R10 ;  /* 0x0000000a00157202 */ /* 0x000fc40000000f00 */
[----:B------:R-:W0:Y:S04]  /*7fe0*/  LDSM.16.M88.4 R8, [R15+0x14880] ;  /* 0x014880000f08783b */ /* 0x000e280000000200 */
[----:B------:R1:W-:Y:S04]  /*7ff0*/  STL.64 [R1+0x1388], R20 ;  /* 0x0013881401007387 */ /* 0x0003e80000100a00 */
[----:B-1----:R-:W2:Y:S04]  /*8000*/  LDL.LU R20, [R1+0x70] ;  /* 0x0000700001147983 */ /* 0x002ea80000300800 */
[----:B------:R-:W2:Y:S04]  /*8010*/  LDL.LU R21, [R1+0x74] ;  /* 0x0000740001157983 */ /* 0x000ea80000300800 */
[----:B------:R-:W2:Y:S04]  /*8020*/  LDL.LU R22, [R1+0x78] ;  /* 0x0000780001167983 */ /* 0x000ea80000300800 */
[----:B------:R-:W2:Y:S04]  /*8030*/  LDL.LU R23, [R1+0x7c] ;  /* 0x00007c0001177983 */ /* 0x000ea80000300800 */
[----:B0-----:R-:W-:Y:S04]  /*8040*/  STL.64 [R1+0x1350], R10 ;  /* 0x0013500a01007387 */ /* 0x001fe80000100a00 */
[----:B------:R0:W-:Y:S02]  /*8050*/  STL.64 [R1+0x1348], R8 ;  /* 0x0013480801007387 */ /* 0x0001e40000100a00 */
[----:B0-----:R-:W-:Y:S01]  /*8060*/  IMAD.MOV.U32 R8, RZ, RZ, R13 ;  /* 0x000000ffff087224 */ /* 0x001fe200078e000d */
[----:B------:R-:W-:-:S05]  /*8070*/  MOV R9, R12 ;  /* 0x0000000c00097202 */ /* 0x000fca0000000f00 */
[----:B------:R0:W-:Y:S01]  /*8080*/  STL.64 [R1+0x1370], R8 ;  /* 0x0013700801007387 */ /* 0x0001e20000100a00 */
[----:B------:R-:W-:-:S03]  /*8090*/  MOV R18, R14 ;  /* 0x0000000e00127202 */ /* 0x000fc60000000f00 */
[----:B0-----:R-:W3:Y:S04]  /*80a0*/  LDL.LU R8, [R1+0x60] ;  /* 0x0000600001087983 */ /* 0x001ee80000300800 */
[----:B------:R-:W3:Y:S04]  /*80b0*/  LDL.LU R9, [R1+0x64] ;  /* 0x0000640001097983 */ /* 0x000ee80000300800 */
[----:B------:R-:W3:Y:S04]  /*80c0*/  LDL.LU R10, [R1+0x68] ;  /* 0x00006800010a7983 */ /* 0x000ee80000300800 */
[----:B------:R-:W3:Y:S04]  /*80d0*/  LDL.LU R11, [R1+0x6c] ;  /* 0x00006c00010b7983 */ /* 0x000ee80000300800 */
[----:B------:R0:W-:Y:S04]  /*80e0*/  STL [R1+0x1328], R15 ;  /* 0x0013280f01007387 */ /* 0x0001e80000100800 */
[----:B------:R-:W4:Y:S04]  /*80f0*/  LDL.LU R12, [R1+0x30] ;  /* 0x00003000010c7983 */ /* 0x000f280000300800 */
[----:B------:R-:W4:Y:S04]  /*8100*/  LDL.LU R13, [R1+0x34] ;  /* 0x00003400010d7983 */ /* 0x000f280000300800 */
[----:B------:R-:W5:Y:S04]  /*8110*/  LDL.LU R14, [R1+0x38] ;  /* 0x00003800010e7983 */ /* 0x000f680000300800 */
[----:B0-----:R-:W5:Y:S04]  /*8120*/  LDL.LU R15, [R1+0x3c] ;  /* 0x00003c00010f7983 */ /* 0x001f680000300800 */
[----:B-----5:R-:W-:Y:S04]  /*8130*/  STL.64 [R1+0x1338], R14 ;  /* 0x0013380e01007387 */ /* 0x020fe80000100a00 */
[----:B----4-:R0:W-:Y:S02]  /*8140*/  STL.64 [R1+0x1330], R12 ;  /* 0x0013300c01007387 */ /* 0x0101e40000100a00 */
[----:B0-----:R-:W-:Y:S01]  /*8150*/  IMAD.MOV.U32 R12, RZ, RZ, R18 ;  /* 0x000000ffff0c7224 */ /* 0x001fe200078e0012 */
[----:B------:R-:W-:-:S05]  /*8160*/  MOV R13, R19 ;  /* 0x00000013000d7202 */ /* 0x000fca0000000f00 */
[----:B------:R0:W-:Y:S01]  /*8170*/  STL.64 [R1+0x1358], R12 ;  /* 0x0013580c01007387 */ /* 0x0001e20000100a00 */
[C---:B--2---:R-:W-:Y:S03]  /*8180*/  HMMA.16816.F32.BF16 R16, R4.reuse, R16, R20 ;  /* 0x000000100410723c */ /* 0x044fe60000041814 */
[----:B0-----:R-:W2:Y:S04]  /*8190*/  LDL.LU R12, [R1+0x50] ;  /* 0x00005000010c7983 */ /* 0x001ea80000300800 */
[----:B------:R-:W2:Y:S04]  /*81a0*/  LDL.LU R13, [R1+0x54] ;  /* 0x00005400010d7983 */ /* 0x000ea80000300800 */
[----:B------:R-:W2:Y:S04]  /*81b0*/  LDL.LU R14, [R1+0x58] ;  /* 0x00005800010e7983 */ /* 0x000ea80000300800 */
[----:B------:R-:W2:Y:S04]  /*81c0*/  LDL.LU R15, [R1+0x5c] ;  /* 0x00005c00010f7983 */ /* 0x000ea80000300800 */
[----:B------:R-:W-:Y:S04]  /*81d0*/  STL.64 [R1+0x208], R26 ;  /* 0x0002081a01007387 */ /* 0x000fe80000100a00 */
[----:B------:R0:W-:Y:S04]  /*81e0*/  STL.64 [R1+0x1340], R24 ;  /* 0x0013401801007387 */ /* 0x0001e80000100a00 */
[----:B0-----:R-:W4:Y:S04]  /*81f0*/  LDL.LU R24, [R1+0x40] ;  /* 0x0000400001187983 */ /* 0x001f280000300800 */
[----:B------:R-:W4:Y:S04]  /*8200*/  LDL.LU R25, [R1+0x44] ;  /* 0x0000440001197983 */ /* 0x000f280000300800 */
[----:B------:R-:W3:Y:S04]  /*8210*/  LDL.LU.64 R20, [R1+0x1388] ;  /* 0x0013880001147983 */ /* 0x000ee80000300a00 */
[----:B------:R-:W-:Y:S04]  /*8220*/  STL.64 [R1+0x150], R16 ;  /* 0x0001501001007387 */ /* 0x000fe80000100a00 */
[----:B------:R0:W-:Y:S04]  /*8230*/  STL.64 [R1+0x158], R18 ;  /* 0x0001581201007387 */ /* 0x0001e80000100a00 */
[----:B0-----:R-:W5:Y:S04]  /*8240*/  LDL.LU.64 R18, [R1+0x1380] ;  /* 0x0013800001127983 */ /* 0x001f680000300a00 */
[----:B------:R-:W2:Y:S01]  /*8250*/  LDL.LU.64 R16, [R1+0x1378] ;  /* 0x0013780001107983 */ /* 0x000ea20000300a00 */
[C---:B---3--:R-:W-:Y:S03]  /*8260*/  HMMA.16816.F32.BF16 R20, R4.reuse, R20, R8 ;  /* 0x000000140414723c */ /* 0x048fe60000041808 */
[----:B-----5:R-:W-:Y:S04]  /*8270*/  STL.64 [R1+0x218], R18 ;  /* 0x0002181201007387 */ /* 0x020fe80000100a00 */
[----:B------:R-:W2:Y:S11]  /*8280*/  LDL.LU.64 R8, [R1+0x1370] ;  /* 0x0013700001087983 */ /* 0x000eb60000300a00 */
[----:B------:R-:W-:Y:S05]  /*8290*/  @!UPT UIADD3 URZ, URZ, URZ, URZ ;  /* 0x0000003f3f3ff290 */ /* 0x000fea000fffe03f */
[----:B------:R-:W-:Y:S04]  /*82a0*/  STL.64 [R1+0xc0], R20 ;  /* 0x0000c01401007387 */ /* 0x000fe80000100a00 */
[----:B------:R0:W-:Y:S04]  /*82b0*/  STL.64 [R1+0xc8], R22 ;  /* 0x0000c81601007387 */ /* 0x0001e80000100a00 */
[----:B0-----:R-:W3:Y:S04]  /*82c0*/  LDL.LU.64 R22, [R1+0x1368] ;  /* 0x0013680001167983 */ /* 0x001ee80000300a00 */
[----:B------:R-:W5:Y:S01]  /*82d0*/  LDL.LU.64 R20, [R1+0x1360] ;  /* 0x0013600001147983 */ /* 0x000f620000300a00 */
[----:B------:R-:W-:Y:S01]  /*82e0*/  MOV R27, R2 ;  /* 0x00000002001b7202 */ /* 0x000fe20000000f00 */
[----:B--2---:R-:W-:Y:S02]  /*82f0*/  HMMA.16816.F32.BF16 R8, R4, R8, R12 ;  /* 0x000000080408723c */ /* 0x004fe4000004180c */
[----:B---3--:R-:W-:Y:S04]  /*8300*/  STL.64 [R1+0x228], R22 ;  /* 0x0002281601007387 */ /* 0x008fe80000100a00 */
[----:B------:R-:W4:Y:S11]  /*8310*/  LDL.LU.64 R12, [R1+0x1358] ;  /* 0x00135800010c7983 */ /* 0x000f360000300a00 */
[----:B------:R-:W-:Y:S07]  /*8320*/  @!UPT UIADD3 URZ, URZ, URZ, URZ ;  /* 0x0000003f3f3ff290 */ /* 0x000fee000fffe03f */
[----:B------:R-:W-:Y:S01]  /*8330*/  IMAD.MOV.U32 R2, RZ, RZ, R11 ;  /* 0x000000ffff027224 */ /* 0x000fe200078e000b */
[----:B------:R-:W-:Y:S04]  /*8340*/  STL.64 [R1+0x140], R8 ;  /* 0x0001400801007387 */ /* 0x000fe80000100a00 */
[----:B------:R0:W-:Y:S04]  /*8350*/  STL [R1+0x148], R10 ;  /* 0x0001480a01007387 */ /* 0x0001e80000100800 */
[----:B0-----:R-:W2:Y:S01]  /*8360*/  LDL.LU.64 R10, [R1+0x1350] ;  /* 0x00135000010a7983 */ /* 0x001ea20000300a00 */
[----:B------:R-:W-:-:S03]  /*8370*/  IMAD.MOV.U32 R26, RZ, RZ, R3 ;  /* 0x000000ffff1a7224 */ /* 0x000fc600078e0003 */
[----:B------:R-:W3:Y:S04]  /*8380*/  LDL.LU.64 R8, [R1+0x1348] ;  /* 0x0013480001087983 */ /* 0x000ee80000300a00 */
[C---:B----4-:R-:W-:Y:S01]  /*8390*/  HMMA.16816.F32.BF16 R12, R4.reuse, R12, R24 ;  /* 0x0000000c040c723c */ /* 0x050fe20000041818 */
[----:B--2---:R-:W-:Y:S04]  /*83a0*/  STL.64 [R1+0x238], R10 ;  /* 0x0002380a01007387 */ /* 0x004fe80000100a00 */
[----:B------:R-:W-:Y:S04]  /*83b0*/  STL [R1+0x1284], R2 ;  /* 0x0012840201007387 */ /* 0x000fe80000100800 */
[----:B------:R-:W2:Y:S11]  /*83c0*/  LDL.LU.64 R24, [R1+0x1340] ;  /* 0x0013400001187983 */ /* 0x000eb60000300a00 */
[----:B------:R-:W-:Y:S03]  /*83d0*/  @!UPT UIADD3 URZ, URZ, URZ, URZ ;  /* 0x0000003f3f3ff290 */ /* 0x000fe6000fffe03f */
[----:B------:R-:W-:Y:S04]  /*83e0*/  STL.64 [R1+0x130], R12 ;  /* 0x0001300c01007387 */ /* 0x000fe80000100a00 */
[----:B------:R0:W-:Y:S04]  /*83f0*/  STL.64 [R1+0x138], R14 ;  /* 0x0001380e01007387 */ /* 0x0001e80000100a00 */
[----:B0-----:R-:W2:Y:S04]  /*8400*/  LDL.LU.64 R14, [R1+0x1338] ;  /* 0x00133800010e7983 */ /* 0x001ea80000300a00 */
[----:B------:R-:W2:Y:S02]  /*8410*/  LDL.LU.64 R12, [R1+0x1330] ;  /* 0x00133000010c7983 */ /* 0x000ea40000300a00 */
[----:B--2---:R-:W-:Y:S02]  /*8420*/  HMMA.16816.F32.BF16 R24, R4, R24, R12 ;  /* 0x000000180418723c */ /* 0x004fe4000004180c */
[----:B------:R-:W2:Y:S11]  /*8430*/  LDL.LU R15, [R1+0x1328] ;  /* 0x00132800010f7983 */ /* 0x000eb60000300800 */
[----:B------:R-:W-:Y:S10]  /*8440*/  @!UPT UIADD3 URZ, URZ, URZ, URZ ;  /* 0x0000003f3f3ff290 */ /* 0x000ff4000fffe03f */
[----:B------:R-:W-:Y:S01]  /*8450*/  STL.64 [R1+0x120], R24 ;  /* 0x0001201801007387 */ /* 0x000fe20000100a00 */
[----:B------:R-:W-:-:S03]  /*8460*/  MOV R2, R27 ;  /* 0x0000001b00027202 */ /* 0x000fc60000000f00 */
[----:B------:R0:W-:Y:S04]  /*8470*/  STL [R1+0x128], R26 ;  /* 0x0001281a01007387 */ /* 0x0001e80000100800 */
[----:B0-----:R-:W4:Y:S04]  /*8480*/  LDL.LU.64 R26, [R1+0x1320] ;  /* 0x00132000011a7983 */ /* 0x001f280000300a00 */
[----:B------:R-:W4:Y:S02]  /*8490*/  LDL.LU.64 R24, [R1+0x1318] ;  /* 0x0013180001187983 */ /* 0x000f240000300a00 */
[C---:B----4-:R-:W-:Y:S02]  /*84a0*/  HMMA.16816.F32.BF16 R16, R4.reuse, R16, R24 ;  /* 0x000000100410723c */ /* 0x050fe40000041818 */
[----:B------:R-:W4:Y:S11]  /*84b0*/  LDL.LU.64 R24, [R1+0x1310] ;  /* 0x0013100001187983 */ /* 0x000f360000300a00 */
[----:B------:R-:W-:Y:S10]  /*84c0*/  @!UPT UIADD3 URZ, URZ, URZ, URZ ;  /* 0x0000003f3f3ff290 */ /* 0x000ff4000fffe03f */
[----:B------:R-:W-:Y:S04]  /*84d0*/  STL.64 [R1+0x110], R16 ;  /* 0x0001101001007387 */ /* 0x000fe80000100a00 */
[----:B------:R0:W-:Y:S04]  /*84e0*/  STL.64 [R1+0x118], R18 ;  /* 0x0001181201007387 */ /* 0x0001e80000100a00 */
[----:B0-----:R-:W5:Y:S04]  /*84f0*/  LDL.LU.64 R18, [R1+0x1308] ;  /* 0x0013080001127983 */ /* 0x001f680000300a00 */
[----:B------:R-:W5:Y:S02]  /*8500*/  LDL.LU.64 R16, [R1+0x1300] ;  /* 0x0013000001107983 */ /* 0x000f640000300a00 */
[C---:B-----5:R-:W-:Y:S02]  /*8510*/  HMMA.16816.F32.BF16 R20, R4.reuse, R20, R16 ;  /* 0x000000140414723c */ /* 0x060fe40000041810 */
[----:B------:R-:W3:Y:S04]  /*8520*/  LDL.LU.64 R18, [R1+0x12f8] ;  /* 0x0012f80001127983 */ /* 0x000ee80000300a00 */
[----:B------:R-:W3:Y:S11]  /*8530*/  LDL.LU.64 R16, [R1+0x12f0] ;  /* 0x0012f00001107983 */ /* 0x000ef60000300a00 */
[----:B------:R-:W-:Y:S06]  /*8540*/  @!UPT UIADD3 URZ, URZ, URZ, URZ ;  /* 0x0000003f3f3ff290 */ /* 0x000fec000fffe03f */
[----:B------:R-:W-:Y:S04]  /*8550*/  STL.64 [R1+0x100], R20 ;  /* 0x0001001401007387 */ /* 0x000fe80000100a00 */
[----:B------:R0:W-:Y:S04]  /*8560*/  STL.64 [R1+0x108], R22 ;  /* 0x0001081601007387 */ /* 0x0001e80000100a00 */
[----:B0-----:R-:W5:Y:S04]  /*8570*/  LDL.LU R22, [R1+0x12e8] ;  /* 0x0012e80001167983 */ /* 0x001f680000300800 */
[----:B------:R-:W5:Y:S01]  /*8580*/  LDL.LU.64 R20, [R1+0x12e0] ;  /* 0x0012e00001147983 */ /* 0x000f620000300a00 */
[----:B---3--:R-:W-:Y:S03]  /*8590*/  HMMA.16816.F32.BF16 R8, R4, R8, R16 ;  /* 0x000000080408723c */ /* 0x008fe60000041810 */
[----:B--2---:R-:W-:Y:S11]  /*85a0*/  LDSM.16.M88.4 R16, [R15+0x15080] ;  /* 0x015080000f10783b */ /* 0x004ff60000000200 */
[----:B------:R-:W-:Y:S09]  /*85b0*/  @!UPT UIADD3 URZ, URZ, URZ, URZ ;  /* 0x0000003f3f3ff290 */ /* 0x000ff2000fffe03f */
[----:B------:R-:W-:Y:S04]  /*85c0*/  STL.64 [R1+0xf0], R8 ;  /* 0x0000f00801007387 */ /* 0x000fe80000100a00 */
[----:B------:R-:W-:Y:S04]  /*85d0*/  STL.64 [R1+0xf8], R10 ;  /* 0x0000f80a01007387 */ /* 0x000fe80000100a00 */
[----:B------:R-:W0:Y:S02]  /*85e0*/  LDSM.16.M88.4 R8, [R15+0x15880] ;  /* 0x015880000f08783b */ /* 0x000e240000000200 */
[----:B0-----:R-:W-:-:S02]  /*85f0*/  IMAD.MOV.U32 R23, RZ, RZ, R8 ;  /* 0x000000ffff177224 */ /* 0x001fc400078e0008 */
[----:B------:R-:W-:Y:S01]  /*8600*/  STL.64 [R1+0x1a8], R10 ;  /* 0x0001a80a01007387 */ /* 0x000fe20000100a00 */
[----:B------:R-:W-:-:S03]  /*8610*/  MOV R26, R9 ;  /* 0x00000009001a7202 */ /* 0x000fc60000000f00 */
[----:B------:R-:W0:Y:S04]  /*8620*/  LDSM.16.M88.4 R8, [R15+0x16080] ;  /* 0x016080000f08783b */ /* 0x000e280000000200 */
[----:B------:R-:W-:Y:S04]  /*8630*/  STL.64 [R1+0x1b8], R18 ;  /* 0x0001b81201007387 */ /* 0x000fe80000100a00 */
[----:B------:R-:W1:Y:S04]  /*8640*/  LDSM.16.M88.4 R12, [R15+0x16880] ;  /* 0x016880000f0c783b */ /* 0x000e680000000200 */
[----:B0-----:R0:W-:Y:S01]  /*8650*/  STL.64 [R1+0x198], R10 ;  /* 0x0001980a01007387 */ /* 0x0011e20000100a00 */
[----:B------:R-:W-:Y:S01]  /*8660*/  IMAD.MOV.U32 R27, RZ, RZ, R8 ;  /* 0x000000ffff1b7224 */ /* 0x000fe200078e0008 */
[----:B------:R-:W-:-:S02]  /*8670*/  MOV R3, R9 ;  /* 0x0000000900037202 */ /* 0x000fc40000000f00 */
[----:B0-----:R-:W2:Y:S04]  /*8680*/  LDL.LU.64 R10, [R1+0x12d8] ;  /* 0x0012d800010a7983 */ /* 0x001ea80000300a00 */
[----:B------:R-:W2:Y:S04]  /*8690*/  LDL.LU.64 R8, [R1+0x12d0] ;  /* 0x0012d00001087983 */ /* 0x000ea80000300a00 */
[----:B------:R-:W3:Y:S01]  /*86a0*/  LDL.LU.64 R18, [R1+0x12c8] ;  /* 0x0012c80001127983 */ /* 0x000ee20000300a00 */
[----:B--2---:R-:W-:Y:S03]  /*86b0*/  HMMA.16816.F32.BF16 R8, R4, R16, R8 ;  /* 0x000000100408723c */ /* 0x004fe60000041808 */
[----:B------:R-:W3:Y:S11]  /*86c0*/  LDL.LU.64 R16, [R1+0x12c0] ;  /* 0x0012c00001107983 */ /* 0x000ef60000300a00 */
[----:B------:R-:W-:Y:S09]  /*86d0*/  @!UPT UIADD3 URZ, URZ, URZ, URZ ;  /* 0x0000003f3f3ff290 */ /* 0x000ff2000fffe03f */
[----:B------:R0:W-:Y:S04]  /*86e0*/  STL.64 [R1+0xe0], R8 ;  /* 0x0000e00801007387 */ /* 0x0001e80000100a00 */
[----:B------:R3:W-:Y:S01]  /*86f0*/  STL.64 [R1+0xe8], R10 ;  /* 0x0000e80a01007387 */ /* 0x0007e20000100a00 */
[----:B0-----:R-:W-:-:S03]  /*8700*/  IMAD.MOV.U32 R8, RZ, RZ, R23 ;  /* 0x000000ffff087224 */ /* 0x001fc600078e0017 */
[----:B------:R-:W5:Y:S01]  /*8710*/  LDL.LU R23, [R1+0x12b8] ;  /* 0x0012b80001177983 */ /* 0x000f620000300800 */
[----:B------:R-:W-:-:S03]  /*8720*/  MOV R9, R26 ;  /* 0x0000001a00097202 */ /* 0x000fc60000000f00 */
[----:B------:R-:W4:Y:S04]  /*8730*/  LDL.LU R26, [R1+0x12b4] ;  /* 0x0012b400011a7983 */ /* 0x000f280000300800 */
[----:B---3--:R-:W-:Y:S07]  /*8740*/  HMMA.16816.F32.BF16 R8, R4, R8, R16 ;  /* 0x000000080408723c */ /* 0x008fee0000041810 */
[----:B------:R-:W-:-:S02]  /*8750*/  IMAD.MOV.U32 R16, RZ, RZ, R27 ;  /* 0x000000ffff107224 */ /* 0x000fc400078e001b */
[----:B------:R-:W4:Y:S01]  /*8760*/  LDL.LU R27, [R1+0x12b0] ;  /* 0x0012b000011b7983 */ /* 0x000f220000300800 */
[----:B------:R-:W-:Y:S11]  /*8770*/  MOV R17, R3 ;  /* 0x0000000300117202 */ /* 0x000ff60000000f00 */
[----:B------:R-:W-:Y:S02]  /*8780*/  @!UPT UIADD3 URZ, URZ, URZ, URZ ;  /* 0x0000003f3f3ff290 */ /* 0x000fe4000fffe03f */
[----:B------:R-:W-:Y:S04]  /*8790*/  STL.64 [R1+0xb0], R8 ;  /* 0x0000b00801007387 */ /* 0x000fe80000100a00 */
[----:B------:R0:W-:Y:S04]  /*87a0*/  STL.64 [R1+0xb8], R10 ;  /* 0x0000b80a01007387 */ /* 0x0001e80000100a00 */
[----:B------:R-:W2:Y:S01]  /*87b0*/  LDL.LU R3, [R1+0x12ac] ;  /* 0x0012ac0001037983 */ /* 0x000ea20000300800 */
[----:B-----5:R-:W-:Y:S03]  /*87c0*/  HMMA.16816.F32.BF16 R16, R4, R16, R20 ;  /* 0x000000100410723c */ /* 0x020fe60000041814 */
[----:B-1----:R-:W-:Y:S04]  /*87d0*/  STL.64 [R1+0x188], R14 ;  /* 0x0001880e01007387 */ /* 0x002fe80000100a00 */
[----:B------:R-:W3:Y:S11]  /*87e0*/  LDL.LU R20, [R1+0xd0] ;  /* 0x0000d00001147983 */ /* 0x000ef60000300800 */
[----:B------:R-:W-:Y:S05]  /*87f0*/  @!UPT UIADD3 URZ, URZ, URZ, URZ ;  /* 0x0000003f3f3ff290 */ /* 0x000fea000fffe03f */
[----:B------:R1:W-:Y:S04]  /*8800*/  STL.64 [R1+0xa0], R16 ;  /* 0x0000a01001007387 */ /* 0x0003e80000100a00 */
[----:B------:R-:W-:Y:S04]  /*8810*/  STL.64 [R1+0xa8], R18 ;  /* 0x0000a81201007387 */ /* 0x000fe80000100a00 */
[----:B------:R-:W3:Y:S04]  /*8820*/  LDL.LU R21, [R1+0xd4] ;  /* 0x0000d40001157983 */ /* 0x000ee80000300800 */
[----:B------:R-:W3:Y:S04]  /*8830*/  LDL.LU R22, [R1+0xd8] ;  /* 0x0000d80001167983 */ /* 0x000ee80000300800 */
[----:B0-----:R-:W0:Y:S02]  /*8840*/  S2R R11, SR_TID.X ;  /* 0x00000000000b7919 */ /* 0x001e240000002100 */
[----:B0-----:R-:W-:-:S05]  /*8850*/  LOP3.LUT R11, R11, 0x7, RZ, 0xc0, !PT ;  /* 0x000000070b0b7812 */ /* 0x001fca00078ec0ff */
[----:B-1----:R-:W-:Y:S02]  /*8860*/  IMAD R17, R11, 0x110, RZ ;  /* 0x000001100b117824 */ /* 0x002fe400078e02ff */
[----:B------:R-:W-:Y:S02]  /*8870*/  IMAD.MOV.U32 R23, RZ, RZ, R0 ;  /* 0x000000ffff177224 */ /* 0x000fe400078e0000 */
[----:B------:R-:W5:Y:S01]  /*8880*/  LDL.LU R0, [R1+0x12a8] ;  /* 0x0012a80001007983 */ /* 0x000f620000300800 */
[----:B----4-:R-:W-:Y:S01]  /*8890*/  HMMA.16816.F32.BF16 R8, R4, R12, R24 ;  /* 0x0000000c0408723c */ /* 0x010fe20000041818 */
[----:B--2---:R-:W-:-:S05]  /*88a0*/  LOP3.LUT R17, R17, 0x30, R3, 0x78, !PT ;  /* 0x0000003011117812 */ /* 0x004fca00078e7803 */
[----:B------:R-:W0:Y:S11]  /*88b0*/  LDSM.16.M88.4 R12, [R17+0x17080] ;  /* 0x01708000110c783b */ /* 0x000e360000000200 */
[----:B------:R-:W-:Y:S07]  /*88c0*/  @!UPT UIADD3 URZ, URZ, URZ, URZ ;  /* 0x0000003f3f3ff290 */ /* 0x000fee000fffe03f */
[----:B------:R-:W-:Y:S01]  /*88d0*/  MOV R3, R11 ;  /* 0x0000000b00037202 */ /* 0x000fe20000000f00 */
[----:B------:R-:W-:Y:S04]  /*88e0*/  STL.64 [R1+0x80], R8 ;  /* 0x0000800801007387 */ /* 0x000fe80000100a00 */
[----:B------:R-:W-:Y:S04]  /*88f0*/  STL [R1+0x88], R10 ;  /* 0x0000880a01007387 */ /* 0x000fe80000100800 */
[----:B------:R-:W-:Y:S01]  /*8900*/  STL [R1+0x1200], R3 ;  /* 0x0012000301007387 */ /* 0x000fe20000100800 */
[----:B0-----:R-:W-:-:S05]  /*8910*/  IMAD.MOV.U32 R27, RZ, RZ, R15 ;  /* 0x000000ffff1b7224 */ /* 0x001fca00078e000f */
[----:B------:R-:W-:Y:S04]  /*8920*/  STL [R1+0x1214], R27 ;  /* 0x0012141b01007387 */ /* 0x000fe80000100800 */
[----:B------:R3:W-:Y:S02]  /*8930*/  STL [R1+0x98], R14 ;  /* 0x0000980e01007387 */ /* 0x0007e40000100800 */
[----:B---3--:R-:W-:Y:S02]  /*8940*/  HMMA.16816.F32.BF16 R12, R4, R12, R20 ;  /* 0x0000000c040c723c */ /* 0x008fe40000041814 */
[----:B-----5:R-:W0:Y:S11]  /*8950*/  LDSM.16.MT88.4 R8, [R0+0xa000] ;  /* 0x00a000000008783b */ /* 0x020e360000004200 */
[----:B------:R-:W-:Y:S11]  /*8960*/  @!UPT UIADD3 URZ, URZ, URZ, URZ ;  /* 0x0000003f3f3ff290 */ /* 0x000ff6000fffe03f */
[----:B------:R-:W-:Y:S01]  /*8970*/  IMAD.MOV.U32 R22, RZ, RZ, R15 ;  /* 0x000000ffff167224 */ /* 0x000fe200078e000f */
[----:B------:R-:W-:Y:S01]  /*8980*/  MOV R23, R14 ;  /* 0x0000000e00177202 */ /* 0x000fe20000000f00 */
[----:B------:R-:W-:Y:S01]  /*8990*/  IMAD.MOV.U32 R25, RZ, RZ, R13 ;  /* 0x000000ffff197224 */ /* 0x000fe200078e000d */
[----:B------:R-:W-:Y:S01]  /*89a0*/  MOV R26, R12 ;  /* 0x0000000c001a7202 */ /* 0x000fe20000000f00 */
[----:B------:R-:W0:Y:S04]  /*89b0*/  LDL.LU.64 R14, [R1+0x12a0] ;  /* 0x0012a000010e7983 */ /* 0x000e280000300a00 */
[----:B------:R-:W0:Y:S04]  /*89c0*/  LDL.LU.64 R12, [R1+0x1298] ;  /* 0x00129800010c7983 */ /* 0x000e280000300a00 */
[----:B------:R1:W-:Y:S04]  /*89d0*/  STL [R1+0x1218], R22 ;  /* 0x0012181601007387 */ /* 0x0003e80000100800 */
[----:B------:R2:W-:Y:S04]  /*89e0*/  STL [R1+0x1210], R23 ;  /* 0x0012101701007387 */ /* 0x0005e80000100800 */
[----:B-1----:R-:W0:Y:S04]  /*89f0*/  LDL.LU R22, [R1+0x248] ;  /* 0x0002480001167983 */ /* 0x002e280000300800 */
[----:B--2---:R-:W0:Y:S04]  /*8a00*/  LDL.LU R23, [R1+0x24c] ;  /* 0x00024c0001177983 */ /* 0x004e280000300800 */
[----:B------:R1:W-:Y:S04]  /*8a10*/  STL [R1+0x120c], R25 ;  /* 0x00120c1901007387 */ /* 0x0003e80000100800 */
[----:B------:R2:W-:Y:S04]  /*8a20*/  STL [R1+0x1208], R26 ;  /* 0x0012081a01007387 */ /* 0x0005e80000100800 */
[----:B------:R-:W3:Y:S04]  /*8a30*/  LDL.LU R24, [R1+0x170] ;  /* 0x0001700001187983 */ /* 0x000ee80000300800 */
[----:B-1----:R-:W3:Y:S01]  /*8a40*/  LDL.LU R25, [R1+0x174] ;  /* 0x0001740001197983 */ /* 0x002ee20000300800 */
[----:B0-----:R-:W-:Y:S11]  /*8a50*/  HMMA.16816.F32.BF16 R12, R8, R22, R12 ;  /* 0x00000016080c723c */ /* 0x001ff6000004180c */
[----:B------:R-:W-:Y:S11]  /*8a60*/  @!UPT UIADD3 URZ, URZ, URZ, URZ ;  /* 0x0000003f3f3ff290 */ /* 0x000ff6000fffe03f */
[----:B------:R-:W-:Y:S01]  /*8a70*/  @!UPT UIADD3 URZ, URZ, URZ, URZ ;  /* 0x0000003f3f3ff290 */ /* 0x000fe2000fffe03f */
[----:B------:R-:W-:Y:S04]  /*8a80*/  STL.64 [R1+0x50], R12 ;  /* 0x0000500c01007387 */ /* 0x000fe80000100a00 */
[----:B------:R-:W4:Y:S04]  /*8a90*/  LDL.LU R18, [R1+0x218] ;  /* 0x0002180001127983 */ /* 0x000f280000300800 */
[----:B------:R-:W4:Y:S01]  /*8aa0*/  LDL.LU R19, [R1+0x21c] ;  /* 0x00021c0001137983 */ /* 0x000f220000300800 */
[----:B--2---:R-:W-:Y:S01]  /*8ab0*/  MOV R26, R29 ;  /* 0x0000001d001a7202 */ /* 0x004fe20000000f00 */
[----:B------:R-:W-:Y:S01]  /*8ac0*/  IMAD.MOV.U32 R27, RZ, RZ, R28 ;  /* 0x000000ffff1b7224 */ /* 0x000fe200078e001c */
[----:B------:R-:W-:Y:S01]  /*8ad0*/  MOV R29, R14 ;  /* 0x0000000e001d7202 */ /* 0x000fe20000000f00 */
[----:B------:R-:W-:Y:S01]  /*8ae0*/  IMAD.MOV.U32 R28, RZ, RZ, R15 ;  /* 0x000000ffff1c7224 */ /* 0x000fe200078e000f */
[----:B----4-:R-:W-:Y:S04]  /*8af0*/  STL.64 [R1+0x1268], R18 ;  /* 0x0012681201007387 */ /* 0x010fe80000100a00 */
[----:B------:R-:W2:Y:S04]  /*8b00*/  LDL.LU R14, [R1+0x208] ;  /* 0x00020800010e7983 */ /* 0x000ea80000300800 */
[----:B------:R-:W2:Y:S04]  /*8b10*/  LDL.LU R15, [R1+0x20c] ;  /* 0x00020c00010f7983 */ /* 0x000ea80000300800 */
[----:B------:R-:W3:Y:S04]  /*8b20*/  LDSM.16.M88.4 R16, [R17+0x17880] ;  /* 0x017880001110783b */ /* 0x000ee80000000200 */
[----:B--2---:R0:W-:Y:S04]  /*8b30*/  STL.64 [R1+0x1230], R14 ;  /* 0x0012300e01007387 */ /* 0x0041e80000100a00 */
[----:B0-----:R-:W2:Y:S04]  /*8b40*/  LDL.LU R14, [R1+0x1f8] ;  /* 0x0001f800010e7983 */ /* 0x001ea80000300800 */
[----:B------:R-:W2:Y:S01]  /*8b50*/  LDL.LU R15, [R1+0x1fc] ;  /* 0x0001fc00010f7983 */ /* 0x000ea20000300800 */
[----:B---3--:R-:W-:Y:S01]  /*8b60*/  HMMA.16816.F32.BF16 R4, R4, R16, R24 ;  /* 0x000000100404723c */ /* 0x008fe20000041818 */
[----:B------:R-:W-:Y:S11]  /*8b70*/  MOV R22, R19 ;  /* 0x0000001300167202 */ /* 0x000ff60000000f00 */
[----:B------:R-:W-:Y:S11]  /*8b80*/  @!UPT UIADD3 URZ, URZ, URZ, URZ ;  /* 0x0000003f3f3ff290 */ /* 0x000ff6000fffe03f */
[----:B------:R-:W-:Y:S01]  /*8b90*/  @!UPT UIADD3 URZ, URZ, URZ, URZ ;  /* 0x0000003f3f3ff290 */ /* 0x000fe2000fffe03f */
[----:B------:R-:W-:Y:S01]  /*8ba0*/  MOV R23, R5 ;  /* 0x0000000500177202 */ /* 0x000fe20000000f00 */
[----:B------:R-:W-:Y:S01]  /*8bb0*/  IMAD.MOV.U32 R27, RZ, RZ, R4 ;  /* 0x000000ffff1b7224 */ /* 0x000fe200078e0004 */
[----:B------:R-:W-:Y:S01]  /*8bc0*/  MOV R26, R7 ;  /* 0x00000007001a7202 */ /* 0x000fe20000000f00 */
[----:B------:R-:W-:Y:S01]  /*8bd0*/  IMAD.MOV.U32 R25, RZ, RZ, R6 ;  /* 0x000000ffff197224 */ /* 0x000fe200078e0006 */
[----:B--2---:R-:W-:Y:S04]  /*8be0*/  STL.64 [R1+0x1248], R14 ;  /* 0x0012480e01007387 */ /* 0x004fe80000100a00 */
[----:B------:R-:W-:Y:S04]  /*8bf0*/  STL [R1+0x1204], R29 ;  /* 0x0012041d01007387 */ /* 0x000fe80000100800 */
[----:B------:R-:W-:Y:S04]  /*8c00*/  STL [R1+0x68], R18 ;  /* 0x0000681201007387 */ /* 0x000fe80000100800 */
[----:B------:R0:W-:Y:S04]  /*8c10*/  STL.64 [R1+0x1290], R22 ;  /* 0x0012901601007387 */ /* 0x0001e80000100a00 */
[----:B------:R-:W2:Y:S04]  /*8c20*/  LDL.LU R20, [R1+0x160] ;  /* 0x0001600001147983 */ /* 0x000ea80000300800 */
[----:B------:R-:W2:Y:S04]  /*8c30*/  LDL.LU R21, [R1+0x164] ;  /* 0x0001640001157983 */ /* 0x000ea80000300800 */
[----:B0-----:R-:W2:Y:S04]  /*8c40*/  LDL.LU R22, [R1+0x168] ;  /* 0x0001680001167983 */ /* 0x001ea80000300800 */
[----:B------:R-:W2:Y:S04]  /*8c50*/  LDL.LU R23, [R1+0x16c] ;  /* 0x00016c0001177983 */ /* 0x000ea80000300800 */
[----:B------:R-:W-:Y:S04]  /*8c60*/  STL.64 [R1+0x1278], R26 ;  /* 0x0012781a01007387 */ /* 0x000fe80000100a00 */
[----:B------:R-:W-:Y:S04]  /*8c70*/  STL [R1+0x1270], R25 ;  /* 0x0012701901007387 */ /* 0x000fe80000100800 */
[----:B------:R-:W3:Y:S04]  /*8c80*/  LDL.LU R6, [R1+0x1c8] ;  /* 0x0001c80001067983 */ /* 0x000ee80000300800 */
[----:B------:R-:W3:Y:S04]  /*8c90*/  LDL.LU R7, [R1+0x1cc] ;  /* 0x0001cc0001077983 */ /* 0x000ee80000300800 */
[----:B---3--:R0:W-:Y:S04]  /*8ca0*/  STL.64 [R1+0x1288], R6 ;  /* 0x0012880601007387 */ /* 0x0081e80000100a00 */
[----:B0-----:R-:W2:Y:S04]  /*8cb0*/  LDL.LU R6, [R1+0x258] ;  /* 0x0002580001067983 */ /* 0x001ea80000300800 */
[----:B------:R-:W2:Y:S04]  /*8cc0*/  LDL.LU R7, [R1+0x25c] ;  /* 0x00025c0001077983 */ /* 0x000ea80000300800 */
[----:B------:R-:W3:Y:S04]  /*8cd0*/  LDL.LU R18, [R1+0x1d8] ;  /* 0x0001d80001127983 */ /* 0x000ee80000300800 */
[----:B------:R-:W3:Y:S04]  /*8ce0*/  LDL.LU R19, [R1+0x1dc] ;  /* 0x0001dc0001137983 */ /* 0x000ee80000300800 */
[----:B------:R-:W3:Y:S04]  /*8cf0*/  LDL.LU R24, [R1+0x150] ;  /* 0x0001500001187983 */ /* 0x000ee80000300800 */
[----:B------:R-:W3:Y:S04]  /*8d00*/  LDL.LU R25, [R1+0x154] ;  /* 0x0001540001197983 */ /* 0x000ee80000300800 */
[----:B------:R-:W3:Y:S04]  /*8d10*/  LDL.LU R26, [R1+0x158] ;  /* 0x00015800011a7983 */ /* 0x000ee80000300800 */
[----:B------:R-:W3:Y:S04]  /*8d20*/  LDL.LU R27, [R1+0x15c] ;  /* 0x00015c00011b7983 */ /* 0x000ee80000300800 */
[----:B------:R-:W4:Y:S04]  /*8d30*/  LDL.LU R14, [R1+0x1e8] ;  /* 0x0001e800010e7983 */ /* 0x000f280000300800 */
[----:B------:R-:W4:Y:S01]  /*8d40*/  LDL.LU R15, [R1+0x1ec] ;  /* 0x0001ec00010f7983 */ /* 0x000f220000300800 */
[----:B--2---:R-:W-:Y:S03]  /*8d50*/  HMMA.16816.F32.BF16 R4, R8, R6, R20 ;  /* 0x000000060804723c */ /* 0x004fe60000041814 */
[----:B----4-:R0:W-:Y:S04]  /*8d60*/  STL.64 [R1+0x1260], R14 ;  /* 0x0012600e01007387 */ /* 0x0101e80000100a00 */
[----:B------:R-:W2:Y:S04]  /*8d70*/  LDL.LU R12, [R1+0xc0] ;  /* 0x0000c000010c7983 */ /* 0x000ea80000300800 */
[----:B------:R-:W2:Y:S04]  /*8d80*/  LDL.LU R13, [R1+0xc4] ;  /* 0x0000c400010d7983 */ /* 0x000ea80000300800 */
[----:B0-----:R-:W2:Y:S04]  /*8d90*/  LDL.LU R14, [R1+0xc8] ;  /* 0x0000c800010e7983 */ /* 0x001ea80000300800 */
[----:B------:R-:W2:Y:S04]  /*8da0*/  LDL.LU R15, [R1+0xcc] ;  /* 0x0000cc00010f7983 */ /* 0x000ea80000300800 */
[----:B------:R-:W4:Y:S01]  /*8db0*/  LDL.LU.64 R22, [R1+0x1290] ;  /* 0x0012900001167983 */ /* 0x000f220000300a00 */
[----:B------:R-:W-:Y:S01]  /*8dc0*/  IMAD.MOV.U32 R21, RZ, RZ, R6 ;  /* 0x000000ffff157224 */ /* 0x000fe200078e0006 */
[----:B------:R-:W-:-:S02]  /*8dd0*/  MOV R20, R7 ;  /* 0x0000000700147202 */ /* 0x000fc40000000f00 */
[----:B------:R-:W2:Y:S04]  /*8de0*/  LDL.LU.64 R6, [R1+0x1288] ;  /* 0x0012880001067983 */ /* 0x000ea80000300a00 */
[----:B----4-:R-:W-:Y:S04]  /*8df0*/  STL.64 [R1+0x1228], R22 ;  /* 0x0012281601007387 */ /* 0x010fe80000100a00 */
[----:B------:R0:W-:Y:S04]  /*8e00*/  STL.64 [R1+0x1220], R20 ;  /* 0x0012201401007387 */ /* 0x0001e80000100a00 */
[----:B0-----:R-:W4:Y:S04]  /*8e10*/  LDL.LU R20, [R1+0x120] ;  /* 0x0001200001147983 */ /* 0x001f280000300800 */
[----:B------:R-:W4:Y:S04]  /*8e20*/  LDL.LU R21, [R1+0x124] ;  /* 0x0001240001157983 */ /* 0x000f280000300800 */
[----:B------:R-:W5:Y:S01]  /*8e30*/  LDL.LU R22, [R1+0x128] ;  /* 0x0001280001167983 */ /* 0x000f620000300800 */
[----:B------:R-:W-:-:S03]  /*8e40*/  IMAD.MOV.U32 R23, RZ, RZ, R2 ;  /* 0x000000ffff177224 */ /* 0x000fc600078e0002 */
[----:B------:R-:W2:Y:S04]  /*8e50*/  LDL.LU R2, [R1+0x1284] ;  /* 0x0012840001027983 */ /* 0x000ea80000300800 */
[----:B-----5:R-:W-:Y:S04]  /*8e60*/  STL.64 [R1+0x1240], R22 ;  /* 0x0012401601007387 */ /* 0x020fe80000100a00 */
[----:B----4-:R0:W-:Y:S04]  /*8e70*/  STL.64 [R1+0x1238], R20 ;  /* 0x0012381401007387 */ /* 0x0101e80000100a00 */
[----:B0-----:R-:W4:Y:S04]  /*8e80*/  LDL.LU R20, [R1+0x130] ;  /* 0x0001300001147983 */ /* 0x001f280000300800 */
[----:B------:R-:W4:Y:S04]  /*8e90*/  LDL.LU R21, [R1+0x134] ;  /* 0x0001340001157983 */ /* 0x000f280000300800 */
[----:B------:R-:W5:Y:S04]  /*8ea0*/  LDL.LU R22, [R1+0x138] ;  /* 0x0001380001167983 */ /* 0x000f680000300800 */
[----:B------:R-:W5:Y:S01]  /*8eb0*/  LDL.LU R23, [R1+0x13c] ;  /* 0x00013c0001177983 */ /* 0x000f620000300800 */
[----:B------:R-:W-:Y:S01]  /*8ec0*/  IMAD.MOV.U32 R29, RZ, RZ, R4 ;  /* 0x000000ffff1d7224 */ /* 0x000fe200078e0004 */
[----:B------:R-:W-:Y:S01]  /*8ed0*/  MOV R3, R5 ;  /* 0x0000000500037202 */ /* 0x000fe20000000f00 */
[C---:B--2---:R-:W-:Y:S01]  /*8ee0*/  HMMA.16816.F32.BF16 R12, R8.reuse, R6, R12 ;  /* 0x00000006080c723c */ /* 0x044fe2000004180c */
[----:B------:R-:W0:Y:S07]  /*8ef0*/  LDSM.16.MT88.4 R4, [R0+0xc000] ;  /* 0x00c000000004783b */ /* 0x000e2e0000004200 */
[----:B---3--:R-:W-:Y:S01]  /*8f00*/  HMMA.16816.F32.BF16 R16, R8, R18, R24 ;  /* 0x000000120810723c */ /* 0x008fe20000041818 */
[----:B-----5:R1:W-:Y:S04]  /*8f10*/  STL.64 [R1+0x1258], R22 ;  /* 0x0012581601007387 */ /* 0x0203e80000100a00 */
[----:B----4-:R2:W-:Y:S01]  /*8f20*/  STL.64 [R1+0x1250], R20 ;  /* 0x0012501401007387 */ /* 0x0105e20000100a00 */
[----:B-1----:R-:W-:-:S03]  /*8f30*/  MOV R23, R2 ;  /* 0x0000000200177202 */ /* 0x002fc60000000f00 */
[----:B--2---:R-:W2:Y:S04]  /*8f40*/  LDL.LU R20, [R1+0x140] ;  /* 0x0001400001147983 */ /* 0x004ea80000300800 */
[----:B------:R-:W2:Y:S04]  /*8f50*/  LDL.LU R21, [R1+0x144] ;  /* 0x0001440001157983 */ /* 0x000ea80000300800 */
[----:B------:R-:W2:Y:S04]  /*8f60*/  LDL.LU R22, [R1+0x148] ;  /* 0x0001480001167983 */ /* 0x000ea80000300800 */
[----:B------:R-:W3:Y:S04]  /*8f70*/  LDL.LU R2, [R1+0x1280] ;  /* 0x0012800001027983 */ /* 0x000ee80000300800 */
[----:B------:R-:W4:Y:S04]  /*8f80*/  LDL.LU.64 R26, [R1+0x1278] ;  /* 0x00127800011a7983 */ /* 0x000f280000300a00 */
[----:B------:R-:W5:Y:S04]  /*8f90*/  LDL.LU R25, [R1+0x1270] ;  /* 0x0012700001197983 */ /* 0x000f680000300800 */
[----:B------:R-:W-:Y:S04]  /*8fa0*/  STL.64 [R1+0xd0], R16 ;  /* 0x0000d01001007387 */ /* 0x000fe80000100a00 */
[----:B------:R1:W-:Y:S04]  /*8fb0*/  STL.64 [R1+0xd8], R18 ;  /* 0x0000d81201007387 */ /* 0x0003e80000100a00 */
[----:B-1----:R-:W2:Y:S04]  /*8fc0*/  LDL.LU.64 R18, [R1+0x1268] ;  /* 0x0012680001127983 */ /* 0x002ea80000300a00 */
[----:B0-----:R-:W-:Y:S04]  /*8fd0*/  STL.64 [R1+0x1170], R6 ;  /* 0x0011700601007387 */ /* 0x001fe80000100a00 */
[----:B------:R-:W-:Y:S04]  /*8fe0*/  STL.64 [R1+0x20], R12 ;  /* 0x0000200c01007387 */ /* 0x000fe80000100a00 */
[----:B------:R-:W-:Y:S04]  /*8ff0*/  STL.64 [R1+0x28], R14 ;  /* 0x0000280e01007387 */ /* 0x000fe80000100a00 */
[----:B------:R0:W-:Y:S04]  /*9000*/  STL.64 [R1+0x1168], R4 ;  /* 0x0011680401007387 */ /* 0x0001e80000100a00 */
[----:B0-----:R-:W2:Y:S04]  /*9010*/  LDL.LU R4, [R1+0x110] ;  /* 0x0001100001047983 */ /* 0x001ea80000300800 */
[----:B------:R-:W2:Y:S04]  /*9020*/  LDL.LU R5, [R1+0x114] ;  /* 0x0001140001057983 */ /* 0x000ea80000300800 */
[----:B------:R-:W2:Y:S04]  /*9030*/  LDL.LU R6, [R1+0x118] ;  /* 0x0001180001067983 */ /* 0x000ea80000300800 */
[----:B------:R-:W2:Y:S04]  /*9040*/  LDL.LU R7, [R1+0x11c] ;  /* 0x00011c0001077983 */ /* 0x000ea80000300800 */
[----:B------:R-:W-:Y:S04]  /*9050*/  STL [R1+0x1078], R0 ;  /* 0x0010780001007387 */ /* 0x000fe80000100800 */
[----:B---3--:R-:W0:Y:S02]  /*9060*/  LDSM.16.M88.4 R12, [R2+0x10080] ;  /* 0x01008000020c783b */ /* 0x008e240000000200 */
[----:B0-----:R-:W-:-:S02]  /*9070*/  IMAD.MOV.U32 R24, RZ, RZ, R12 ;  /* 0x000000ffff187224 */ /* 0x001fc400078e000c */
[----:B------:R-:W-:Y:S01]  /*9080*/  STL.64 [R1+0x248], R14 ;  /* 0x0002480e01007387 */ /* 0x000fe20000100a00 */
[----:B------:R-:W-:-:S03]  /*9090*/  MOV R0, R13 ;  /* 0x0000000d00007202 */ /* 0x000fc60000000f00 */
[----:B------:R-:W0:Y:S04]  /*90a0*/  LDSM.16.M88.4 R12, [R2+0x10880] ;  /* 0x01088000020c783b */ /* 0x000e280000000200 */
[----:B0-----:R0:W-:Y:S04]  /*90b0*/  STL.64 [R1+0x258], R14 ;  /* 0x0002580e01007387 */ /* 0x0011e80000100a00 */
[----:B0-----:R-:W2:Y:S01]  /*90c0*/  LDL.LU.64 R14, [R1+0x1260] ;  /* 0x00126000010e7983 */ /* 0x001ea20000300a00 */
[----:B------:R-:W-:Y:S01]  /*90d0*/  IMAD.MOV.U32 R17, RZ, RZ, R12 ;  /* 0x000000ffff117224 */ /* 0x000fe200078e000c */
[----:B------:R-:W-:-:S02]  /*90e0*/  MOV R16, R13 ;  /* 0x0000000d00107202 */ /* 0x000fc40000000f00 */
[C---:B--2---:R-:W-:Y:S01]  /*90f0*/  HMMA.16816.F32.BF16 R12, R8.reuse, R14, R20 ;  /* 0x0000000e080c723c */ /* 0x044fe20000041814 */
[----:B------:R-:W2:Y:S04]  /*9100*/  LDL.LU.64 R22, [R1+0x1258] ;  /* 0x0012580001167983 */ /* 0x000ea80000300a00 */
[----:B------:R-:W2:Y:S11]  /*9110*/  LDL.LU.64 R20, [R1+0x1250] ;  /* 0x0012500001147983 */ /* 0x000eb60000300a00 */
[----:B------:R-:W-:Y:S07]  /*9120*/  @!UPT UIADD3 URZ, URZ, URZ, URZ ;  /* 0x0000003f3f3ff290 */ /* 0x000fee000fffe03f */
[----:B------:R-:W-:Y:S04]  /*9130*/  STL.64 [R1+0x10], R12 ;  /* 0x0000100c01007387 */ /* 0x000fe80000100a00 */
[----:B------:R0:W-:Y:S04]  /*9140*/  STL.64 [R1+0x18], R14 ;  /* 0x0000180e01007387 */ /* 0x0001e80000100a00 */
[----:B0-----:R-:W2:Y:S02]  /*9150*/  LDL.LU.64 R14, [R1+0x1248] ;  /* 0x00124800010e7983 */ /* 0x001ea40000300a00 */
[C---:B--2---:R-:W-:Y:S02]  /*9160*/  HMMA.16816.F32.BF16 R12, R8.reuse, R14, R20 ;  /* 0x0000000e080c723c */ /* 0x044fe40000041814 */
[----:B------:R-:W2:Y:S04]  /*9170*/  LDL.LU.64 R22, [R1+0x1240] ;  /* 0x0012400001167983 */ /* 0x000ea80000300a00 */
[----:B------:R-:W2:Y:S11]  /*9180*/  LDL.LU.64 R20, [R1+0x1238] ;  /* 0x0012380001147983 */ /* 0x000eb60000300a00 */
[----:B------:R-:W-:Y:S06]  /*9190*/  @!UPT UIADD3 URZ, URZ, URZ, URZ ;  /* 0x0000003f3f3ff290 */ /* 0x000fec000fffe03f */
[----:B------:R-:W-:Y:S04]  /*91a0*/  STL.64 [R1], R12 ;  /* 0x0000000c01007387 */ /* 0x000fe80000100a00 */
[----:B------:R0:W-:Y:S04]  /*91b0*/  STL.64 [R1+0x8], R14 ;  /* 0x0000080e01007387 */ /* 0x0001e80000100a00 */
[----:B0-----:R-:W2:Y:S02]  /*91c0*/  LDL.LU.64 R14, [R1+0x1230] ;  /* 0x00123000010e7983 */ /* 0x001ea40000300a00 */
[C---:B--2---:R-:W-:Y:S02]  /*91d0*/  HMMA.16816.F32.BF16 R12, R8.reuse, R14, R20 ;  /* 0x0000000e080c723c */ /* 0x044fe40000041814 */
[----:B------:R-:W2:Y:S04]  /*91e0*/  LDL.LU.64 R22, [R1+0x1228] ;  /* 0x0012280001167983 */ /* 0x000ea80000300a00 */
[----:B------:R-:W3:Y:S11]  /*91f0*/  LDL.LU.64 R20, [R1+0x1220] ;  /* 0x0012200001147983 */ /* 0x000ef60000300a00 */
[----:B------:R-:W-:Y:S06]  /*9200*/  @!UPT UIADD3 URZ, URZ, URZ, URZ ;  /* 0x0000003f3f3ff290 */ /* 0x000fec000fffe03f */
[----:B------:R-:W-:Y:S04]  /*9210*/  STL.64 [R1+0x1108], R14 ;  /* 0x0011080e01007387 */ /* 0x000fe80000100a00 */
[----:B------:R0:W-:Y:S02]  /*9220*/  STL.64 [R1+0x1100], R12 ;  /* 0x0011000c01007387 */ /* 0x0001e40000100a00 */
[----:B0-----:R-:W-:Y:S01]  /*9230*/  IMAD.MOV.U32 R12, RZ, RZ, R17 ;  /* 0x000000ffff0c7224 */ /* 0x001fe200078e0011 */
[----:B------:R-:W-:Y:S02]  /*9240*/  MOV R13, R16 ;  /* 0x00000010000d7202 */ /* 0x000fe40000000f00 */
[----:B------:R-:W-:Y:S03]  /*9250*/  HMMA.16816.F32.BF16 R16, R8, R18, R4 ;  /* 0x000000120810723c */ /* 0x000fe60000041804 */
[----:B------:R0:W-:Y:S04]  /*9260*/  STL.64 [R1+0x1178], R12 ;  /* 0x0011780c01007387 */ /* 0x0001e80000100a00 */
[----:B------:R-:W3:Y:S01]  /*9270*/  LDL.LU R6, [R1+0x68] ;  /* 0x0000680001067983 */ /* 0x000ee20000300800 */
[----:B-----5:R-:W-:Y:S01]  /*9280*/  MOV R14, R25 ;  /* 0x00000019000e7202 */ /* 0x020fe20000000f00 */
[----:B----4-:R-:W-:Y:S01]  /*9290*/  IMAD.MOV.U32 R15, RZ, RZ, R26 ;  /* 0x000000ffff0f7224 */ /* 0x010fe200078e001a */
[----:B0-----:R-:W-:Y:S01]  /*92a0*/  MOV R12, R27 ;  /* 0x0000001b000c7202 */ /* 0x001fe20000000f00 */
[----:B--2---:R-:W-:-:S02]  /*92b0*/  IMAD.MOV.U32 R7, RZ, RZ, R22 ;  /* 0x000000ffff077224 */ /* 0x004fc400078e0016 */
[----:B------:R-:W2:Y:S01]  /*92c0*/  LDL.LU R22, [R1+0x1218] ;  /* 0x0012180001167983 */ /* 0x000ea20000300800 */
[----:B------:R-:W-:-:S03]  /*92d0*/  IMAD.MOV.U32 R13, RZ, RZ, R23 ;  /* 0x000000ffff0d7224 */ /* 0x000fc600078e0017 */
[----:B---3--:R0:W-:Y:S04]  /*92e0*/  STL.64 [R1+0x1180], R6 ;  /* 0x0011800601007387 */ /* 0x0081e80000100a00 */
[----:B------:R-:W3:Y:S04]  /*92f0*/  LDL.LU R27, [R1+0x1214] ;  /* 0x00121400011b7983 */ /* 0x000ee80000300800 */
[----:B------:R-:W4:Y:S04]  /*9300*/  LDL.LU R23, [R1+0x1210] ;  /* 0x0012100001177983 */ /* 0x000f280000300800 */
[----:B------:R-:W5:Y:S04]  /*9310*/  LDL.LU R25, [R1+0x120c] ;  /* 0x00120c0001197983 */ /* 0x000f680000300800 */
[----:B------:R-:W2:Y:S04]  /*9320*/  LDL.LU R26, [R1+0x1208] ;  /* 0x00120800011a7983 */ /* 0x000ea80000300800 */
[----:B------:R-:W-:Y:S04]  /*9330*/  STL.64 [R1+0x1190], R14 ;  /* 0x0011900e01007387 */ /* 0x000fe80000100a00 */
[----:B------:R-:W-:Y:S04]  /*9340*/  STL.64 [R1+0x1188], R12 ;  /* 0x0011880c01007387 */ /* 0x000fe80000100a00 */
[----:B0-----:R-:W2:Y:S01]  /*9350*/  LDL.LU R6, [R1+0x98] ;  /* 0x0000980001067983 */ /* 0x001ea20000300800 */
[----:B---3--:R-:W-:-:S05]  /*9360*/  MOV R7, R27 ;  /* 0x0000001b00077202 */ /* 0x008fca0000000f00 */
        /* <DEDUP_REMOVED lines=10> */
[----:B--2---:R-:W-:Y:S04]  /*9410*/  STL.64 [R1+0x11d0], R6 ;  /* 0x0011d00601007387 */ /* 0x004fe80000100a00 */
[----:B------:R-:W2:Y:S04]  /*9420*/  LDL.LU R26, [R1+0x238] ;  /* 0x00023800011a7983 */ /* 0x000ea80000300800 */
[----:B------:R-:W2:Y:S01]  /*9430*/  LDL.LU R27, [R1+0x23c] ;  /* 0x00023c00011b7983 */ /* 0x000ea20000300800 */
[----:B------:R-:W-:Y:S01]  /*9440*/  MOV R15, R22 ;  /* 0x00000016000f7202 */ /* 0x000fe20000000f00 */
[----:B----4-:R-:W-:Y:S01]  /*9450*/  IMAD.MOV.U32 R14, RZ, RZ, R23 ;  /* 0x000000ffff0e7224 */ /* 0x010fe200078e0017 */
[----:B-----5:R-:W-:Y:S01]  /*9460*/  MOV R13, R25 ;  /* 0x00000019000d7202 */ /* 0x020fe20000000f00 */
[----:B--2---:R-:W-:Y:S04]  /*9470*/  STL.64 [R1+0x11f8], R26 ;  /* 0x0011f81a01007387 */ /* 0x004fe80000100a00 */
[----:B------:R0:W-:Y:S04]  /*9480*/  STL [R1+0x11f0], R24 ;  /* 0x0011f01801007387 */ /* 0x0001e80000100800 */
[----:B------:R-:W2:Y:S04]  /*9490*/  LDL.LU R22, [R1+0x228] ;  /* 0x0002280001167983 */ /* 0x000ea80000300800 */
[----:B------:R-:W2:Y:S04]  /*94a0*/  LDL.LU R23, [R1+0x22c] ;  /* 0x00022c0001177983 */ /* 0x000ea80000300800 */
        /* <DEDUP_REMOVED lines=9> */
[----:B0-----:R-:W3:Y:S04]  /*9540*/  LDL.LU R6, [R1+0xf8] ;  /* 0x0000f80001067983 */ /* 0x001ee80000300800 */
[----:B------:R-:W3:Y:S04]  /*9550*/  LDL.LU R7, [R1+0xfc] ;  /* 0x0000fc0001077983 */ /* 0x000ee80000300800 */
[----:B------:R-:W-:Y:S04]  /*9560*/  STL.64 [R1+0x11b0], R14 ;  /* 0x0011b00e01007387 */ /* 0x000fe80000100a00 */
[----:B------:R0:W-:Y:S04]  /*9570*/  STL.64 [R1+0x11a8], R12 ;  /* 0x0011a80c01007387 */ /* 0x0001e80000100a00 */
[----:B0-----:R-:W4:Y:S04]  /*9580*/  LDL.LU R12, [R1+0xa0] ;  /* 0x0000a000010c7983 */ /* 0x001f280000300800 */
[----:B------:R-:W4:Y:S04]  /*9590*/  LDL.LU R13, [R1+0xa4] ;  /* 0x0000a400010d7983 */ /* 0x000f280000300800 */
[----:B------:R-:W5:Y:S04]  /*95a0*/  LDL.LU R14, [R1+0xa8] ;  /* 0x0000a800010e7983 */ /* 0x000f680000300800 */
[----:B------:R-:W5:Y:S04]  /*95b0*/  LDL.LU R15, [R1+0xac] ;  /* 0x0000ac00010f7983 */ /* 0x000f680000300800 */
[----:B-----5:R-:W-:Y:S04]  /*95c0*/  STL.64 [R1+0x11c8], R14 ;  /* 0x0011c80e01007387 */ /* 0x020fe80000100a00 */
[----:B----4-:R0:W-:Y:S04]  /*95d0*/  STL.64 [R1+0x11c0], R12 ;  /* 0x0011c00c01007387 */ /* 0x0101e80000100a00 */
        /* <DEDUP_REMOVED lines=8> */
[----:B------:R-:W4:Y:S04]  /*9660*/  LDL.LU R14, [R1+0xe8] ;  /* 0x0000e800010e7983 */ /* 0x000f280000300800 */
[----:B------:R-:W4:Y:S04]  /*9670*/  LDL.LU R15, [R1+0xec] ;  /* 0x0000ec00010f7983 */ /* 0x000f280000300800 */
[----:B------:R0:W-:Y:S04]  /*9680*/  STL.64 [R1+0x10f8], R18 ;  /* 0x0010f81201007387 */ /* 0x0001e80000100a00 */
[----:B------:R1:W-:Y:S01]  /*9690*/  STL.64 [R1+0x10f0], R16 ;  /* 0x0010f01001007387 */ /* 0x0003e20000100a00 */
[----:B0-----:R-:W-:Y:S01]  /*96a0*/  IMAD.MOV.U32 R18, RZ, RZ, R21 ;  /* 0x000000ffff127224 */ /* 0x001fe200078e0015 */
[----:B------:R-:W-:Y:S01]  /*96b0*/  MOV R19, R20 ;  /* 0x0000001400137202 */ /* 0x000fe20000000f00 */
[----:B-1----:R-:W-:Y:S01]  /*96c0*/  IMAD.MOV.U32 R16, RZ, RZ, R29 ;  /* 0x000000ffff107224 */ /* 0x002fe200078e001d */
[----:B------:R-:W-:Y:S01]  /*96d0*/  MOV R17, R3 ;  /* 0x0000000300117202 */ /* 0x000fe20000000f00 */
[----:B------:R-:W5:Y:S01]  /*96e0*/  LDL.LU R29, [R1+0x1204] ;  /* 0x00120400011d7983 */ /* 0x000f620000300800 */
[C---:B--2---:R-:W-:Y:S03]  /*96f0*/  HMMA.16816.F32.BF16 R20, R8.reuse, R22, R24 ;  /* 0x000000160814723c */ /* 0x044fe60000041818 */
[----:B------:R-:W2:Y:S04]  /*9700*/  LDL.LU R3, [R1+0x1200] ;  /* 0x0012000001037983 */ /* 0x000ea80000300800 */
[----:B------:R-:W3:Y:S04]  /*9710*/  LDL.LU.64 R26, [R1+0x11f8] ;  /* 0x0011f800011a7983 */ /* 0x000ee80000300a00 */
[----:B------:R-:W2:Y:S11]  /*9720*/  LDL.LU R24, [R1+0x11f0] ;  /* 0x0011f00001187983 */ /* 0x000eb60000300800 */
[----:B------:R-:W-:Y:S01]  /*9730*/  @!UPT UIADD3 URZ, URZ, URZ, URZ ;  /* 0x0000003f3f3ff290 */ /* 0x000fe2000fffe03f */
[----:B------:R-:W-:Y:S04]  /*9740*/  STL.64 [R1+0x10e8], R22 ;  /* 0x0010e81601007387 */ /* 0x000fe80000100a00 */
[----:B------:R2:W-:Y:S02]  /*9750*/  STL.64 [R1+0x10e0], R20 ;  /* 0x0010e01401007387 */ /* 0x0005e40000100a00 */
[----:B--2---:R-:W-:Y:S02]  /*9760*/  IMAD.MOV.U32 R20, RZ, RZ, R24 ;  /* 0x000000ffff147224 */ /* 0x004fe400078e0018 */
[C---:B---3--:R-:W-:Y:S01]  /*9770*/  HMMA.16816.F32.BF16 R24, R8.reuse, R26, R4 ;  /* 0x0000001a0818723c */ /* 0x048fe20000041804 */
[----:B------:R-:W4:Y:S11]  /*9780*/  LDL.LU.64 R6, [R1+0x11e8] ;  /* 0x0011e80001067983 */ /* 0x000f360000300a00 */
[----:B------:R-:W-:Y:S11]  /*9790*/  @!UPT UIADD3 URZ, URZ, URZ, URZ ;  /* 0x0000003f3f3ff290 */ /* 0x000ff6000fffe03f */
[----:B------:R0:W-:Y:S04]  /*97a0*/  STL [R1+0x10dc], R24 ;  /* 0x0010dc1801007387 */ /* 0x0001e80000100800 */
[----:B------:R1:W-:Y:S04]  /*97b0*/  STL [R1+0x10d8], R25 ;  /* 0x0010d81901007387 */ /* 0x0003e80000100800 */
[----:B------:R2:W-:Y:S04]  /*97c0*/  STL [R1+0x10d4], R26 ;  /* 0x0010d41a01007387 */ /* 0x0005e80000100800 */
[----:B------:R-:W-:Y:S04]  /*97d0*/  STL [R1+0x10d0], R27 ;  /* 0x0010d01b01007387 */ /* 0x000fe80000100800 */
[----:B0-----:R-:W3:Y:S04]  /*97e0*/  LDL.LU R24, [R1+0x80] ;  /* 0x0000800001187983 */ /* 0x001ee80000300800 */
[----:B-1----:R-:W3:Y:S04]  /*97f0*/  LDL.LU R25, [R1+0x84] ;  /* 0x0000840001197983 */ /* 0x002ee80000300800 */
[----:B--2---:R-:W3:Y:S01]  /*9800*/  LDL.LU R26, [R1+0x88] ;  /* 0x00008800011a7983 */ /* 0x004ee20000300800 */
[C---:B----4-:R-:W-:Y:S03]  /*9810*/  HMMA.16816.F32.BF16 R4, R8.reuse, R6, R12 ;  /* 0x000000060804723c */ /* 0x050fe6000004180c */
[----:B------:R-:W2:Y:S04]  /*9820*/  LDL.LU.64 R14, [R1+0x11e0] ;  /* 0x0011e000010e7983 */ /* 0x000ea80000300a00 */
[----:B------:R-:W2:Y:S11]  /*9830*/  LDL.LU.64 R12, [R1+0x11d8] ;  /* 0x0011d800010c7983 */ /* 0x000eb60000300a00 */
[----:B------:R-:W-:Y:S05]  /*9840*/  @!UPT UIADD3 URZ, URZ, URZ, URZ ;  /* 0x0000003f3f3ff290 */ /* 0x000fea000fffe03f */
        /* <DEDUP_REMOVED lines=9> */
[----:B0-----:R-:W2:Y:S01]  /*98e0*/  LDL.LU.64 R6, [R1+0x11b8] ;  /* 0x0011b80001067983 */ /* 0x001ea20000300a00 */
[----:B------:R-:W-:Y:S01]  /*98f0*/  IMAD.MOV.U32 R27, RZ, RZ, R3 ;  /* 0x000000ffff1b7224 */ /* 0x000fe200078e0003 */
[----:B--2---:R-:W-:Y:S02]  /*9900*/  HMMA.16816.F32.BF16 R4, R8, R6, R12 ;  /* 0x000000060804723c */ /* 0x004fe4000004180c */
[----:B------:R-:W2:Y:S04]  /*9910*/  LDL.LU.64 R14, [R1+0x11b0] ;  /* 0x0011b000010e7983 */ /* 0x000ea80000300a00 */
[----:B------:R-:W2:Y:S11]  /*9920*/  LDL.LU.64 R12, [R1+0x11a8] ;  /* 0x0011a800010c7983 */ /* 0x000eb60000300a00 */
[----:B------:R-:W-:Y:S06]  /*9930*/  @!UPT UIADD3 URZ, URZ, URZ, URZ ;  /* 0x0000003f3f3ff290 */ /* 0x000fec000fffe03f */
[----:B------:R-:W-:Y:S01]  /*9940*/  STL.64 [R1+0x1c0], R4 ;  /* 0x0001c00401007387 */ /* 0x000fe20000100a00 */
[----:B------:R-:W-:-:S03]  /*9950*/  MOV R3, R7 ;  /* 0x0000000700037202 */ /* 0x000fc60000000f00 */
[----:B------:R0:W-:Y:S04]  /*9960*/  STL [R1+0x1c8], R6 ;  /* 0x0001c80601007387 */ /* 0x0001e80000100800 */
[----:B0-----:R-:W3:Y:S02]  /*9970*/  LDL.LU.64 R6, [R1+0x11a0] ;  /* 0x0011a00001067983 */ /* 0x001ee40000300a00 */
[C---:B---3--:R-:W-:Y:S11]  /*9980*/  HMMA.16816.F32.BF16 R4, R8.reuse, R6, R24 ;  /* 0x000000060804723c */ /* 0x048ff60000041818 */
[----:B------:R-:W-:Y:S11]  /*9990*/  @!UPT UIADD3 URZ, URZ, URZ, URZ ;  /* 0x0000003f3f3ff290 */ /* 0x000ff6000fffe03f */
[----:B------:R-:W-:Y:S02]  /*99a0*/  @!UPT UIADD3 URZ, URZ, URZ, URZ ;  /* 0x0000003f3f3ff290 */ /* 0x000fe4000fffe03f */
[----:B------:R-:W-:Y:S01]  /*99b0*/  IMAD.MOV.U32 R26, RZ, RZ, R6 ;  /* 0x000000ffff1a7224 */ /* 0x000fe200078e0006 */
[----:B------:R-:W-:Y:S02]  /*99c0*/  MOV R27, R7 ;  /* 0x00000007001b7202 */ /* 0x000fe40000000f00 */
[----:B------:R-:W2:Y:S01]  /*99d0*/  LDL.LU.64 R6, [R1+0x1198] ;  /* 0x0011980001067983 */ /* 0x000ea20000300a00 */
[----:B------:R-:W-:Y:S01]  /*99e0*/  IMAD.MOV.U32 R24, RZ, RZ, R4 ;  /* 0x000000ffff187224 */ /* 0x000fe200078e0004 */
[----:B------:R-:W-:Y:S02]  /*99f0*/  MOV R25, R5 ;  /* 0x0000000500197202 */ /* 0x000fe40000000f00 */
[----:B------:R-:W-:Y:S04]  /*9a00*/  STL.64 [R1+0x1118], R26 ;  /* 0x0011181a01007387 */ /* 0x000fe80000100a00 */
[----:B------:R0:W-:Y:S04]  /*9a10*/  STL.64 [R1+0x1110], R24 ;  /* 0x0011101801007387 */ /* 0x0001e80000100a00 */
[----:B0-----:R-:W3:Y:S04]  /*9a20*/  LDL.LU R24, [R1+0x50] ;  /* 0x0000500001187983 */ /* 0x001ee80000300800 */
[----:B------:R-:W3:Y:S01]  /*9a30*/  LDL.LU R25, [R1+0x54] ;  /* 0x0000540001197983 */ /* 0x000ee20000300800 */
[C---:B--2---:R-:W-:Y:S03]  /*9a40*/  HMMA.16816.F32.BF16 R4, R8.reuse, R6, R12 ;  /* 0x000000060804723c */ /* 0x044fe6000004180c */
[----:B------:R-:W2:Y:S04]  /*9a50*/  LDL.LU.64 R14, [R1+0x1190] ;  /* 0x00119000010e7983 */ /* 0x000ea80000300a00 */
[----:B------:R-:W2:Y:S11]  /*9a60*/  LDL.LU.64 R12, [R1+0x1188] ;  /* 0x00118800010c7983 */ /* 0x000eb60000300a00 */
[----:B------:R-:W-:Y:S05]  /*9a70*/  @!UPT UIADD3 URZ, URZ, URZ, URZ ;  /* 0x0000003f3f3ff290 */ /* 0x000fea000fffe03f */
[----:B------:R-:W-:Y:S04]  /*9a80*/  STL.64 [R1+0x120], R4 ;  /* 0x0001200401007387 */ /* 0x000fe80000100a00 */
[----:B------:R0:W-:Y:S04]  /*9a90*/  STL.64 [R1+0x128], R6 ;  /* 0x0001280601007387 */ /* 0x0001e80000100a00 */
[----:B0-----:R-:W2:Y:S01]  /*9aa0*/  LDL.LU.64 R6, [R1+0x1180] ;  /* 0x0011800001067983 */ /* 0x001ea20000300a00 */
[----:B------:R-:W-:Y:S01]  /*9ab0*/  MOV R21, R0 ;  /* 0x0000000000157202 */ /* 0x000fe20000000f00 */
[----:B-----5:R-:W-:Y:S01]  /*9ac0*/  IMAD.MOV.U32 R26, RZ, RZ, R29 ;  /* 0x000000ffff1a7224 */ /* 0x020fe200078e001d */
[----:B------:R-:W-:Y:S01]  /*9ad0*/  MOV R27, R28 ;  /* 0x0000001c001b7202 */ /* 0x000fe20000000f00 */
[----:B--2---:R-:W-:Y:S01]  /*9ae0*/  HMMA.16816.F32.BF16 R8, R8, R6, R12 ;  /* 0x000000060808723c */ /* 0x004fe2000004180c */
[----:B------:R-:W2:Y:S04]  /*9af0*/  LDL.LU.64 R12, [R1+0x1178] ;  /* 0x00117800010c7983 */ /* 0x000ea80000300a00 */
[----:B------:R-:W3:Y:S04]  /*9b00*/  LDL.LU.64 R6, [R1+0x1170] ;  /* 0x0011700001067983 */ /* 0x000ee80000300a00 */
[----:B------:R-:W3:Y:S11]  /*9b10*/  LDL.LU.64 R4, [R1+0x1168] ;  /* 0x0011680001047983 */ /* 0x000ef60000300a00 */
[----:B------:R-:W-:Y:S03]  /*9b20*/  @!UPT UIADD3 URZ, URZ, URZ, URZ ;  /* 0x0000003f3f3ff290 */ /* 0x000fe6000fffe03f */
[----:B------:R2:W-:Y:S01]  /*9b30*/  STL [R1+0x110], R8 ;  /* 0x0001100801007387 */ /* 0x0005e20000100800 */
[----:B------:R-:W-:Y:S01]  /*9b40*/  IMAD.MOV.U32 R0, RZ, RZ, R9 ;  /* 0x000000ffff007224 */ /* 0x000fe200078e0009 */
[----:B------:R-:W-:Y:S01]  /*9b50*/  MOV R29, R10 ;  /* 0x0000000a001d7202 */ /* 0x000fe20000000f00 */
[----:B------:R-:W-:Y:S01]  /*9b60*/  IMAD.MOV.U32 R28, RZ, RZ, R11 ;  /* 0x000000ffff1c7224 */ /* 0x000fe200078e000b */
[C---:B---3--:R-:W-:Y:S01]  /*9b70*/  HMMA.16816.F32.BF16 R20, R4.reuse, R20, R24 ;  /* 0x000000140414723c */ /* 0x048fe20000041818 */
[----:B------:R-:W3:Y:S07]  /*9b80*/  LDL.LU R24, [R1] ;  /* 0x0000000001187983 */ /* 0x000eee0000300800 */
[----:B--2---:R-:W-:Y:S01]  /*9b90*/  HMMA.16816.F32.BF16 R8, R4, R12, R16 ;  /* 0x0000000c0408723c */ /* 0x004fe20000041810 */
[----:B------:R-:W0:Y:S04]  /*9ba0*/  LDSM.16.M88.4 R12, [R2+0x11080] ;  /* 0x01108000020c783b */ /* 0x000e280000000200 */
[----:B------:R-:W1:Y:S10]  /*9bb0*/  LDSM.16.M88.4 R16, [R2+0x13080] ;  /* 0x013080000210783b */ /* 0x000e740000000200 */
[----:B------:R-:W-:Y:S04]  /*9bc0*/  STL.64 [R1+0x40], R20 ;  /* 0x0000401401007387 */ /* 0x000fe80000100a00 */
[----:B------:R-:W-:Y:S04]  /*9bd0*/  STL.64 [R1+0x48], R22 ;  /* 0x0000481601007387 */ /* 0x000fe80000100a00 */
[----:B------:R-:W-:Y:S04]  /*9be0*/  STL.64 [R1+0xf0], R8 ;  /* 0x0000f00801007387 */ /* 0x000fe80000100a00 */
[----:B------:R0:W-:Y:S04]  /*9bf0*/  STL.64 [R1+0xf8], R10 ;  /* 0x0000f80a01007387 */ /* 0x0001e80000100a00 */
[----:B------:R-:W3:Y:S04]  /*9c00*/  LDL.LU R25, [R1+0x4] ;  /* 0x0000040001197983 */ /* 0x000ee80000300800 */
[----:B------:R-:W2:Y:S04]  /*9c10*/  LDL.LU R26, [R1+0x8] ;  /* 0x00000800011a7983 */ /* 0x000ea80000300800 */
[----:B------:R-:W2:Y:S01]  /*9c20*/  LDL.LU R27, [R1+0xc] ;  /* 0x00000c00011b7983 */ /* 0x000ea20000300800 */
[----:B0-----:R-:W-:Y:S01]  /*9c30*/  MOV R11, R12 ;  /* 0x0000000c000b7202 */ /* 0x001fe20000000f00 */
[----:B------:R-:W-:Y:S01]  /*9c40*/  IMAD.MOV.U32 R10, RZ, RZ, R13 ;  /* 0x000000ffff0a7224 */ /* 0x000fe200078e000d */
[----:B-1----:R-:W-:Y:S01]  /*9c50*/  MOV R9, R18 ;  /* 0x0000001200097202 */ /* 0x002fe20000000f00 */
[----:B------:R-:W-:Y:S01]  /*9c60*/  IMAD.MOV.U32 R8, RZ, RZ, R19 ;  /* 0x000000ffff087224 */ /* 0x000fe200078e0013 */
[----:B--2---:R-:W-:Y:S04]  /*9c70*/  STL.64 [R1+0x1128], R26 ;  /* 0x0011281a01007387 */ /* 0x004fe80000100a00 */
[----:B---3--:R-:W-:Y:S04]  /*9c80*/  STL.64 [R1+0x1120], R24 ;  /* 0x0011201801007387 */ /* 0x008fe80000100a00 */
[----:B------:R-:W-:Y:S04]  /*9c90*/  STL.64 [R1+0x1b8], R14 ;  /* 0x0001b80e01007387 */ /* 0x000fe80000100a00 */
[----:B------:R-:W0:Y:S04]  /*9ca0*/  LDSM.16.M88.4 R12, [R2+0x11880] ;  /* 0x01188000020c783b */ /* 0x000e280000000200 */
[----:B------:R-:W1:Y:S04]  /*9cb0*/  LDSM.16.M88.4 R24, [R2+0x12080] ;  /* 0x012080000218783b */ /* 0x000e680000000200 */
[----:B0-----:R-:W-:Y:S04]  /*9cc0*/  STL.64 [R1+0x1a8], R14 ;  /* 0x0001a80e01007387 */ /* 0x001fe80000100a00 */
[----:B------:R0:W-:Y:S04]  /*9cd0*/  STL.64 [R1+0x1130], R16 ;  /* 0x0011301001007387 */ /* 0x0001e80000100a00 */
[----:B0-----:R-:W2:Y:S04]  /*9ce0*/  LDL.LU R16, [R1+0x10] ;  /* 0x0000100001107983 */ /* 0x001ea80000300800 */
[----:B------:R-:W2:Y:S04]  /*9cf0*/  LDL.LU R17, [R1+0x14] ;  /* 0x0000140001117983 */ /* 0x000ea80000300800 */
[----:B------:R-:W3:Y:S04]  /*9d00*/  LDL.LU R18, [R1+0x18] ;  /* 0x0000180001127983 */ /* 0x000ee80000300800 */
[----:B------:R-:W3:Y:S01]  /*9d10*/  LDL.LU R19, [R1+0x1c] ;  /* 0x00001c0001137983 */ /* 0x000ee20000300800 */
[----:B------:R-:W-:Y:S01]  /*9d20*/  MOV R21, R12 ;  /* 0x0000000c00157202 */ /* 0x000fe20000000f00 */
[----:B------:R-:W-:-:S02]  /*9d30*/  IMAD.MOV.U32 R20, RZ, RZ, R13 ;  /* 0x000000ffff147224 */ /* 0x000fc400078e000d */
[----:B------:R-:W-:Y:S04]  /*9d40*/  LDSM.16.M88.4 R12, [R2+0x12880] ;  /* 0x01288000020c783b */ /* 0x000fe80000000200 */
[----:B---3--:R-:W-:Y:S04]  /*9d50*/  STL.64 [R1+0x1140], R18 ;  /* 0x0011401201007387 */ /* 0x008fe80000100a00 */
[----:B--2---:R0:W-:Y:S02]  /*9d60*/  STL.64 [R1+0x1138], R16 ;  /* 0x0011381001007387 */ /* 0x0041e40000100a00 */
[----:B0-----:R-:W-:Y:S01]  /*9d70*/  MOV R16, R21 ;  /* 0x0000001500107202 */ /* 0x001fe20000000f00 */
[----:B------:R-:W-:-:S02]  /*9d80*/  IMAD.MOV.U32 R17, RZ, RZ, R20 ;  /* 0x000000ffff117224 */ /* 0x000fc400078e0014 */
[----:B------:R-:W0:Y:S04]  /*9d90*/  LDSM.16.M88.4 R20, [R2+0x13880] ;  /* 0x013880000214783b */ /* 0x000e280000000200 */
[----:B------:R-:W-:Y:S04]  /*9da0*/  STL.64 [R1+0x1150], R16 ;  /* 0x0011501001007387 */ /* 0x000fe80000100a00 */
[----:B-1----:R-:W-:Y:S04]  /*9db0*/  STL.64 [R1+0x198], R26 ;  /* 0x0001981a01007387 */ /* 0x002fe80000100a00 */
[----:B------:R1:W-:Y:S04]  /*9dc0*/  STL.64 [R1+0x1148], R24 ;  /* 0x0011481801007387 */ /* 0x0003e80000100a00 */
[----:B-1----:R-:W2:Y:S04]  /*9dd0*/  LDL.LU R24, [R1+0x20] ;  /* 0x0000200001187983 */ /* 0x002ea80000300800 */
[----:B------:R-:W2:Y:S04]  /*9de0*/  LDL.LU R25, [R1+0x24] ;  /* 0x0000240001197983 */ /* 0x000ea80000300800 */
[----:B------:R-:W3:Y:S04]  /*9df0*/  LDL.LU R26, [R1+0x28] ;  /* 0x00002800011a7983 */ /* 0x000ee80000300800 */
[----:B------:R-:W3:Y:S01]  /*9e00*/  LDL.LU R27, [R1+0x2c] ;  /* 0x00002c00011b7983 */ /* 0x000ee20000300800 */
[----:B------:R-:W-:Y:S01]  /*9e10*/  MOV R16, R11 ;  /* 0x0000000b00107202 */ /* 0x000fe20000000f00 */
[----:B------:R-:W-:Y:S01]  /*9e20*/  IMAD.MOV.U32 R17, RZ, RZ, R10 ;  /* 0x000000ffff117224 */ /* 0x000fe200078e000a */
[----:B0-----:R-:W-:Y:S01]  /*9e30*/  MOV R11, R22 ;  /* 0x00000016000b7202 */ /* 0x001fe20000000f00 */
[----:B------:R-:W-:Y:S01]  /*9e40*/  IMAD.MOV.U32 R10, RZ, RZ, R23 ;  /* 0x000000ffff0a7224 */ /* 0x000fe200078e0017 */
[----:B---3--:R-:W-:Y:S04]  /*9e50*/  STL.64 [R1+0x1160], R26 ;  /* 0x0011601a01007387 */ /* 0x008fe80000100a00 */
[----:B--2---:R0:W-:Y:S04]  /*9e60*/  STL.64 [R1+0x1158], R24 ;  /* 0x0011581801007387 */ /* 0x0041e80000100a00 */
[----:B0-----:R-:W2:Y:S04]  /*9e70*/  LDL.LU R24, [R1+0xd0] ;  /* 0x0000d00001187983 */ /* 0x001ea80000300800 */
[----:B------:R-:W2:Y:S04]  /*9e80*/  LDL.LU R25, [R1+0xd4] ;  /* 0x0000d40001197983 */ /* 0x000ea80000300800 */
[----:B------:R-:W2:Y:S04]  /*9e90*/  LDL.LU R26, [R1+0xd8] ;  /* 0x0000d800011a7983 */ /* 0x000ea80000300800 */
[----:B------:R-:W2:Y:S04]  /*9ea0*/  LDL.LU R27, [R1+0xdc] ;  /* 0x0000dc00011b7983 */ /* 0x000ea80000300800 */
[----:B------:R-:W-:Y:S04]  /*9eb0*/  STL.64 [R1+0x188], R14 ;  /* 0x0001880e01007387 */ /* 0x000fe80000100a00 */
[----:B------:R-:W-:Y:S04]  /*9ec0*/  STL.64 [R1+0x1088], R10 ;  /* 0x0010880a01007387 */ /* 0x000fe80000100a00 */
[----:B------:R0:W-:Y:S04]  /*9ed0*/  STL.64 [R1+0x1080], R8 ;  /* 0x0010800801007387 */ /* 0x0001e80000100a00 */
[----:B0-----:R-:W3:Y:S04]  /*9ee0*/  LDL.LU R8, [R1+0x1c0] ;  /* 0x0001c00001087983 */ /* 0x001ee80000300800 */
[----:B------:R-:W3:Y:S04]  /*9ef0*/  LDL.LU R9, [R1+0x1c4] ;  /* 0x0001c40001097983 */ /* 0x000ee80000300800 */
[----:B------:R-:W4:Y:S01]  /*9f00*/  LDL.LU R10, [R1+0x1c8] ;  /* 0x0001c800010a7983 */ /* 0x000f220000300800 */
[----:B------:R-:W-:-:S05]  /*9f10*/  MOV R11, R3 ;  /* 0x00000003000b7202 */ /* 0x000fca0000000f00 */
[----:B----4-:R-:W-:Y:S04]  /*9f20*/  STL.64 [R1+0x1098], R10 ;  /* 0x0010980a01007387 */ /* 0x010fe80000100a00 */
[----:B---3--:R-:W-:Y:S04]  /*9f30*/  STL.64 [R1+0x1090], R8 ;  /* 0x0010900801007387 */ /* 0x008fe80000100a00 */
[----:B------:R-:W0:Y:S01]  /*9f40*/  LDSM.16.M88.4 R8, [R2+0x14080] ;  /* 0x014080000208783b */ /* 0x000e220000000200 */
[----:B--2---:R-:W-:Y:S01]  /*9f50*/  HMMA.16816.F32.BF16 R16, R4, R16, R24 ;  /* 0x000000100410723c */ /* 0x004fe20000041818 */
[----:B0-----:R-:W-:-:S02]  /*9f60*/  IMAD.MOV.U32 R23, RZ, RZ, R8 ;  /* 0x000000ffff177224 */ /* 0x001fc400078e0008 */
[----:B------:R-:W-:Y:S01]  /*9f70*/  STL.64 [R1+0x158], R10 ;  /* 0x0001580a01007387 */ /* 0x000fe20000100a00 */
[----:B------:R-:W-:-:S03]  /*9f80*/  MOV R22, R9 ;  /* 0x0000000900167202 */ /* 0x000fc60000000f00 */
[----:B------:R-:W0:Y:S02]  /*9f90*/  LDSM.16.M88.4 R8, [R2+0x14880] ;  /* 0x014880000208783b */ /* 0x000e240000000200 */
[----:B0-----:R-:W-:Y:S01]  /*9fa0*/  MOV R2, R11 ;  /* 0x0000000b00027202 */ /* 0x001fe20000000f00 */
[----:B------:R-:W-:-:S04]  /*9fb0*/  IMAD.MOV.U32 R3, RZ, RZ, R10 ;  /* 0x000000ffff037224 */ /* 0x000fc800078e000a */
[----:B------:R-:W-:Y:S04]  /*9fc0*/  STL [R1+0x105c], R2 ;  /* 0x00105c0201007387 */ /* 0x000fe80000100800 */
[----:B------:R-:W-:Y:S04]  /*9fd0*/  STL [R1+0x1058], R3 ;  /* 0x0010580301007387 */ /* 0x000fe80000100800 */
[----:B------:R-:W2:Y:S04]  /*9fe0*/  LDL.LU.64 R26, [R1+0x1160] ;  /* 0x00116000011a7983 */ /* 0x000ea80000300a00 */
[----:B------:R-:W2:Y:S04]  /*9ff0*/  LDL.LU.64 R24, [R1+0x1158] ;  /* 0x0011580001187983 */ /* 0x000ea80000300a00 */
[----:B------:R0:W-:Y:S04]  /*a000*/  STL.64 [R1+0x100], R16 ;  /* 0x0001001001007387 */ /* 0x0001e80000100a00 */
[----:B------:R2:W-:Y:S04]  /*a010*/  STL.64 [R1+0x108], R18 ;  /* 0x0001081201007387 */ /* 0x0005e80000100a00 */
[----:B0-----:R-:W2:Y:S02]  /*a020*/  LDL.LU.64 R16, [R1+0x1150] ;  /* 0x0011500001107983 */ /* 0x001ea40000300a00 */
[C---:B--2---:R-:W-:Y:S02]  /*a030*/  HMMA.16816.F32.BF16 R16, R4.reuse, R16, R24 ;  /* 0x000000100410723c */ /* 0x044fe40000041818 */
[----:B------:R-:W2:Y:S11]  /*a040*/  LDL.LU.64 R24, [R1+0x1148] ;  /* 0x0011480001187983 */ /* 0x000eb60000300a00 */
[----:B------:R-:W-:Y:S10]  /*a050*/  @!UPT UIADD3 URZ, URZ, URZ, URZ ;  /* 0x0000003f3f3ff290 */ /* 0x000ff4000fffe03f */
[----:B------:R-:W-:Y:S04]  /*a060*/  STL.64 [R1+0xe0], R16 ;  /* 0x0000e01001007387 */ /* 0x000fe80000100a00 */
[----:B------:R0:W-:Y:S04]  /*a070*/  STL.64 [R1+0xe8], R18 ;  /* 0x0000e81201007387 */ /* 0x0001e80000100a00 */
[----:B0-----:R-:W2:Y:S04]  /*a080*/  LDL.LU.64 R18, [R1+0x1140] ;  /* 0x0011400001127983 */ /* 0x001ea80000300a00 */
[----:B------:R-:W2:Y:S02]  /*a090*/  LDL.LU.64 R16, [R1+0x1138] ;  /* 0x0011380001107983 */ /* 0x000ea40000300a00 */
[C---:B--2---:R-:W-:Y:S02]  /*a0a0*/  HMMA.16816.F32.BF16 R24, R4.reuse, R24, R16 ;  /* 0x000000180418723c */ /* 0x044fe40000041810 */
[----:B------:R-:W2:Y:S11]  /*a0b0*/  LDL.LU.64 R16, [R1+0x1130] ;  /* 0x0011300001107983 */ /* 0x000eb60000300a00 */
[----:B------:R-:W-:Y:S10]  /*a0c0*/  @!UPT UIADD3 URZ, URZ, URZ, URZ ;  /* 0x0000003f3f3ff290 */ /* 0x000ff4000fffe03f */
[----:B------:R-:W-:Y:S04]  /*a0d0*/  STL.64 [R1+0xd0], R24 ;  /* 0x0000d01801007387 */ /* 0x000fe80000100a00 */
[----:B------:R0:W-:Y:S04]  /*a0e0*/  STL.64 [R1+0xd8], R26 ;  /* 0x0000d81a01007387 */ /* 0x0001e80000100a00 */
[----:B0-----:R-:W3:Y:S04]  /*a0f0*/  LDL.LU.64 R26, [R1+0x1128] ;  /* 0x00112800011a7983 */ /* 0x001ee80000300a00 */
[----:B------:R-:W3:Y:S02]  /*a100*/  LDL.LU.64 R24, [R1+0x1120] ;  /* 0x0011200001187983 */ /* 0x000ee40000300a00 */
[C---:B---3--:R-:W-:Y:S02]  /*a110*/  HMMA.16816.F32.BF16 R12, R4.reuse, R12, R24 ;  /* 0x0000000c040c723c */ /* 0x048fe40000041818 */
[----:B------:R-:W3:Y:S04]  /*a120*/  LDL.LU.64 R26, [R1+0x1118] ;  /* 0x00111800011a7983 */ /* 0x000ee80000300a00 */
[----:B------:R-:W4:Y:S11]  /*a130*/  LDL.LU.64 R24, [R1+0x1110] ;  /* 0x0011100001187983 */ /* 0x000f360000300a00 */
[----:B------:R-:W-:Y:S06]  /*a140*/  @!UPT UIADD3 URZ, URZ, URZ, URZ ;  /* 0x0000003f3f3ff290 */ /* 0x000fec000fffe03f */
[----:B------:R-:W-:Y:S04]  /*a150*/  STL.64 [R1+0xc0], R12 ;  /* 0x0000c00c01007387 */ /* 0x000fe80000100a00 */
[----:B------:R0:W-:Y:S04]  /*a160*/  STL.64 [R1+0xc8], R14 ;  /* 0x0000c80e01007387 */ /* 0x0001e80000100a00 */
[----:B0-----:R-:W2:Y:S04]  /*a170*/  LDL.LU.64 R14, [R1+0x1108] ;  /* 0x00110800010e7983 */ /* 0x001ea80000300a00 */
[----:B------:R-:W2:Y:S04]  /*a180*/  LDL.LU.64 R12, [R1+0x1100] ;  /* 0x00110000010c7983 */ /* 0x000ea80000300a00 */
[----:B------:R-:W5:Y:S01]  /*a190*/  LDL.LU.64 R18, [R1+0x10f8] ;  /* 0x0010f80001127983 */ /* 0x000f620000300a00 */
[C---:B--2---:R-:W-:Y:S03]  /*a1a0*/  HMMA.16816.F32.BF16 R12, R4.reuse, R16, R12 ;  /* 0x00000010040c723c */ /* 0x044fe6000004180c */
[----:B------:R-:W5:Y:S11]  /*a1b0*/  LDL.LU.64 R16, [R1+0x10f0] ;  /* 0x0010f00001107983 */ /* 0x000f760000300a00 */
[----:B------:R-:W-:Y:S09]  /*a1c0*/  @!UPT UIADD3 URZ, URZ, URZ, URZ ;  /* 0x0000003f3f3ff290 */ /* 0x000ff2000fffe03f */
[----:B------:R0:W-:Y:S04]  /*a1d0*/  STL.64 [R1+0xb0], R12 ;  /* 0x0000b00c01007387 */ /* 0x0001e80000100a00 */
[----:B------:R1:W-:Y:S01]  /*a1e0*/  STL.64 [R1+0xb8], R14 ;  /* 0x0000b80e01007387 */ /* 0x0003e20000100a00 */
[----:B0-----:R-:W-:Y:S01]  /*a1f0*/  IMAD.MOV.U32 R12, RZ, RZ, R23 ;  /* 0x000000ffff0c7224 */ /* 0x001fe200078e0017 */
[----:B------:R-:W-:Y:S02]  /*a200*/  MOV R13, R22 ;  /* 0x00000016000d7202 */ /* 0x000fe40000000f00 */
[----:B------:R-:W1:Y:S01]  /*a210*/  LDL.LU.64 R22, [R1+0x10e8] ;  /* 0x0010e80001167983 */ /* 0x000e620000300a00 */
[C---:B-----5:R-:W-:Y:S03]  /*a220*/  HMMA.16816.F32.BF16 R16, R4.reuse, R20, R16 ;  /* 0x000000140410723c */ /* 0x060fe60000041810 */
[----:B------:R-:W1:Y:S11]  /*a230*/  LDL.LU.64 R20, [R1+0x10e0] ;  /* 0x0010e00001147983 */ /* 0x000e760000300a00 */
[----:B------:R-:W-:Y:S09]  /*a240*/  @!UPT UIADD3 URZ, URZ, URZ, URZ ;  /* 0x0000003f3f3ff290 */ /* 0x000ff2000fffe03f */
[----:B------:R-:W-:Y:S04]  /*a250*/  STL.64 [R1+0xa0], R16 ;  /* 0x0000a01001007387 */ /* 0x000fe80000100a00 */
[----:B------:R0:W-:Y:S01]  /*a260*/  STL.64 [R1+0xa8], R18 ;  /* 0x0000a81201007387 */ /* 0x0001e20000100a00 */
[----:B-1----:R-:W-:Y:S11]  /*a270*/  HMMA.16816.F32.BF16 R12, R4, R12, R20 ;  /* 0x0000000c040c723c */ /* 0x002ff60000041814 */
[----:B------:R-:W-:Y:S11]  /*a280*/  @!UPT UIADD3 URZ, URZ, URZ, URZ ;  /* 0x0000003f3f3ff290 */ /* 0x000ff6000fffe03f */
[----:B------:R-:W-:Y:S02]  /*a290*/  @!UPT UIADD3 URZ, URZ, URZ, URZ ;  /* 0x0000003f3f3ff290 */ /* 0x000fe4000fffe03f */
[----:B0-----:R-:W-:Y:S01]  /*a2a0*/  IMAD.MOV.U32 R19, RZ, RZ, R12 ;  /* 0x000000ffff137224 */ /* 0x001fe200078e000c */
[----:B------:R-:W-:Y:S01]  /*a2b0*/  MOV R18, R13 ;  /* 0x0000000d00127202 */ /* 0x000fe20000000f00 */
[----:B------:R-:W-:Y:S01]  /*a2c0*/  IMAD.MOV.U32 R17, RZ, RZ, R14 ;  /* 0x000000ffff117224 */ /* 0x000fe200078e000e */
[----:B------:R-:W-:-:S03]  /*a2d0*/  MOV R16, R15 ;  /* 0x0000000f00107202 */ /* 0x000fc60000000f00 */
[----:B------:R-:W-:Y:S04]  /*a2e0*/  STL.64 [R1+0x10a8], R18 ;  /* 0x0010a81201007387 */ /* 0x000fe80000100a00 */
[----:B------:R0:W-:Y:S04]  /*a2f0*/  STL.64 [R1+0x10a0], R16 ;  /* 0x0010a01001007387 */ /* 0x0001e80000100a00 */
[----:B0-----:R-:W2:Y:S04]  /*a300*/  LDL.LU R16, [R1+0x1d0] ;  /* 0x0001d00001107983 */ /* 0x001ea80000300800 */
[----:B------:R-:W2:Y:S04]  /*a310*/  LDL.LU R17, [R1+0x1d4] ;  /* 0x0001d40001117983 */ /* 0x000ea80000300800 */
[----:B------:R-:W5:Y:S04]  /*a320*/  LDL.LU R18, [R1+0x1d8] ;  /* 0x0001d80001127983 */ /* 0x000f680000300800 */
[----:B------:R-:W5:Y:S01]  /*a330*/  LDL.LU R19, [R1+0x1dc] ;  /* 0x0001dc0001137983 */ /* 0x000f620000300800 */
[----:B----4-:R-:W-:Y:S01]  /*a340*/  IMAD.MOV.U32 R20, RZ, RZ, R24 ;  /* 0x000000ffff147224 */ /* 0x010fe200078e0018 */
[----:B------:R-:W-:Y:S01]  /*a350*/  MOV R21, R25 ;  /* 0x0000001900157202 */ /* 0x000fe20000000f00 */
[----:B---3--:R-:W-:Y:S01]  /*a360*/  IMAD.MOV.U32 R22, RZ, RZ, R26 ;  /* 0x000000ffff167224 */ /* 0x008fe200078e001a */
[----:B------:R-:W-:Y:S01]  /*a370*/  MOV R23, R27 ;  /* 0x0000001b00177202 */ /* 0x000fe20000000f00 */
[----:B------:R-:W0:Y:S02]  /*a380*/  S2R R10, SR_TID.X ;  /* 0x00000000000a7919 */ /* 0x000e240000002100 */
[----:B0-----:R-:W-:-:S02]  /*a390*/  LOP3.LUT R11, R10, 0x7, RZ, 0xc0, !PT ;  /* 0x000000070a0b7812 */ /* 0x001fc400078ec0ff */
[----:B-----5:R-:W-:Y:S04]  /*a3a0*/  STL.64 [R1+0x10b8], R18 ;  /* 0x0010b81201007387 */ /* 0x020fe80000100a00 */
[----:B--2---:R-:W-:Y:S04]  /*a3b0*/  STL.64 [R1+0x10b0], R16 ;  /* 0x0010b01001007387 */ /* 0x004fe80000100a00 */
[----:B------:R-:W2:Y:S04]  /*a3c0*/  LDL.LU R24, [R1+0x10dc] ;  /* 0x0010dc0001187983 */ /* 0x000ea80000300800 */
[----:B------:R-:W2:Y:S04]  /*a3d0*/  LDL.LU R25, [R1+0x10d8] ;  /* 0x0010d80001197983 */ /* 0x000ea80000300800 */
[----:B------:R-:W2:Y:S04]  /*a3e0*/  LDL.LU R26, [R1+0x10d4] ;  /* 0x0010d400011a7983 */ /* 0x000ea80000300800 */
[----:B------:R-:W2:Y:S04]  /*a3f0*/  LDL.LU R27, [R1+0x10d0] ;  /* 0x0010d000011b7983 */ /* 0x000ea80000300800 */
[----:B------:R-:W-:Y:S04]  /*a400*/  STL.64 [R1+0x10c8], R22 ;  /* 0x0010c81601007387 */ /* 0x000fe80000100a00 */
[----:B------:R0:W-:Y:S04]  /*a410*/  STL.64 [R1+0x10c0], R20 ;  /* 0x0010c01401007387 */ /* 0x0001e80000100a00 */
[----:B0-----:R-:W3:Y:S04]  /*a420*/  LDL.LU R20, [R1+0x1e0] ;  /* 0x0001e00001147983 */ /* 0x001ee80000300800 */
[----:B------:R-:W3:Y:S04]  /*a430*/  LDL.LU R21, [R1+0x1e4] ;  /* 0x0001e40001157983 */ /* 0x000ee80000300800 */
[----:B------:R-:W3:Y:S04]  /*a440*/  LDL.LU R22, [R1+0x1e8] ;  /* 0x0001e80001167983 */ /* 0x000ee80000300800 */
[----:B------:R-:W3:Y:S01]  /*a450*/  LDL.LU R23, [R1+0x1ec] ;  /* 0x0001ec0001177983 */ /* 0x000ee20000300800 */
[----:B------:R-:W-:-:S02]  /*a460*/  IMAD.SHL.U32 R10, R10, 0x2, RZ ;  /* 0x000000020a0a7824 */ /* 0x000fc400078e00ff */
[----:B------:R-:W-:-:S05]  /*a470*/  IMAD R2, R11, 0x110, RZ ;  /* 0x000001100b027824 */ /* 0x000fca00078e02ff */
[----:B------:R-:W-:-:S04]  /*a480*/  LOP3.LUT R2, R2, 0x30, R10, 0x78, !PT ;  /* 0x0000003002027812 */ /* 0x000fc800078e780a */
[----:B------:R-:W-:-:S05]  /*a490*/  LOP3.LUT R2, R2, 0x40, RZ, 0x3c, !PT ;  /* 0x0000004002027812 */ /* 0x000fca00078e3cff */
[----:B------:R-:W0:Y:S01]  /*a4a0*/  LDSM.16.M88.4 R16, [R2+0x15080] ;  /* 0x015080000210783b */ /* 0x000e220000000200 */
[C---:B--2---:R-:W-:Y:S03]  /*a4b0*/  HMMA.16816.F32.BF16 R12, R4.reuse, R8, R24 ;  /* 0x00000008040c723c */ /* 0x044fe60000041818 */
[----:B------:R-:W1:Y:S04]  /*a4c0*/  LDSM.16.M88.4 R8, [R2+0x15880] ;  /* 0x015880000208783b */ /* 0x000e680000000200 */
[----:B------:R-:W2:Y:S11]  /*a4d0*/  LDSM.16.M88.4 R24, [R2+0x16080] ;  /* 0x016080000218783b */ /* 0x000eb60000000200 */
[----:B------:R-:W-:Y:S05]  /*a4e0*/  @!UPT UIADD3 URZ, URZ, URZ, URZ ;  /* 0x0000003f3f3ff290 */ /* 0x000fea000fffe03f */
[----:B------:R-:W-:Y:S04]  /*a4f0*/  STL.64 [R1+0x30], R12 ;  /* 0x0000300c01007387 */ /* 0x000fe80000100a00 */
[----:B------:R-:W-:Y:S04]  /*a500*/  STL.64 [R1+0x38], R14 ;  /* 0x0000380e01007387 */ /* 0x000fe80000100a00 */
[----:B0-----:R3:W-:Y:S04]  /*a510*/  STL.64 [R1+0x88], R18 ;  /* 0x0000881201007387 */ /* 0x0017e80000100a00 */
[----:B------:R-:W0:Y:S01]  /*a520*/  LDSM.16.M88.4 R12, [R2+0x16880] ;  /* 0x01688000020c783b */ /* 0x000e220000000200 */
[C---:B---3--:R-:W-:Y:S03]  /*a530*/  HMMA.16816.F32.BF16 R16, R4.reuse, R16, R20 ;  /* 0x000000100410723c */ /* 0x048fe60000041814 */
[----:B-1----:R-:W-:Y:S04]  /*a540*/  STL.64 [R1+0x78], R10 ;  /* 0x0000780a01007387 */ /* 0x002fe80000100a00 */
[----:B--2---:R-:W-:Y:S04]  /*a550*/  STL.64 [R1+0x68], R26 ;  /* 0x0000681a01007387 */ /* 0x004fe80000100a00 */
[----:B------:R-:W2:Y:S04]  /*a560*/  LDL.LU.64 R22, [R1+0x10c8] ;  /* 0x0010c80001167983 */ /* 0x000ea80000300a00 */
[----:B------:R-:W2:Y:S08]  /*a570*/  LDL.LU.64 R20, [R1+0x10c0] ;  /* 0x0010c00001147983 */ /* 0x000eb00000300a00 */
[----:B------:R-:W-:Y:S04]  /*a580*/  STL.64 [R1+0x20], R16 ;  /* 0x0000201001007387 */ /* 0x000fe80000100a00 */
[----:B------:R1:W-:Y:S04]  /*a590*/  STL.64 [R1+0x28], R18 ;  /* 0x0000281201007387 */ /* 0x0003e80000100a00 */
[----:B-1----:R-:W3:Y:S04]  /*a5a0*/  LDL.LU.64 R18, [R1+0x10b8] ;  /* 0x0010b80001127983 */ /* 0x002ee80000300a00 */
[----:B------:R-:W3:Y:S02]  /*a5b0*/  LDL.LU.64 R16, [R1+0x10b0] ;  /* 0x0010b00001107983 */ /* 0x000ee40000300a00 */
[C---:B---3--:R-:W-:Y:S02]  /*a5c0*/  HMMA.16816.F32.BF16 R8, R4.reuse, R8, R16 ;  /* 0x000000080408723c */ /* 0x048fe40000041810 */
[----:B------:R-:W3:Y:S04]  /*a5d0*/  LDL.LU.64 R18, [R1+0x10a8] ;  /* 0x0010a80001127983 */ /* 0x000ee80000300a00 */
[----:B------:R-:W4:Y:S11]  /*a5e0*/  LDL.LU.64 R16, [R1+0x10a0] ;  /* 0x0010a00001107983 */ /* 0x000f360000300a00 */
[----:B------:R-:W-:Y:S06]  /*a5f0*/  @!UPT UIADD3 URZ, URZ, URZ, URZ ;  /* 0x0000003f3f3ff290 */ /* 0x000fec000fffe03f */
[----:B------:R-:W-:Y:S04]  /*a600*/  STL.64 [R1+0x10], R8 ;  /* 0x0000100801007387 */ /* 0x000fe80000100a00 */
[----:B------:R1:W-:Y:S04]  /*a610*/  STL.64 [R1+0x18], R10 ;  /* 0x0000180a01007387 */ /* 0x0003e80000100a00 */
[----:B-1----:R-:W5:Y:S04]  /*a620*/  LDL.LU.64 R10, [R1+0x1098] ;  /* 0x00109800010a7983 */ /* 0x002f680000300a00 */
[----:B------:R-:W5:Y:S01]  /*a630*/  LDL.LU.64 R8, [R1+0x1090] ;  /* 0x0010900001087983 */ /* 0x000f620000300a00 */
[----:B0-----:R-:W-:Y:S01]  /*a640*/  MOV R2, R14 ;  /* 0x0000000e00027202 */ /* 0x001fe20000000f00 */
[----:B------:R-:W-:Y:S01]  /*a650*/  IMAD.MOV.U32 R3, RZ, RZ, R15 ;  /* 0x000000ffff037224 */ /* 0x000fe200078e000f */
[C---:B-----5:R-:W-:Y:S01]  /*a660*/  HMMA.16816.F32.BF16 R24, R4.reuse, R24, R8 ;  /* 0x000000180418723c */ /* 0x060fe20000041808 */
[----:B------:R-:W5:Y:S04]  /*a670*/  LDL.LU.64 R10, [R1+0x1088] ;  /* 0x00108800010a7983 */ /* 0x000f680000300a00 */
[----:B------:R-:W3:Y:S04]  /*a680*/  LDL.LU.64 R8, [R1+0x1080] ;  /* 0x0010800001087983 */ /* 0x000ee80000300a00 */
[----:B------:R-:W3:Y:S11]  /*a690*/  LDL.LU R14, [R1+0x248] ;  /* 0x00024800010e7983 */ /* 0x000ef60000300800 */
[----:B------:R-:W-:Y:S03]  /*a6a0*/  @!UPT UIADD3 URZ, URZ, URZ, URZ ;  /* 0x0000003f3f3ff290 */ /* 0x000fe6000fffe03f */
[----:B------:R0:W-:Y:S04]  /*a6b0*/  STL.64 [R1], R24 ;  /* 0x0000001801007387 */ /* 0x0001e80000100a00 */
[----:B------:R1:W-:Y:S04]  /*a6c0*/  STL.64 [R1+0x8], R26 ;  /* 0x0000081a01007387 */ /* 0x0003e80000100a00 */
[----:B------:R-:W3:Y:S01]  /*a6d0*/  LDL.LU R15, [R1+0x24c] ;  /* 0x00024c00010f7983 */ /* 0x000ee20000300800 */
[----:B--2---:R-:W-:Y:S01]  /*a6e0*/  HMMA.16816.F32.BF16 R20, R4, R12, R20 ;  /* 0x0000000c0414723c */ /* 0x004fe20000041814 */
[----:B0-----:R-:W-:Y:S01]  /*a6f0*/  MOV R25, R0 ;  /* 0x0000000000197202 */ /* 0x001fe20000000f00 */
[----:B-1----:R-:W-:-:S02]  /*a700*/  IMAD.MOV.U32 R26, RZ, RZ, R29 ;  /* 0x000000ffff1a7224 */ /* 0x002fc400078e001d */
[----:B------:R-:W0:Y:S01]  /*a710*/  S2R R29, SR_TID.X ;  /* 0x00000000001d7919 */ /* 0x000e220000002100 */
[----:B------:R-:W-:Y:S02]  /*a720*/  MOV R27, R28 ;  /* 0x0000001c001b7202 */ /* 0x000fe40000000f00 */
[C---:B0-----:R-:W-:Y:S02]  /*a730*/  LOP3.LUT R28, R29.reuse, 0x7, RZ, 0xc0, !PT ;  /* 0x000000071d1c7812 */ /* 0x041fe400078ec0ff */
[----:B------:R-:W-:Y:S01]  /*a740*/  SHF.L.U32 R29, R29, 0x1, RZ ;  /* 0x000000011d1d7819 */ /* 0x000fe200000006ff */
[----:B---3--:R0:W-:Y:S04]  /*a750*/  STL.64 [R1+0x1070], R14 ;  /* 0x0010700e01007387 */ /* 0x0081e80000100a00 */
[----:B------:R-:W2:Y:S04]  /*a760*/  LDL.LU R12, [R1+0x120] ;  /* 0x00012000010c7983 */ /* 0x000ea80000300800 */
[----:B------:R-:W2:Y:S04]  /*a770*/  LDL.LU R13, [R1+0x124] ;  /* 0x00012400010d7983 */ /* 0x000ea80000300800 */
[----:B0-----:R-:W2:Y:S04]  /*a780*/  LDL.LU R14, [R1+0x128] ;  /* 0x00012800010e7983 */ /* 0x001ea80000300800 */
[----:B------:R-:W2:Y:S04]  /*a790*/  LDL.LU R15, [R1+0x12c] ;  /* 0x00012c00010f7983 */ /* 0x000ea80000300800 */
[----:B------:R-:W3:Y:S04]  /*a7a0*/  LDL.LU R24, [R1+0x110] ;  /* 0x0001100001187983 */ /* 0x000ee80000300800 */
[----:B------:R-:W3:Y:S04]  /*a7b0*/  LDL.LU R0, [R1+0x1078] ;  /* 0x0010780001007983 */ /* 0x000ee80000300800 */
[----:B------:R0:W-:Y:S04]  /*a7c0*/  STL.64 [R1+0xf60], R20 ;  /* 0x000f601401007387 */ /* 0x0001e80000100a00 */
[----:B------:R4:W-:Y:S04]  /*a7d0*/  STL [R1+0xf58], R23 ;  /* 0x000f581701007387 */ /* 0x0009e80000100800 */
[----:B------:R1:W-:Y:S01]  /*a7e0*/  STL [R1+0xfd8], R22 ;  /* 0x000fd81601007387 */ /* 0x0003e20000100800 */
[----:B0-----:R-:W-:Y:S01]  /*a7f0*/  IMAD.MOV.U32 R20, RZ, RZ, R19 ;  /* 0x000000ffff147224 */ /* 0x001fe200078e0013 */
[----:B------:R-:W-:-:S02]  /*a800*/  MOV R21, R18 ;  /* 0x0000001200157202 */ /* 0x000fc40000000f00 */
[----:B----4-:R-:W-:Y:S01]  /*a810*/  MOV R23, R16 ;  /* 0x0000001000177202 */ /* 0x010fe20000000f00 */
[----:B-1----:R-:W-:-:S05]  /*a820*/  IMAD.MOV.U32 R22, RZ, RZ, R17 ;  /* 0x000000ffff167224 */ /* 0x002fca00078e0011 */
[----:B------:R-:W-:Y:S04]  /*a830*/  STL.64 [R1+0xfe8], R22 ;  /* 0x000fe81601007387 */ /* 0x000fe80000100a00 */
[----:B------:R0:W-:Y:S02]  /*a840*/  STL.64 [R1+0xfe0], R20 ;  /* 0x000fe01401007387 */ /* 0x0001e40000100a00 */
[----:B0-----:R-:W-:-:S05]  /*a850*/  IMAD R21, R28, 0x110, RZ ;  /* 0x000001101c157824 */ /* 0x001fca00078e02ff */
[----:B------:R-:W-:-:S04]  /*a860*/  LOP3.LUT R21, R21, 0x30, R29, 0x78, !PT ;  /* 0x0000003015157812 */ /* 0x000fc800078e781d */
[----:B------:R-:W-:-:S05]  /*a870*/  LOP3.LUT R21, R21, 0x40, RZ, 0x3c, !PT ;  /* 0x0000004015157812 */ /* 0x000fca00078e3cff */
[----:B------:R-:W0:Y:S01]  /*a880*/  LDSM.16.M88.4 R16, [R21+0x17080] ;  /* 0x017080001510783b */ /* 0x000e220000000200 */
[----:B-----5:R-:W-:Y:S02]  /*a890*/  IMAD.MOV.U32 R22, RZ, RZ, R11 ;  /* 0x000000ffff167224 */ /* 0x020fe400078e000b */
[----:B------:R-:W-:-:S05]  /*a8a0*/  IMAD.MOV.U32 R23, RZ, RZ, R10 ;  /* 0x000000ffff177224 */ /* 0x000fca00078e000a */
[----:B------:R1:W-:Y:S02]  /*a8b0*/  STL.64 [R1+0xff8], R22 ;  /* 0x000ff81601007387 */ /* 0x0003e40000100a00 */
[----:B-1----:R-:W-:Y:S01]  /*a8c0*/  MOV R22, R9 ;  /* 0x0000000900167202 */ /* 0x002fe20000000f00 */
[----:B------:R-:W-:-:S05]  /*a8d0*/  IMAD.MOV.U32 R23, RZ, RZ, R8 ;  /* 0x000000ffff177224 */ /* 0x000fca00078e0008 */
[----:B------:R-:W-:Y:S01]  /*a8e0*/  STL.64 [R1+0x1010], R22 ;  /* 0x0010101601007387 */ /* 0x000fe20000100a00 */
[----:B0-----:R-:W-:Y:S01]  /*a8f0*/  MOV R29, R18 ;  /* 0x00000012001d7202 */ /* 0x001fe20000000f00 */
[----:B------:R-:W-:Y:S02]  /*a900*/  IMAD.MOV.U32 R28, RZ, RZ, R19 ;  /* 0x000000ffff1c7224 */ /* 0x000fe400078e0013 */
[----:B--2---:R-:W-:Y:S01]  /*a910*/  HMMA.16816.F32.BF16 R16, R4, R16, R12 ;  /* 0x000000100410723c */ /* 0x004fe2000004180c */
[----:B---3--:R0:W1:Y:S04]  /*a920*/  LDSM.16.MT88.4 R8, [R0+0xe000] ;  /* 0x00e000000008783b */ /* 0x0080680000004200 */
[----:B0-----:R-:W2:Y:S04]  /*a930*/  LDL R0, [R1+0x268] ;  /* 0x0002680001007983 */ /* 0x001ea80000100800 */
[----:B------:R-:W1:Y:S04]  /*a940*/  LDL.LU.64 R14, [R1+0x1070] ;  /* 0x00107000010e7983 */ /* 0x000e680000300a00 */
[----:B------:R-:W3:Y:S04]  /*a950*/  LDL.LU R22, [R1+0x188] ;  /* 0x0001880001167983 */ /* 0x000ee80000300800 */
[----:B------:R-:W3:Y:S04]  /*a960*/  LDL.LU R23, [R1+0x18c] ;  /* 0x00018c0001177983 */ /* 0x000ee80000300800 */
[----:B---3--:R-:W-:Y:S04]  /*a970*/  STL.64 [R1+0x1028], R22 ;  /* 0x0010281601007387 */ /* 0x008fe80000100a00 */
[----:B------:R-:W-:Y:S04]  /*a980*/  STL.64 [R1+0xf50], R18 ;  /* 0x000f501201007387 */ /* 0x000fe80000100a00 */
[----:B------:R0:W-:Y:S04]  /*a990*/  STL.64 [R1+0xf48], R16 ;  /* 0x000f481001007387 */ /* 0x0001e80000100a00 */
[----:B0-----:R-:W1:Y:S04]  /*a9a0*/  LDL.LU R16, [R1+0x40] ;  /* 0x0000400001107983 */ /* 0x001e680000300800 */
[----:B------:R-:W1:Y:S04]  /*a9b0*/  LDL.LU R17, [R1+0x44] ;  /* 0x0000440001117983 */ /* 0x000e680000300800 */
[----:B------:R-:W1:Y:S04]  /*a9c0*/  LDL.LU R18, [R1+0x48] ;  /* 0x0000480001127983 */ /* 0x000e680000300800 */
[----:B------:R-:W1:Y:S02]  /*a9d0*/  LDL.LU R19, [R1+0x4c] ;  /* 0x00004c0001137983 */ /* 0x000e640000300800 */
[----:B-1----:R-:W-:Y:S11]  /*a9e0*/  HMMA.16816.F32.BF16 R12, R8, R14, R16 ;  /* 0x0000000e080c723c */ /* 0x002ff60000041810 */
[----:B------:R-:W-:Y:S11]  /*a9f0*/  @!UPT UIADD3 URZ, URZ, URZ, URZ ;  /* 0x0000003f3f3ff290 */ /* 0x000ff6000fffe03f */
[----:B------:R-:W-:Y:S01]  /*aa00*/  @!UPT UIADD3 URZ, URZ, URZ, URZ ;  /* 0x0000003f3f3ff290 */ /* 0x000fe2000fffe03f */
[----:B------:R-:W-:Y:S04]  /*aa10*/  STL.64 [R1+0xf30], R14 ;  /* 0x000f300e01007387 */ /* 0x000fe80000100a00 */
[----:B------:R-:W-:Y:S04]  /*aa20*/  STL.64 [R1+0xf28], R12 ;  /* 0x000f280c01007387 */ /* 0x000fe80000100a00 */
[----:B------:R-:W3:Y:S04]  /*aa30*/  LDL.LU R22, [R1+0x198] ;  /* 0x0001980001167983 */ /* 0x000ee80000300800 */
[----:B------:R-:W3:Y:S04]  /*aa40*/  LDL.LU R23, [R1+0x19c] ;  /* 0x00019c0001177983 */ /* 0x000ee80000300800 */
[----:B------:R-:W0:Y:S02]  /*aa50*/  LDSM.16.M88.4 R12, [R21+0x17880] ;  /* 0x01788000150c783b */ /* 0x000e240000000200 */
[----:B0-----:R-:W-:Y:S02]  /*aa60*/  HMMA.16816.F32.BF16 R4, R4, R12, R24 ;  /* 0x0000000c0404723c */ /* 0x001fe40000041818 */
[----:B---3--:R-:W-:Y:S04]  /*aa70*/  STL.64 [R1+0x1040], R22 ;  /* 0x0010401601007387 */ /* 0x008fe80000100a00 */
[----:B------:R0:W-:Y:S04]  /*aa80*/  STL.64 [R1+0xff0], R14 ;  /* 0x000ff00e01007387 */ /* 0x0001e80000100a00 */
[----:B------:R-:W3:Y:S04]  /*aa90*/  LDL.LU R12, [R1+0xa0] ;  /* 0x0000a000010c7983 */ /* 0x000ee80000300800 */
[----:B------:R-:W3:Y:S04]  /*aaa0*/  LDL.LU R13, [R1+0xa4] ;  /* 0x0000a400010d7983 */ /* 0x000ee80000300800 */
[----:B0-----:R-:W4:Y:S04]  /*aab0*/  LDL.LU R14, [R1+0xa8] ;  /* 0x0000a800010e7983 */ /* 0x001f280000300800 */
[----:B------:R-:W4:Y:S04]  /*aac0*/  LDL.LU R15, [R1+0xac] ;  /* 0x0000ac00010f7983 */ /* 0x000f280000300800 */
[----:B------:R-:W5:Y:S04]  /*aad0*/  LDL.LU R22, [R1+0x1a8] ;  /* 0x0001a80001167983 */ /* 0x000f680000300800 */
[----:B------:R-:W5:Y:S04]  /*aae0*/  LDL.LU R23, [R1+0x1ac] ;  /* 0x0001ac0001177983 */ /* 0x000f680000300800 */
[----:B-----5:R-:W-:Y:S04]  /*aaf0*/  STL.64 [R1+0x1060], R22 ;  /* 0x0010601601007387 */ /* 0x020fe80000100a00 */
[----:B------:R-:W5:Y:S04]  /*ab00*/  LDL.LU R18, [R1+0x1b8] ;  /* 0x0001b80001127983 */ /* 0x000f680000300800 */
[----:B------:R-:W5:Y:S04]  /*ab10*/  LDL.LU R19, [R1+0x1bc] ;  /* 0x0001bc0001137983 */ /* 0x000f680000300800 */
[----:B-----5:R0:W-:Y:S04]  /*ab20*/  STL.64 [R1+0x1068], R18 ;  /* 0x0010681201007387 */ /* 0x0201e80000100a00 */
[----:B------:R-:W5:Y:S04]  /*ab30*/  LDL.LU R26, [R1+0x258] ;  /* 0x00025800011a7983 */ /* 0x000f680000300800 */
[----:B------:R-:W5:Y:S04]  /*ab40*/  LDL.LU R27, [R1+0x25c] ;  /* 0x00025c00011b7983 */ /* 0x000f680000300800 */
[----:B------:R-:W5:Y:S04]  /*ab50*/  LDL.LU R16, [R1+0xf0] ;  /* 0x0000f00001107983 */ /* 0x000f680000300800 */
[----:B------:R-:W5:Y:S04]  /*ab60*/  LDL.LU R17, [R1+0xf4] ;  /* 0x0000f40001117983 */ /* 0x000f680000300800 */
[----:B0-----:R-:W5:Y:S04]  /*ab70*/  LDL.LU R18, [R1+0xf8] ;  /* 0x0000f80001127983 */ /* 0x001f680000300800 */
[----:B------:R-:W5:Y:S04]  /*ab80*/  LDL.LU R19, [R1+0xfc] ;  /* 0x0000fc0001137983 */ /* 0x000f680000300800 */
[----:B------:R-:W2:Y:S04]  /*ab90*/  LDL.LU R20, [R1+0x100] ;  /* 0x0001000001147983 */ /* 0x000ea80000300800 */
[----:B------:R-:W2:Y:S04]  /*aba0*/  LDL.LU R21, [R1+0x104] ;  /* 0x0001040001157983 */ /* 0x000ea80000300800 */
[----:B------:R-:W2:Y:S04]  /*abb0*/  LDL.LU R22, [R1+0x108] ;  /* 0x0001080001167983 */ /* 0x000ea80000300800 */
[----:B------:R-:W2:Y:S04]  /*abc0*/  LDL.LU R23, [R1+0x10c] ;  /* 0x00010c0001177983 */ /* 0x000ea80000300800 */
[----:B----4-:R-:W-:Y:S04]  /*abd0*/  STL.64 [R1+0x1008], R14 ;  /* 0x0010080e01007387 */ /* 0x010fe80000100a00 */
[----:B---3--:R0:W-:Y:S04]  /*abe0*/  STL.64 [R1+0x1000], R12 ;  /* 0x0010000c01007387 */ /* 0x0081e80000100a00 */
[----:B0-----:R-:W3:Y:S04]  /*abf0*/  LDL.LU R12, [R1+0xb0] ;  /* 0x0000b000010c7983 */ /* 0x001ee80000300800 */
[----:B------:R-:W3:Y:S04]  /*ac00*/  LDL.LU R13, [R1+0xb4] ;  /* 0x0000b400010d7983 */ /* 0x000ee80000300800 */
[----:B------:R-:W4:Y:S04]  /*ac10*/  LDL.LU R14, [R1+0xb8] ;  /* 0x0000b800010e7983 */ /* 0x000f280000300800 */
[----:B------:R-:W4:Y:S04]  /*ac20*/  LDL.LU R15, [R1+0xbc] ;  /* 0x0000bc00010f7983 */ /* 0x000f280000300800 */
        /* <DEDUP_REMOVED lines=11> */
[----:B------:R-:W4:Y:S01]  /*ace0*/  LDL.LU R15, [R1+0xdc] ;  /* 0x0000dc00010f7983 */ /* 0x000f220000300800 */
[C---:B-----5:R-:W-:Y:S03]  /*acf0*/  HMMA.16816.F32.BF16 R24, R8.reuse, R26, R16 ;  /* 0x0000001a0818723c */ /* 0x060fe60000041810 */
[----:B----4-:R-:W-:Y:S04]  /*ad00*/  STL.64 [R1+0x1050], R14 ;  /* 0x0010500e01007387 */ /* 0x010fe80000100a00 */
[----:B---3--:R0:W-:Y:S04]  /*ad10*/  STL.64 [R1+0x1048], R12 ;  /* 0x0010480c01007387 */ /* 0x0081e80000100a00 */
[----:B0-----:R-:W3:Y:S04]  /*ad20*/  LDL.LU R12, [R1+0xe0] ;  /* 0x0000e000010c7983 */ /* 0x001ee80000300800 */
[----:B------:R-:W3:Y:S04]  /*ad30*/  LDL.LU R13, [R1+0xe4] ;  /* 0x0000e400010d7983 */ /* 0x000ee80000300800 */
[----:B------:R-:W3:Y:S04]  /*ad40*/  LDL.LU R14, [R1+0xe8] ;  /* 0x0000e800010e7983 */ /* 0x000ee80000300800 */
[----:B------:R-:W3:Y:S04]  /*ad50*/  LDL.LU R15, [R1+0xec] ;  /* 0x0000ec00010f7983 */ /* 0x000ee80000300800 */
[----:B------:R0:W-:Y:S04]  /*ad60*/  STL.64 [R1+0xf40], R6 ;  /* 0x000f400601007387 */ /* 0x0001e80000100a00 */
[----:B------:R-:W-:Y:S04]  /*ad70*/  STL.64 [R1+0xf38], R4 ;  /* 0x000f380401007387 */ /* 0x000fe80000100a00 */
[----:B0-----:R-:W4:Y:S04]  /*ad80*/  LDL.LU R6, [R1+0x158] ;  /* 0x0001580001067983 */ /* 0x001f280000300800 */
[----:B------:R-:W4:Y:S04]  /*ad90*/  LDL.LU R7, [R1+0x15c] ;  /* 0x00015c0001077983 */ /* 0x000f280000300800 */
[----:B------:R-:W2:Y:S04]  /*ada0*/  LDL.LU.64 R18, [R1+0x1068] ;  /* 0x0010680001127983 */ /* 0x000ea80000300a00 */
[----:B------:R0:W-:Y:S04]  /*adb0*/  STL.64 [R1+0xf70], R26 ;  /* 0x000f701a01007387 */ /* 0x0001e80000100a00 */
[----:B------:R-:W-:Y:S04]  /*adc0*/  STL.64 [R1+0xf68], R24 ;  /* 0x000f681801007387 */ /* 0x000fe80000100a00 */
[----:B0-----:R-:W5:Y:S04]  /*add0*/  LDL.LU R26, [R1+0x68] ;  /* 0x00006800011a7983 */ /* 0x001f680000300800 */
[----:B------:R-:W5:Y:S01]  /*ade0*/  LDL.LU R27, [R1+0x6c] ;  /* 0x00006c00011b7983 */ /* 0x000f620000300800 */
[C---:B--2---:R-:W-:Y:S03]  /*adf0*/  HMMA.16816.F32.BF16 R16, R8.reuse, R18, R20 ;  /* 0x000000120810723c */ /* 0x044fe60000041814 */
[----:B------:R-:W3:Y:S11]  /*ae00*/  LDL.LU.64 R22, [R1+0x1060] ;  /* 0x0010600001167983 */ /* 0x000ef60000300a00 */
[----:B------:R-:W-:Y:S09]  /*ae10*/  @!UPT UIADD3 URZ, URZ, URZ, URZ ;  /* 0x0000003f3f3ff290 */ /* 0x000ff2000fffe03f */
[----:B------:R-:W-:Y:S04]  /*ae20*/  STL.64 [R1+0x1d0], R16 ;  /* 0x0001d01001007387 */ /* 0x000fe80000100a00 */
[----:B------:R0:W-:Y:S02]  /*ae30*/  STL.64 [R1+0x1d8], R18 ;  /* 0x0001d81201007387 */ /* 0x0001e40000100a00 */
[----:B0-----:R-:W-:Y:S01]  /*ae40*/  MOV R18, R2 ;  /* 0x0000000200127202 */ /* 0x001fe20000000f00 */
[----:B------:R-:W-:Y:S01]  /*ae50*/  IMAD.MOV.U32 R19, RZ, RZ, R3 ;  /* 0x000000ffff137224 */ /* 0x000fe200078e0003 */
[----:B------:R-:W2:Y:S04]  /*ae60*/  LDL.LU R2, [R1+0x105c] ;  /* 0x00105c0001027983 */ /* 0x000ea80000300800 */
[----:B------:R-:W2:Y:S01]  /*ae70*/  LDL.LU R3, [R1+0x1058] ;  /* 0x0010580001037983 */ /* 0x000ea20000300800 */
[C---:B---3--:R-:W-:Y:S03]  /*ae80*/  HMMA.16816.F32.BF16 R20, R8.reuse, R22, R12 ;  /* 0x000000160814723c */ /* 0x048fe6000004180c */
[----:B------:R-:W3:Y:S04]  /*ae90*/  LDL.LU.64 R14, [R1+0x1050] ;  /* 0x00105000010e7983 */ /* 0x000ee80000300a00 */
[----:B------:R-:W3:Y:S11]  /*aea0*/  LDL.LU.64 R12, [R1+0x1048] ;  /* 0x00104800010c7983 */ /* 0x000ef60000300a00 */
[----:B------:R-:W-:Y:S05]  /*aeb0*/  @!UPT UIADD3 URZ, URZ, URZ, URZ ;  /* 0x0000003f3f3ff290 */ /* 0x000fea000fffe03f */
[----:B------:R-:W-:Y:S04]  /*aec0*/  STL.64 [R1+0x1c0], R20 ;  /* 0x0001c01401007387 */ /* 0x000fe80000100a00 */
[----:B------:R0:W-:Y:S04]  /*aed0*/  STL.64 [R1+0x1c8], R22 ;  /* 0x0001c81601007387 */ /* 0x0001e80000100a00 */
[----:B0-----:R-:W3:Y:S02]  /*aee0*/  LDL.LU.64 R22, [R1+0x1040] ;  /* 0x0010400001167983 */ /* 0x001ee40000300a00 */
[C---:B---3--:R-:W-:Y:S02]  /*aef0*/  HMMA.16816.F32.BF16 R20, R8.reuse, R22, R12 ;  /* 0x000000160814723c */ /* 0x048fe4000004180c */
[----:B------:R-:W3:Y:S04]  /*af00*/  LDL.LU.64 R14, [R1+0x1038] ;  /* 0x00103800010e7983 */ /* 0x000ee80000300a00 */
[----:B------:R-:W3:Y:S11]  /*af10*/  LDL.LU.64 R12, [R1+0x1030] ;  /* 0x00103000010c7983 */ /* 0x000ef60000300a00 */
[----:B------:R-:W-:Y:S06]  /*af20*/  @!UPT UIADD3 URZ, URZ, URZ, URZ ;  /* 0x0000003f3f3ff290 */ /* 0x000fec000fffe03f */
        /* <DEDUP_REMOVED lines=18> */
[----:B------:R-:W3:Y:S11]  /*b050*/  LDL.LU.64 R14, [R1+0xff0] ;  /* 0x000ff000010e7983 */ /* 0x000ef60000300a00 */
[----:B------:R-:W-:Y:S10]  /*b060*/  @!UPT UIADD3 URZ, URZ, URZ, URZ ;  /* 0x0000003f3f3ff290 */ /* 0x000ff4000fffe03f */
[----:B------:R-:W-:Y:S04]  /*b070*/  STL.64 [R1+0x250], R20 ;  /* 0x0002501401007387 */ /* 0x000fe80000100a00 */
[----:B------:R0:W-:Y:S04]  /*b080*/  STL.64 [R1+0x258], R22 ;  /* 0x0002581601007387 */ /* 0x0001e80000100a00 */
[----:B0-----:R-:W4:Y:S04]  /*b090*/  LDL.LU.64 R22, [R1+0xfe8] ;  /* 0x000fe80001167983 */ /* 0x001f280000300a00 */
[----:B------:R-:W4:Y:S02]  /*b0a0*/  LDL.LU.64 R20, [R1+0xfe0] ;  /* 0x000fe00001147983 */ /* 0x000f240000300a00 */
[----:B----4-:R-:W-:Y:S02]  /*b0b0*/  HMMA.16816.F32.BF16 R4, R8, R6, R20 ;  /* 0x000000060804723c */ /* 0x010fe40000041814 */
[----:B------:R-:W4:Y:S04]  /*b0c0*/  LDL.LU R22, [R1+0xfd8] ;  /* 0x000fd80001167983 */ /* 0x000f280000300800 */
[----:B------:R-:W2:Y:S04]  /*b0d0*/  LDL.64 R24, [R1+0x5f0] ;  /* 0x0005f00001187983 */ /* 0x000ea80000100a00 */
[----:B-----5:R0:W-:Y:S11]  /*b0e0*/  STL.64 [R1+0xf90], R26 ;  /* 0x000f901a01007387 */ /* 0x0201f60000100a00 */
[----:B------:R-:W-:Y:S02]  /*b0f0*/  @!UPT UIADD3 URZ, URZ, URZ, URZ ;  /* 0x0000003f3f3ff290 */ /* 0x000fe4000fffe03f */
[----:B------:R-:W-:Y:S04]  /*b100*/  STL.64 [R1+0x290], R4 ;  /* 0x0002900401007387 */ /* 0x000fe80000100a00 */
[----:B------:R-:W-:Y:S04]  /*b110*/  STL.64 [R1+0x298], R6 ;  /* 0x0002980601007387 */ /* 0x000fe80000100a00 */
[----:B--2---:R-:W-:Y:S04]  /*b120*/  STL.64 [R1+0xf88], R24 ;  /* 0x000f881801007387 */ /* 0x004fe80000100a00 */
[----:B0-----:R-:W2:Y:S04]  /*b130*/  LDL.LU R26, [R1+0x78] ;  /* 0x00007800011a7983 */ /* 0x001ea80000300800 */
[----:B------:R-:W2:Y:S04]  /*b140*/  LDL.LU R27, [R1+0x7c] ;  /* 0x00007c00011b7983 */ /* 0x000ea80000300800 */
[----:B--2---:R0:W-:Y:S04]  /*b150*/  STL.64 [R1+0xfa8], R26 ;  /* 0x000fa81a01007387 */ /* 0x0041e80000100a00 */
[----:B0-----:R-:W2:Y:S04]  /*b160*/  LDL.LU R26, [R1+0x88] ;  /* 0x00008800011a7983 */ /* 0x001ea80000300800 */
[----:B------:R-:W2:Y:S04]  /*b170*/  LDL.LU R27, [R1+0x8c] ;  /* 0x00008c00011b7983 */ /* 0x000ea80000300800 */
[----:B--2---:R0:W-:Y:S04]  /*b180*/  STL.64 [R1+0xfc0], R26 ;  /* 0x000fc01a01007387 */ /* 0x0041e80000100a00 */
[----:B------:R-:W2:Y:S04]  /*b190*/  LDL.64 R20, [R1+0x520] ;  /* 0x0005200001147983 */ /* 0x000ea80000100a00 */
[----:B------:R-:W5:Y:S01]  /*b1a0*/  LDL.64 R4, [R1+0x530] ;  /* 0x0005300001047983 */ /* 0x000f620000100a00 */
[----:B0-----:R-:W-:Y:S01]  /*b1b0*/  MOV R26, R3 ;  /* 0x00000003001a7202 */ /* 0x001fe20000000f00 */
[----:B------:R-:W-:-:S02]  /*b1c0*/  IMAD.MOV.U32 R27, RZ, RZ, R2 ;  /* 0x000000ffff1b7224 */ /* 0x000fc400078e0002 */
[----:B------:R-:W3:Y:S04]  /*b1d0*/  LDL.64 R2, [R1+0x528] ;  /* 0x0005280001027983 */ /* 0x000ee80000100a00 */
[----:B----4-:R-:W-:Y:S04]  /*b1e0*/  STL [R1+0xf80], R22 ;  /* 0x000f801601007387 */ /* 0x010fe80000100800 */
[----:B--2---:R0:W-:Y:S04]  /*b1f0*/  STL.64 [R1+0xf78], R20 ;  /* 0x000f781401007387 */ /* 0x0041e80000100a00 */
[----:B0-----:R-:W2:Y:S04]  /*b200*/  LDL.LU R20, [R1] ;  /* 0x0000000001147983 */ /* 0x001ea80000300800 */
[----:B------:R-:W2:Y:S04]  /*b210*/  LDL.LU R21, [R1+0x4] ;  /* 0x0000040001157983 */ /* 0x000ea80000300800 */
[----:B------:R-:W4:Y:S04]  /*b220*/  LDL.LU R22, [R1+0x8] ;  /* 0x0000080001167983 */ /* 0x000f280000300800 */
[----:B------:R-:W4:Y:S04]  /*b230*/  LDL.LU R23, [R1+0xc] ;  /* 0x00000c0001177983 */ /* 0x000f280000300800 */
[----:B----4-:R-:W-:Y:S04]  /*b240*/  STL.64 [R1+0xfa0], R22 ;  /* 0x000fa01601007387 */ /* 0x010fe80000100a00 */
[----:B--2---:R0:W-:Y:S04]  /*b250*/  STL.64 [R1+0xf98], R20 ;  /* 0x000f981401007387 */ /* 0x0041e80000100a00 */
[----:B0-----:R-:W2:Y:S04]  /*b260*/  LDL.LU R20, [R1+0x10] ;  /* 0x0000100001147983 */ /* 0x001ea80000300800 */
        /* <DEDUP_REMOVED lines=13> */
[----:B------:R-:W2:Y:S04]  /*b340*/  LDL.LU R22, [R1+0x38] ;  /* 0x0000380001167983 */ /* 0x000ea80000300800 */
[----:B------:R-:W2:Y:S04]  /*b350*/  LDL.LU R23, [R1+0x3c] ;  /* 0x00003c0001177983 */ /* 0x000ea80000300800 */
[----:B------:R-:W4:Y:S04]  /*b360*/  LDL.64 R16, [R1+0x518] ;  /* 0x0005180001107983 */ /* 0x000f280000100a00 */
[----:B------:R-:W3:Y:S01]  /*b370*/  LDL.64 R12, [R1+0x508] ;  /* 0x00050800010c7983 */ /* 0x000ee20000100a00 */
[C---:B--2---:R-:W-:Y:S03]  /*b380*/  HMMA.16816.F32.BF16 R24, R8.reuse, R26, R20 ;  /* 0x0000001a0818723c */ /* 0x044fe60000041814 */
        /* <DEDUP_REMOVED lines=12> */
[----:B0-----:R-:W2:Y:S02]  /*b450*/  LDL.LU.64 R26, [R1+0xfa8] ;  /* 0x000fa800011a7983 */ /* 0x001ea40000300a00 */
[----:B--2---:R-:W-:Y:S02]  /*b460*/  HMMA.16816.F32.BF16 R24, R8, R26, R20 ;  /* 0x0000001a0818723c */ /* 0x004fe40000041814 */
[----:B------:R-:W2:Y:S04]  /*b470*/  LDL.LU.64 R22, [R1+0xfa0] ;  /* 0x000fa00001167983 */ /* 0x000ea80000300a00 */
[----:B------:R-:W2:Y:S11]  /*b480*/  LDL.LU.64 R20, [R1+0xf98] ;  /* 0x000f980001147983 */ /* 0x000eb60000300a00 */
[----:B------:R-:W-:Y:S06]  /*b490*/  @!UPT UIADD3 URZ, URZ, URZ, URZ ;  /* 0x0000003f3f3ff290 */ /* 0x000fec000fffe03f */
[----:B------:R-:W-:Y:S04]  /*b4a0*/  STL.64 [R1+0x2a0], R24 ;  /* 0x0002a01801007387 */ /* 0x000fe80000100a00 */
[----:B------:R0:W-:Y:S04]  /*b4b0*/  STL.64 [R1+0x2a8], R26 ;  /* 0x0002a81a01007387 */ /* 0x0001e80000100a00 */
[----:B0-----:R-:W2:Y:S04]  /*b4c0*/  LDL.LU.64 R26, [R1+0xf90] ;  /* 0x000f9000011a7983 */ /* 0x001ea80000300a00 */
[----:B------:R-:W2:Y:S01]  /*b4d0*/  LDL.LU.64 R24, [R1+0xf88] ;  /* 0x000f880001187983 */ /* 0x000ea20000300a00 */
[----:B------:R-:W-:Y:S01]  /*b4e0*/  MOV R6, R29 ;  /* 0x0000001d00067202 */ /* 0x000fe20000000f00 */
[----:B------:R-:W-:-:S02]  /*b4f0*/  IMAD.MOV.U32 R7, RZ, RZ, R28 ;  /* 0x000000ffff077224 */ /* 0x000fc400078e001c */
[C---:B-----5:R-:W-:Y:S02]  /*b500*/  IMAD.WIDE R28, R0.reuse, 0x2, R4 ;  /* 0x00000002001c7825 */ /* 0x060fe400078e0204 */
[----:B------:R-:W5:Y:S02]  /*b510*/  LDL.64 R4, [R1+0x4f0] ;  /* 0x0004f00001047983 */ /* 0x000f640000100a00 */
[----:B--2---:R-:W-:-:S06]  /*b520*/  IMAD.WIDE R24, R0, 0x2, R24 ;  /* 0x0000000200187825 */ /* 0x004fcc00078e0218 */
[----:B------:R0:W2:Y:S04]  /*b530*/  LDG.E.U16 R24, [R24.64] ;  /* 0x0000000418187981 */ /* 0x0000a8000c1e1500 */
[----:B0-----:R0:W2:Y:S04]  /*b540*/  LDG.E.U16 R25, [R28.64] ;  /* 0x000000041c197981 */ /* 0x0010a8000c1e1500 */
[----:B0-----:R-:W3:Y:S04]  /*b550*/  LDL.64 R28, [R1+0x510] ;  /* 0x00051000011c7983 */ /* 0x001ee80000100a00 */
[----:B--2---:R-:W-:Y:S04]  /*b560*/  STL [R1+0x40], R25 ;  /* 0x0000401901007387 */ /* 0x004fe80000100800 */
[----:B------:R0:W-:Y:S02]  /*b570*/  STL [R1+0x34], R24 ;  /* 0x0000341801007387 */ /* 0x0001e40000100800 */
[----:B0-----:R-:W-:Y:S02]  /*b580*/  HMMA.16816.F32.BF16 R24, R8, R26, R20 ;  /* 0x0000001a0818723c */ /* 0x001fe40000041814 */
[----:B------:R-:W2:Y:S04]  /*b590*/  LDL.LU R22, [R1+0xf80] ;  /* 0x000f800001167983 */ /* 0x000ea80000300800 */
[----:B------:R-:W2:Y:S01]  /*b5a0*/  LDL.LU.64 R20, [R1+0xf78] ;  /* 0x000f780001147983 */ /* 0x000ea20000300a00 */
[----:B---3--:R-:W-:-:S06]  /*b5b0*/  IMAD.WIDE R2, R0, 0x2, R2 ;  /* 0x0000000200027825 */ /* 0x008fcc00078e0202 */
[----:B------:R-:W3:Y:S01]  /*b5c0*/  LDG.E.U16 R3, [R2.64] ;  /* 0x0000000402037981 */ /* 0x000ee2000c1e1500 */
[----:B----4-:R-:W-:-:S06]  /*b5d0*/  IMAD.WIDE R16, R0, 0x2, R16 ;  /* 0x0000000200107825 */ /* 0x010fcc00078e0210 */
[----:B------:R0:W4:Y:S01]  /*b5e0*/  LDG.E.U16 R17, [R16.64] ;  /* 0x0000000410117981 */ /* 0x000122000c1e1500 */
[----:B--2---:R-:W-:-:S05]  /*b5f0*/  IMAD.WIDE R20, R0, 0x2, R20 ;  /* 0x0000000200147825 */ /* 0x004fca00078e0214 */
[----:B------:R1:W2:Y:S04]  /*b600*/  LDG.E.U16 R23, [R20.64] ;  /* 0x0000000414177981 */ /* 0x0002a8000c1e1500 */
[----:B------:R-:W-:Y:S04]  /*b610*/  STL.64 [R1+0x2d0], R24 ;  /* 0x0002d01801007387 */ /* 0x000fe80000100a00 */
[----:B------:R0:W-:Y:S04]  /*b620*/  STL.64 [R1+0x2d8], R26 ;  /* 0x0002d81a01007387 */ /* 0x0001e80000100a00 */
[----:B0-----:R-:W5:Y:S04]  /*b630*/  LDL.LU.64 R26, [R1+0xf70] ;  /* 0x000f7000011a7983 */ /* 0x001f680000300a00 */
[----:B------:R-:W5:Y:S04]  /*b640*/  LDL.LU.64 R24, [R1+0xf68] ;  /* 0x000f680001187983 */ /* 0x000f680000300a00 */
[----:B---3--:R0:W-:Y:S02]  /*b650*/  STL [R1+0x30], R3 ;  /* 0x0000300301007387 */ /* 0x0081e40000100800 */
[----:B0-----:R-:W-:-:S02]  /*b660*/  IMAD.WIDE R2, R0, 0x2, R12 ;  /* 0x0000000200027825 */ /* 0x001fc400078e020c */
[----:B------:R-:W3:Y:S04]  /*b670*/  LDL.64 R12, [R1+0x4d8] ;  /* 0x0004d800010c7983 */ /* 0x000ee80000100a00 */
[----:B-1----:R-:W3:Y:S01]  /*b680*/  LDL.LU.64 R20, [R1+0xf60] ;  /* 0x000f600001147983 */ /* 0x002ee20000300a00 */
[----:B------:R-:W-:-:S05]  /*b690*/  IMAD.WIDE R28, R0, 0x2, R28 ;  /* 0x00000002001c7825 */ /* 0x000fca00078e021c */
[----:B------:R0:W3:Y:S04]  /*b6a0*/  LDG.E.U16 R16, [R28.64] ;  /* 0x000000041c107981 */ /* 0x0000e8000c1e1500 */
[----:B--2---:R1:W-:Y:S04]  /*b6b0*/  STL [R1+0x3c], R23 ;  /* 0x00003c1701007387 */ /* 0x0043e80000100800 */
[----:B-1----:R-:W3:Y:S04]  /*b6c0*/  LDL.LU R23, [R1+0xf58] ;  /* 0x000f580001177983 */ /* 0x002ee80000300800 */
[----:B0-----:R-:W2:Y:S04]  /*b6d0*/  LDL.64 R28, [R1+0x4f8] ;  /* 0x0004f800011c7983 */ /* 0x001ea80000100a00 */
[----:B----4-:R0:W-:Y:S04]  /*b6e0*/  STL [R1+0x24], R17 ;  /* 0x0000241101007387 */ /* 0x0101e80000100800 */
[----:B0-----:R0:W4:Y:S04]  /*b6f0*/  LDG.E.U16 R17, [R2.64] ;  /* 0x0000000402117981 */ /* 0x001128000c1e1500 */
[----:B0-----:R-:W2:Y:S01]  /*b700*/  LDL.64 R2, [R1+0x500] ;  /* 0x0005000001027983 */ /* 0x001ea20000100a00 */
[----:B---3--:R-:W-:Y:S03]  /*b710*/  HMMA.16816.F32.BF16 R20, R8, R18, R20 ;  /* 0x000000120814723c */ /* 0x008fe60000041814 */
[----:B------:R-:W3:Y:S04]  /*b720*/  LDL.LU.64 R18, [R1+0xf50] ;  /* 0x000f500001127983 */ /* 0x000ee80000300a00 */
[----:B----4-:R-:W-:Y:S04]  /*b730*/  STL [R1+0x20], R17 ;  /* 0x0000201101007387 */ /* 0x010fe80000100800 */
[----:B------:R0:W-:Y:S01]  /*b740*/  STL [R1+0x38], R16 ;  /* 0x0000381001007387 */ /* 0x0001e20000100800 */
[----:B--2---:R-:W-:-:S03]  /*b750*/  IMAD.WIDE R2, R0, 0x2, R2 ;  /* 0x0000000200027825 */ /* 0x004fc600078e0202 */
[----:B0-----:R-:W3:Y:S08]  /*b760*/  LDL.LU.64 R16, [R1+0xf48] ;  /* 0x000f480001107983 */ /* 0x001ef00000300a00 */
[----:B------:R-:W-:Y:S04]  /*b770*/  STL.64 [R1+0x2c0], R20 ;  /* 0x0002c01401007387 */ /* 0x000fe80000100a00 */
[----:B------:R5:W-:Y:S02]  /*b780*/  STL.64 [R1+0x2c8], R22 ;  /* 0x0002c81601007387 */ /* 0x000be40000100a00 */
[----:B-----5:R-:W-:-:S02]  /*b790*/  IMAD.WIDE R22, R0, 0x2, R4 ;  /* 0x0000000200167825 */ /* 0x020fc400078e0204 */
[----:B------:R0:W2:Y:S02]  /*b7a0*/  LDG.E.U16 R5, [R2.64] ;  /* 0x0000000402057981 */ /* 0x0000a4000c1e1500 */
[C---:B------:R-:W-:Y:S02]  /*b7b0*/  IMAD.WIDE R20, R0.reuse, 0x2, R28 ;  /* 0x0000000200147825 */ /* 0x040fe400078e021c */
[----:B------:R-:W4:Y:S04]  /*b7c0*/  LDL.64 R28, [R1+0x4b8] ;  /* 0x0004b800011c7983 */ /* 0x000f280000100a00 */
[----:B------:R1:W5:Y:S04]  /*b7d0*/  LDG.E.U16 R4, [R20.64] ;  /* 0x0000000414047981 */ /* 0x000368000c1e1500 */
[----:B0-----:R-:W4:Y:S04]  /*b7e0*/  LDL.64 R2, [R1+0x4e8] ;  /* 0x0004e80001027983 */ /* 0x001f280000100a00 */
[----:B-1----:R-:W4:Y:S04]  /*b7f0*/  LDL.64 R20, [R1+0x4e0] ;  /* 0x0004e00001147983 */ /* 0x002f280000100a00 */
[----:B--2---:R0:W-:Y:S04]  /*b800*/  STL [R1+0x2c], R5 ;  /* 0x00002c0501007387 */ /* 0x0041e80000100800 */
[----:B0-----:R0:W2:Y:S01]  /*b810*/  LDG.E.U16 R5, [R22.64] ;  /* 0x0000000416057981 */ /* 0x0010a2000c1e1500 */
[----:B---3--:R-:W-:Y:S03]  /*b820*/  HMMA.16816.F32.BF16 R16, R8, R6, R16 ;  /* 0x000000060810723c */ /* 0x008fe60000041810 */
[----:B0-----:R-:W3:Y:S04]  /*b830*/  LDL.64 R22, [R1+0x4c0] ;  /* 0x0004c00001167983 */ /* 0x001ee80000100a00 */
[----:B------:R-:W3:Y:S01]  /*b840*/  LDL.LU.64 R6, [R1+0xf40] ;  /* 0x000f400001067983 */ /* 0x000ee20000300a00 */
[----:B----4-:R-:W-:-:S03]  /*b850*/  IMAD.WIDE R2, R0, 0x2, R2 ;  /* 0x0000000200027825 */ /* 0x010fc600078e0202 */
[----:B--2---:R-:W-:Y:S04]  /*b860*/  STL [R1+0x28], R5 ;  /* 0x0000280501007387 */ /* 0x004fe80000100800 */
[----:B-----5:R0:W-:Y:S04]  /*b870*/  STL [R1+0x18], R4 ;  /* 0x0000180401007387 */ /* 0x0201e80000100800 */
[----:B0-----:R-:W3:Y:S04]  /*b880*/  LDL.LU.64 R4, [R1+0xf38] ;  /* 0x000f380001047983 */ /* 0x001ee80000300a00 */
[----:B------:R0:W-:Y:S04]  /*b890*/  STL.64 [R1+0x2e0], R16 ;  /* 0x0002e01001007387 */ /* 0x0001e80000100a00 */
[----:B------:R1:W-:Y:S01]  /*b8a0*/  STL.64 [R1+0x2e8], R18 ;  /* 0x0002e81201007387 */ /* 0x0003e20000100a00 */
[----:B0-----:R-:W-:-:S03]  /*b8b0*/  IMAD.WIDE R16, R0, 0x2, R20 ;  /* 0x0000000200107825 */ /* 0x001fc600078e0214 */
[----:B------:R0:W2:Y:S01]  /*b8c0*/  LDG.E.U16 R21, [R2.64] ;  /* 0x0000000402157981 */ /* 0x0000a2000c1e1500 */
[----:B-1----:R-:W-:-:S03]  /*b8d0*/  IMAD.WIDE R18, R0, 0x2, R12 ;  /* 0x0000000200127825 */ /* 0x002fc600078e020c */
[----:B------:R1:W4:Y:S04]  /*b8e0*/  LDG.E.U16 R12, [R16.64] ;  /* 0x00000004100c7981 */ /* 0x000328000c1e1500 */
[----:B------:R5:W4:Y:S04]  /*b8f0*/  LDG.E.U16 R13, [R18.64] ;  /* 0x00000004120d7981 */ /* 0x000b28000c1e1500 */
[----:B0-----:R-:W4:Y:S04]  /*b900*/  LDL.64 R2, [R1+0x4d0] ;  /* 0x0004d00001027983 */ /* 0x001f280000100a00 */
[----:B-----5:R-:W5:Y:S01]  /*b910*/  LDL.64 R18, [R1+0x4c8] ;  /* 0x0004c80001127983 */ /* 0x020f620000100a00 */
[----:B---3--:R-:W-:Y:S03]  /*b920*/  HMMA.16816.F32.BF16 R8, R8, R14, R4 ;  /* 0x0000000e0808723c */ /* 0x008fe60000041804 */
[----:B--2---:R0:W-:Y:S04]  /*b930*/  STL [R1+0x10], R21 ;  /* 0x0000101501007387 */ /* 0x0041e80000100800 */
[----:B-1----:R-:W2:Y:S04]  /*b940*/  LDL.64 R16, [R1+0x4a0] ;  /* 0x0004a00001107983 */ /* 0x002ea80000100a00 */
[----:B0-----:R-:W3:Y:S04]  /*b950*/  LDL.64 R20, [R1+0x4a8] ;  /* 0x0004a80001147983 */ /* 0x001ee80000100a00 */
[----:B------:R-:W2:Y:S04]  /*b960*/  LDL.LU.64 R14, [R1+0xf30] ;  /* 0x000f3000010e7983 */ /* 0x000ea80000300a00 */
[----:B----4-:R-:W-:Y:S01]  /*b970*/  STL [R1+0x8], R13 ;  /* 0x0000080d01007387 */ /* 0x010fe20000100800 */
[----:B-----5:R-:W-:-:S03]  /*b980*/  IMAD.WIDE R4, R0, 0x2, R18 ;  /* 0x0000000200047825 */ /* 0x020fc600078e0212 */
[----:B------:R0:W-:Y:S04]  /*b990*/  STL [R1+0x1c], R12 ;  /* 0x00001c0c01007387 */ /* 0x0001e80000100800 */
[----:B0-----:R-:W4:Y:S04]  /*b9a0*/  LDL.LU.64 R12, [R1+0xf28] ;  /* 0x000f2800010c7983 */ /* 0x001f280000300a00 */
[----:B------:R0:W-:Y:S02]  /*b9b0*/  STL.64 [R1+0x2f0], R8 ;  /* 0x0002f00801007387 */ /* 0x0001e40000100a00 */
[----:B0-----:R-:W-:-:S02]  /*b9c0*/  IMAD.WIDE R8, R0, 0x2, R28 ;  /* 0x0000000200087825 */ /* 0x001fc400078e021c */
[----:B------:R-:W5:Y:S02]  /*b9d0*/  LDG.E.U16 R28, [R4.64] ;  /* 0x00000004041c7981 */ /* 0x000f64000c1e1500 */
[C---:B------:R-:W-:Y:S02]  /*b9e0*/  IMAD.WIDE R2, R0.reuse, 0x2, R2 ;  /* 0x0000000200027825 */ /* 0x040fe400078e0202 */
[----:B------:R0:W-:Y:S02]  /*b9f0*/  STL.64 [R1+0x2f8], R10 ;  /* 0x0002f80a01007387 */ /* 0x0001e40000100a00 */
[C---:B------:R-:W-:Y:S02]  /*ba00*/  IMAD.WIDE R6, R0.reuse, 0x2, R22 ;  /* 0x0000000200067825 */ /* 0x040fe400078e0216 */
[----:B------:R1:W2:Y:S04]  /*ba10*/  LDG.E.U16 R22, [R2.64] ;  /* 0x0000000402167981 */ /* 0x0002a8000c1e1500 */
[----:B------:R-:W2:Y:S04]  /*ba20*/  LDL.64 R18, [R1+0x490] ;  /* 0x0004900001127983 */ /* 0x000ea80000100a00 */
[----:B0-----:R-:W4:Y:S04]  /*ba30*/  LDL.64 R10, [R1+0x488] ;  /* 0x00048800010a7983 */ /* 0x001f280000100a00 */
[----:B-1----:R-:W4:Y:S04]  /*ba40*/  LDL.64 R2, [R1+0x4b0] ;  /* 0x0004b00001027983 */ /* 0x002f280000100a00 */
[----:B------:R0:W4:Y:S04]  /*ba50*/  LDG.E.U16 R23, [R6.64] ;  /* 0x0000000406177981 */ /* 0x000128000c1e1500 */
[----:B-----5:R1:W-:Y:S04]  /*ba60*/  STL [R1+0xf14], R28 ;  /* 0x000f141c01007387 */ /* 0x0203e80000100800 */
[----:B-1----:R-:W5:Y:S01]  /*ba70*/  LDL.64 R28, [R1+0x498] ;  /* 0x00049800011c7983 */ /* 0x002f620000100a00 */
[----:B---3--:R-:W-:-:S03]  /*ba80*/  IMAD.WIDE R4, R0, 0x2, R20 ;  /* 0x0000000200047825 */ /* 0x008fc600078e0214 */
[----:B--2---:R1:W-:Y:S01]  /*ba90*/  STL [R1+0x14], R22 ;  /* 0x0000141601007387 */ /* 0x0043e20000100800 */
[----:B0-----:R-:W-:-:S03]  /*baa0*/  IMAD.WIDE R6, R0, 0x2, R16 ;  /* 0x0000000200067825 */ /* 0x001fc600078e0210 */
[----:B------:R0:W2:Y:S01]  /*bab0*/  LDG.E.U16 R20, [R4.64] ;  /* 0x0000000404147981 */ /* 0x0000a2000c1e1500 */
[----:B----4-:R-:W-:-:S03]  /*bac0*/  IMAD.WIDE R2, R0, 0x2, R2 ;  /* 0x0000000200027825 */ /* 0x010fc600078e0202 */
[----:B------:R-:W3:Y:S04]  /*bad0*/  LDG.E.U16 R7, [R6.64] ;  /* 0x0000000406077981 */ /* 0x000ee8000c1e1500 */
[----:B-1----:R1:W4:Y:S04]  /*bae0*/  LDG.E.U16 R22, [R8.64] ;  /* 0x0000000408167981 */ /* 0x002328000c1e1500 */
[----:B-1----:R5:W2:Y:S01]  /*baf0*/  LDG.E.U16 R9, [R2.64] ;  /* 0x0000000402097981 */ /* 0x002aa2000c1e1500 */
[----:B0-----:R-:W-:-:S04]  /*bb00*/  IMAD.WIDE R4, R0, 0x2, R18 ;  /* 0x0000000200047825 */ /* 0x001fc800078e0212 */
[C---:B-----5:R-:W-:Y:S02]  /*bb10*/  IMAD.WIDE R2, R0.reuse, 0x2, R28 ;  /* 0x0000000200027825 */ /* 0x060fe400078e021c */
[----:B------:R-:W5:Y:S04]  /*bb20*/  LDG.E.U16 R29, [R4.64] ;  /* 0x00000004041d7981 */ /* 0x000f68000c1e1500 */
[----:B------:R-:W5:Y:S04]  /*bb30*/  LDG.E.U16 R18, [R2.64] ;  /* 0x0000000402127981 */ /* 0x000f68000c1e1500 */
[----:B----4-:R-:W-:Y:S04]  /*bb40*/  STL [R1+0xf18], R22 ;  /* 0x000f181601007387 */ /* 0x010fe80000100800 */
[----:B------:R0:W-:Y:S04]  /*bb50*/  STL [R1+0xc], R23 ;  /* 0x00000c1701007387 */ /* 0x0001e80000100800 */
[----:B------:R-:W4:Y:S04]  /*bb60*/  LDL.64 R16, [R1+0x470] ;  /* 0x0004700001107983 */ /* 0x000f280000100a00 */
[----:B0-----:R-:W4:Y:S04]  /*bb70*/  LDL.64 R22, [R1+0x478] ;  /* 0x0004780001167983 */ /* 0x001f280000100a00 */
[----:B--2---:R0:W-:Y:S04]  /*bb80*/  STL [R1+0xf1c], R20 ;  /* 0x000f1c1401007387 */ /* 0x0041e80000100800 */
[----:B0-----:R-:W2:Y:S04]  /*bb90*/  LDL.64 R20, [R1+0x480] ;  /* 0x0004800001147983 */ /* 0x001ea80000100a00 */
[----:B------:R0:W-:Y:S04]  /*bba0*/  STL [R1+0x4], R9 ;  /* 0x0000040901007387 */ /* 0x0001e80000100800 */
[----:B0-----:R-:W2:Y:S04]  /*bbb0*/  LDL.64 R8, [R1+0x458] ;  /* 0x0004580001087983 */ /* 0x001ea80000100a00 */
[----:B---3--:R0:W-:Y:S02]  /*bbc0*/  STL [R1], R7 ;  /* 0x0000000701007387 */ /* 0x0081e40000100800 */
[----:B0-----:R-:W-:-:S05]  /*bbd0*/  IMAD.WIDE R6, R0, 0x2, R10 ;  /* 0x0000000200067825 */ /* 0x001fca00078e020a */
[----:B------:R0:W3:Y:S04]  /*bbe0*/  LDG.E.U16 R11, [R6.64] ;  /* 0x00000004060b7981 */ /* 0x0000e8000c1e1500 */
[----:B-----5:R1:W-:Y:S04]  /*bbf0*/  STL [R1+0xf20], R18 ;  /* 0x000f201201007387 */ /* 0x0203e80000100800 */
[----:B-1----:R-:W5:Y:S04]  /*bc00*/  LDL.64 R18, [R1+0x460] ;  /* 0x0004600001127983 */ /* 0x002f680000100a00 */
[----:B------:R1:W-:Y:S04]  /*bc10*/  STL [R1+0xf10], R29 ;  /* 0x000f101d01007387 */ /* 0x0003e80000100800 */
[----:B-1----:R-:W5:Y:S01]  /*bc20*/  LDL.64 R28, [R1+0x440] ;  /* 0x00044000011c7983 */ /* 0x002f620000100a00 */
[----:B----4-:R-:W-:-:S04]  /*bc30*/  IMAD.WIDE R4, R0, 0x2, R22 ;  /* 0x0000000200047825 */ /* 0x010fc800078e0216 */
[C---:B0-----:R-:W-:Y:S02]  /*bc40*/  IMAD.WIDE R6, R0.reuse, 0x2, R16 ;  /* 0x0000000200067825 */ /* 0x041fe400078e0210 */
[----:B------:R5:W4:Y:S04]  /*bc50*/  LDG.E.U16 R17, [R4.64] ;  /* 0x0000000404117981 */ /* 0x000b28000c1e1500 */
[----:B---3--:R0:W-:Y:S01]  /*bc60*/  STL [R1+0xf24], R11 ;  /* 0x000f240b01007387 */ /* 0x0081e20000100800 */
[----:B--2---:R-:W-:-:S03]  /*bc70*/  IMAD.WIDE R2, R0, 0x2, R20 ;  /* 0x0000000200027825 */ /* 0x004fc600078e0214 */
[----:B------:R1:W2:Y:S04]  /*bc80*/  LDG.E.U16 R21, [R6.64] ;  /* 0x0000000406157981 */ /* 0x0002a8000c1e1500 */
[----:B------:R3:W2:Y:S04]  /*bc90*/  LDG.E.U16 R23, [R2.64] ;  /* 0x0000000402177981 */ /* 0x0006a8000c1e1500 */
[----:B0-----:R-:W3:Y:S01]  /*bca0*/  LDL.64 R10, [R1+0x468] ;  /* 0x00046800010a7983 */ /* 0x001ee20000100a00 */
[----:B-----5:R-:W-:-:S03]  /*bcb0*/  IMAD.WIDE R4, R0, 0x2, R18 ;  /* 0x0000000200047825 */ /* 0x020fc600078e0212 */
[----:B------:R-:W5:Y:S04]  /*bcc0*/  LDL R22, [R1+0x1e4] ;  /* 0x0001e40001167983 */ /* 0x000f680000100800 */
[----:B------:R0:W2:Y:S01]  /*bcd0*/  LDG.E.U16 R19, [R4.64] ;  /* 0x0000000404137981 */ /* 0x0000a2000c1e1500 */
[----:B-1----:R-:W-:-:S03]  /*bce0*/  IMAD.WIDE R6, R0, 0x2, R8 ;  /* 0x0000000200067825 */ /* 0x002fc600078e0208 */
[----:B------:R-:W2:Y:S04]  /*bcf0*/  LDL R18, [R1+0x1cc] ;  /* 0x0001cc0001127983 */ /* 0x000ea80000100800 */
[----:B------:R1:W2:Y:S04]  /*bd00*/  LDG.E.U16 R9, [R6.64] ;  /* 0x0000000406097981 */ /* 0x0002a8000c1e1500 */
[----:B0-----:R-:W2:Y:S04]  /*bd10*/  LDL.64 R4, [R1+0x448] ;  /* 0x0004480001047983 */ /* 0x001ea80000100a00 */
[----:B------:R-:W4:Y:S01]  /*bd20*/  LDL R20, [R1+0x1f8] ;  /* 0x0001f80001147983 */ /* 0x000f220000100800 */
[----:B---3--:R-:W-:-:S03]  /*bd30*/  IMAD.WIDE R2, R0, 0x2, R10 ;  /* 0x0000000200027825 */ /* 0x008fc600078e020a */
[----:B------:R-:W3:Y:S04]  /*bd40*/  LDL R11, [R1+0x1c8] ;  /* 0x0001c800010b7983 */ /* 0x000ee80000100800 */
[----:B------:R0:W3:Y:S04]  /*bd50*/  LDG.E.U16 R10, [R2.64] ;  /* 0x00000004020a7981 */ /* 0x0000e8000c1e1500 */
[----:B0-----:R-:W3:Y:S01]  /*bd60*/  LDL.64 R2, [R1+0x450] ;  /* 0x0004500001027983 */ /* 0x001ee20000100a00 */
[----:B--2---:R-:W-:-:S05]  /*bd70*/  IMAD.WIDE R4, R0, 0x2, R4 ;  /* 0x0000000200047825 */ /* 0x004fca00078e0204 */
[----:B------:R0:W2:Y:S04]  /*bd80*/  LDG.E.U16 R8, [R4.64] ;  /* 0x0000000404087981 */ /* 0x0000a8000c1e1500 */
[----:B0-----:R-:W2:Y:S01]  /*bd90*/  LDL R4, [R1+0x1d0] ;  /* 0x0001d00001047983 */ /* 0x001ea20000100800 */
[----:B-1----:R-:W-:-:S03]  /*bda0*/  IMAD.WIDE R6, R0, 0x2, R28 ;  /* 0x0000000200067825 */ /* 0x002fc600078e021c */
[----:B------:R-:W4:Y:S04]  /*bdb0*/  LDL R5, [R1+0x1f0] ;  /* 0x0001f00001057983 */ /* 0x000f280000100800 */
[----:B------:R-:W4:Y:S04]  /*bdc0*/  LDL R29, [R1+0x1f4] ;  /* 0x0001f400011d7983 */ /* 0x000f280000100800 */
[----:B------:R0:W4:Y:S04]  /*bdd0*/  LDG.E.U16 R6, [R6.64] ;  /* 0x0000000406067981 */ /* 0x000128000c1e1500 */
[----:B------:R-:W4:Y:S04]  /*bde0*/  LDL R28, [R1+0x1fc] ;  /* 0x0001fc00011c7983 */ /* 0x000f280000100800 */
[----:B0-----:R-:W4:Y:S01]  /*bdf0*/  LDL R7, [R1+0x1dc] ;  /* 0x0001dc0001077983 */ /* 0x001f220000100800 */
[----:B---3--:R-:W-:-:S04]  /*be00*/  IMAD.WIDE R2, R0, 0x2, R2 ;  /* 0x0000000200027825 */ /* 0x008fc800078e0202 */
[----:B------:R-:W-:Y:S01]  /*be10*/  FMUL R0, R13, c[0x0][0x188] ;  /* 0x000062000d007a20 */ /* 0x000fe20000400000 */
[----:B------:R0:W3:Y:S02]  /*be20*/  LDG.E.U16 R16, [R2.64] ;  /* 0x0000000402107981 */ /* 0x0000e4000c1e1500 */
[----:B0-----:R-:W-:-:S05]  /*be30*/  FMUL R2, R12, c[0x0][0x188] ;  /* 0x000062000c027a20 */ /* 0x001fca0000400000 */
[----:B------:R-:W-:Y:S01]  /*be40*/  FMNMX R0, R2, R0, !PT ;  /* 0x0000000002007209 */ /* 0x000fe20007800000 */
[----:B------:R-:W-:Y:S02]  /*be50*/  FMUL R2, R24, c[0x0][0x188] ;  /* 0x0000620018027a20 */ /* 0x000fe40000400000 */
[----:B------:R-:W-:-:S03]  /*be60*/  FMUL R3, R25, c[0x0][0x188] ;  /* 0x0000620019037a20 */ /* 0x000fc60000400000 */
[----:B------:R-:W-:-:S04]  /*be70*/  FMNMX R0, R2, R0, !PT ;  /* 0x0000000002007209 */ /* 0x000fc80007800000 */
[----:B------:R-:W-:Y:S01]  /*be80*/  FMNMX R3, R3, R0, !PT ;  /* 0x0000000003037209 */ /* 0x000fe20007800000 */
[----:B--2---:R-:W-:-:S05]  /*be90*/  FMUL R4, R4, c[0x0][0x188] ;  /* 0x0000620004047a20 */ /* 0x004fca0000400000 */
[----:B------:R-:W-:Y:S02]  /*bea0*/  FMNMX R3, R4, R3, !PT ;  /* 0x0000000304037209 */ /* 0x000fe40007800000 */
[----:B------:R-:W2:Y:S04]  /*beb0*/  LDL R4, [R1+0x1d4] ;  /* 0x0001d40001047983 */ /* 0x000ea80000100800 */
[----:B------:R-:W-:Y:S01]  /*bec0*/  BAR.SYNC.DEFER_BLOCKING 0x0 ;  /* 0x0000000000007b1d */ /* 0x000fe20000010000 */
[----:B--2---:R-:W-:-:S05]  /*bed0*/  FMUL R4, R4, c[0x0][0x188] ;  /* 0x0000620004047a20 */ /* 0x004fca0000400000 */
[----:B------:R-:W-:Y:S02]  /*bee0*/  FMNMX R3, R4, R3, !PT ;  /* 0x0000000304037209 */ /* 0x000fe40007800000 */
[----:B------:R-:W2:Y:S02]  /*bef0*/  LDL R4, [R1+0x1c0] ;  /* 0x0001c00001047983 */ /* 0x000ea40000100800 */
[----:B--2---:R-:W-:-:S05]  /*bf00*/  FMUL R4, R4, c[0x0][0x188] ;  /* 0x0000620004047a20 */ /* 0x004fca0000400000 */
[----:B------:R-:W-:Y:S02]  /*bf10*/  FMNMX R3, R4, R3, !PT ;  /* 0x0000000304037209 */ /* 0x000fe40007800000 */
[----:B------:R-:W2:Y:S02]  /*bf20*/  LDL R4, [R1+0x1c4] ;  /* 0x0001c40001047983 */ /* 0x000ea40000100800 */
[----:B--2---:R-:W-:-:S05]  /*bf30*/  FMUL R4, R4, c[0x0][0x188] ;  /* 0x0000620004047a20 */ /* 0x004fca0000400000 */
[----:B------:R-:W-:Y:S01]  /*bf40*/  FMNMX R3, R4, R3, !PT ;  /* 0x0000000304037209 */ /* 0x000fe20007800000 */
[----:B----4-:R-:W-:Y:S02]  /*bf50*/  FMUL R4, R5, c[0x0][0x188] ;  /* 0x0000620005047a20 */ /* 0x010fe40000400000 */
[----:B------:R-:W-:Y:S01]  /*bf60*/  FMUL R2, R14, c[0x0][0x188] ;  /* 0x000062000e027a20 */ /* 0x000fe20000400000 */
[----:B------:R-:W2:Y:S02]  /*bf70*/  LDL R5, [R1+0x290] ;  /* 0x0002900001057983 */ /* 0x000ea40000100800 */
[----:B------:R-:W-:Y:S01]  /*bf80*/  FMNMX R3, R4, R3, !PT ;  /* 0x0000000304037209 */ /* 0x000fe20007800000 */
[----:B------:R-:W-:Y:S02]  /*bf90*/  FMUL R4, R29, c[0x0][0x188] ;  /* 0x000062001d047a20 */ /* 0x000fe40000400000 */
[----:B------:R-:W-:Y:S01]  /*bfa0*/  FMUL R0, R15, c[0x0][0x188] ;  /* 0x000062000f007a20 */ /* 0x000fe20000400000 */
[----:B------:R-:W4:Y:S02]  /*bfb0*/  LDL R29, [R1+0x294] ;  /* 0x00029400011d7983 */ /* 0x000f240000100800 */
[----:B------:R-:W-:-:S02]  /*bfc0*/  FMNMX R3, R4, R3, !PT ;  /* 0x0000000304037209 */ /* 0x000fc40007800000 */
[----:B------:R-:W2:Y:S01]  /*bfd0*/  LDL R4, [R1+0x1e0] ;  /* 0x0001e00001047983 */ /* 0x000ea20000100800 */
[----:B------:R-:W-:Y:S01]  /*bfe0*/  FMNMX R0, R2, R0, !PT ;  /* 0x0000000002007209 */ /* 0x000fe20007800000 */
[----:B------:R-:W-:-:S05]  /*bff0*/  FMUL R2, R26, c[0x0][0x188] ;  /* 0x000062001a027a20 */ /* 0x000fca0000400000 */
[----:B------:R-:W-:Y:S01]  /*c000*/  FMNMX R0, R2, R0, !PT ;  /* 0x0000000002007209 */ /* 0x000fe20007800000 */
[----:B------:R-:W-:-:S05]  /*c010*/  FMUL R2, R27, c[0x0][0x188] ;  /* 0x000062001b027a20 */ /* 0x000fca0000400000 */
[----:B------:R-:W-:Y:S02]  /*c020*/  FMNMX R0, R2, R0, !PT ;  /* 0x0000000002007209 */ /* 0x000fe40007800000 */
[----:B------:R-:W3:Y:S01]  /*c030*/  LDL R2, [R1+0x1d8] ;  /* 0x0001d80001027983 */ /* 0x000ee20000100800 */
[----:B--2---:R-:W-:-:S05]  /*c040*/  FMUL R4, R4, c[0x0][0x188] ;  /* 0x0000620004047a20 */ /* 0x004fca0000400000 */
[----:B------:R-:W-:Y:S01]  /*c050*/  FMNMX R3, R4, R3, !PT ;  /* 0x0000000304037209 */ /* 0x000fe20007800000 */
[----:B-----5:R-:W-:Y:S02]  /*c060*/  FMUL R4, R22, c[0x0][0x188] ;  /* 0x0000620016047a20 */ /* 0x020fe40000400000 */
[----:B------:R-:W2:Y:S03]  /*c070*/  LDL R22, [R1+0x284] ;  /* 0x0002840001167983 */ /* 0x000ea60000100800 */
[----:B------:R-:W-:Y:S02]  /*c080*/  FMNMX R3, R4, R3, !PT ;  /* 0x0000000304037209 */ /* 0x000fe40007800000 */
[----:B------:R-:W5:Y:S01]  /*c090*/  LDL R4, [R1+0x270] ;  /* 0x0002700001047983 */ /* 0x000f620000100800 */
[----:B---3--:R-:W-:-:S05]  /*c0a0*/  FMUL R2, R2, c[0x0][0x188] ;  /* 0x0000620002027a20 */ /* 0x008fca0000400000 */
[----:B------:R-:W-:Y:S01]  /*c0b0*/  FMNMX R0, R2, R0, !PT ;  /* 0x0000000002007209 */ /* 0x000fe20007800000 */
[----:B------:R-:W-:Y:S02]  /*c0c0*/  FMUL R2, R7, c[0x0][0x188] ;  /* 0x0000620007027a20 */ /* 0x000fe40000400000 */
[----:B------:R-:W3:Y:S03]  /*c0d0*/  LDL R7, [R1+0x27c] ;  /* 0x00027c0001077983 */ /* 0x000ee60000100800 */
[----:B------:R-:W-:Y:S01]  /*c0e0*/  FMNMX R0, R2, R0, !PT ;  /* 0x0000000002007209 */ /* 0x000fe20007800000 */
[----:B------:R-:W-:Y:S02]  /*c0f0*/  FMUL R2, R11, c[0x0][0x188] ;  /* 0x000062000b027a20 */ /* 0x000fe40000400000 */
[----:B------:R-:W2:Y:S01]  /*c100*/  LDL R11, [R1+0x258] ;  /* 0x00025800010b7983 */ /* 0x000ea20000100800 */
[----:B-----5:R-:W-:-:S05]  /*c110*/  FMUL R4, R4, c[0x0][0x188] ;  /* 0x0000620004047a20 */ /* 0x020fca0000400000 */
[----:B------:R-:W-:Y:S02]  /*c120*/  FMNMX R3, R4, R3, !PT ;  /* 0x0000000304037209 */ /* 0x000fe40007800000 */
[----:B------:R-:W5:Y:S01]  /*c130*/  LDL R4, [R1+0x274] ;  /* 0x0002740001047983 */ /* 0x000f620000100800 */
[----:B------:R-:W-:Y:S01]  /*c140*/  FMNMX R0, R2, R0, !PT ;  /* 0x0000000002007209 */ /* 0x000fe20007800000 */
[----:B------:R-:W-:Y:S02]  /*c150*/  FMUL R2, R18, c[0x0][0x188] ;  /* 0x0000620012027a20 */ /* 0x000fe40000400000 */
[----:B------:R-:W2:Y:S03]  /*c160*/  LDL R18, [R1+0x25c] ;  /* 0x00025c0001127983 */ /* 0x000ea60000100800 */
[----:B------:R-:W-:Y:S01]  /*c170*/  FMNMX R0, R2, R0, !PT ;  /* 0x0000000002007209 */ /* 0x000fe20007800000 */
[----:B------:R-:W-:-:S02]  /*c180*/  FMUL R2, R20, c[0x0][0x188] ;  /* 0x0000620014027a20 */ /* 0x000fc40000400000 */
[----:B------:R-:W2:Y:S03]  /*c190*/  LDL R20, [R1+0x298] ;  /* 0x0002980001147983 */ /* 0x000ea60000100800 */
[----:B------:R-:W-:Y:S01]  /*c1a0*/  FMNMX R0, R2, R0, !PT ;  /* 0x0000000002007209 */ /* 0x000fe20007800000 */
[----:B------:R-:W-:Y:S02]  /*c1b0*/  FMUL R2, R28, c[0x0][0x188] ;  /* 0x000062001c027a20 */ /* 0x000fe40000400000 */
[----:B------:R-:W2:Y:S03]  /*c1c0*/  LDL R28, [R1+0x29c] ;  /* 0x00029c00011c7983 */ /* 0x000ea60000100800 */
[----:B------:R-:W-:Y:S02]  /*c1d0*/  FMNMX R0, R2, R0, !PT ;  /* 0x0000000002007209 */ /* 0x000fe40007800000 */
[----:B------:R-:W2:Y:S01]  /*c1e0*/  LDL R2, [R1+0x1e8] ;  /* 0x0001e80001027983 */ /* 0x000ea20000100800 */
[----:B-----5:R-:W-:-:S05]  /*c1f0*/  FMUL R4, R4, c[0x0][0x188] ;  /* 0x0000620004047a20 */ /* 0x020fca0000400000 */
[----:B------:R-:W-:Y:S02]  /*c200*/  FMNMX R3, R4, R3, !PT ;  /* 0x0000000304037209 */ /* 0x000fe40007800000 */
[----:B------:R-:W5:Y:S01]  /*c210*/  LDL R4, [R1+0x250] ;  /* 0x0002500001047983 */ /* 0x000f620000100800 */
[----:B--2---:R-:W-:-:S05]  /*c220*/  FMUL R2, R2, c[0x0][0x188] ;  /* 0x0000620002027a20 */ /* 0x004fca0000400000 */
        /* <DEDUP_REMOVED lines=9> */
[----:B------:R-:W-:Y:S01]  /*c2c0*/  FMNMX R3, R4, R3, !PT ;  /* 0x0000000304037209 */ /* 0x000fe20007800000 */
[----:B------:R-:W-:Y:S02]  /*c2d0*/  FMUL R4, R5, c[0x0][0x188] ;  /* 0x0000620005047a20 */ /* 0x000fe40000400000 */
[----:B------:R-:W5:Y:S03]  /*c2e0*/  LDL R5, [R1+0x2a8] ;  /* 0x0002a80001057983 */ /* 0x000f660000100800 */
[----:B------:R-:W-:Y:S01]  /*c2f0*/  FMNMX R3, R4, R3, !PT ;  /* 0x0000000304037209 */ /* 0x000fe20007800000 */
[----:B----4-:R-:W-:Y:S02]  /*c300*/  FMUL R4, R29, c[0x0][0x188] ;  /* 0x000062001d047a20 */ /* 0x010fe40000400000 */
[----:B------:R-:W4:Y:S03]  /*c310*/  LDL R29, [R1+0x2ac] ;  /* 0x0002ac00011d7983 */ /* 0x000f260000100800 */
[----:B------:R-:W-:-:S02]  /*c320*/  FMNMX R3, R4, R3, !PT ;  /* 0x0000000304037209 */ /* 0x000fc40007800000 */
[----:B------:R-:W4:Y:S01]  /*c330*/  LDL R4, [R1+0x280] ;  /* 0x0002800001047983 */ /* 0x000f220000100800 */
[----:B--2---:R-:W-:-:S05]  /*c340*/  FMUL R2, R2, c[0x0][0x188] ;  /* 0x0000620002027a20 */ /* 0x004fca0000400000 */
[----:B------:R-:W-:Y:S01]  /*c350*/  FMNMX R0, R2, R0, !PT ;  /* 0x0000000002007209 */ /* 0x000fe20007800000 */
[----:B---3--:R-:W-:Y:S02]  /*c360*/  FMUL R2, R7, c[0x0][0x188] ;  /* 0x0000620007027a20 */ /* 0x008fe40000400000 */
[----:B------:R-:W2:Y:S03]  /*c370*/  LDL R7, [R1+0x2d0] ;  /* 0x0002d00001077983 */ /* 0x000ea60000100800 */
[----:B------:R-:W-:Y:S01]  /*c380*/  FMNMX R0, R2, R0, !PT ;  /* 0x0000000002007209 */ /* 0x000fe20007800000 */
[----:B------:R-:W-:Y:S02]  /*c390*/  FMUL R2, R11, c[0x0][0x188] ;  /* 0x000062000b027a20 */ /* 0x000fe40000400000 */
[----:B------:R-:W3:Y:S03]  /*c3a0*/  LDL R11, [R1+0x2d4] ;  /* 0x0002d400010b7983 */ /* 0x000ee60000100800 */
[----:B------:R-:W-:Y:S01]  /*c3b0*/  FMNMX R0, R2, R0, !PT ;  /* 0x0000000002007209 */ /* 0x000fe20007800000 */
[----:B------:R-:W-:-:S02]  /*c3c0*/  FMUL R2, R18, c[0x0][0x188] ;  /* 0x0000620012027a20 */ /* 0x000fc40000400000 */
[----:B------:R-:W2:Y:S03]  /*c3d0*/  LDL R18, [R1+0x2c0] ;  /* 0x0002c00001127983 */ /* 0x000ea60000100800 */
[----:B------:R-:W-:Y:S01]  /*c3e0*/  FMNMX R0, R2, R0, !PT ;  /* 0x0000000002007209 */ /* 0x000fe20007800000 */
[----:B------:R-:W-:Y:S02]  /*c3f0*/  FMUL R2, R20, c[0x0][0x188] ;  /* 0x0000620014027a20 */ /* 0x000fe40000400000 */
[----:B------:R-:W2:Y:S03]  /*c400*/  LDL R20, [R1+0x2d8] ;  /* 0x0002d80001147983 */ /* 0x000ea60000100800 */
[----:B------:R-:W-:Y:S01]  /*c410*/  FMNMX R0, R2, R0, !PT ;  /* 0x0000000002007209 */ /* 0x000fe20007800000 */
[----:B------:R-:W-:-:S02]  /*c420*/  FMUL R2, R28, c[0x0][0x188] ;  /* 0x000062001c027a20 */ /* 0x000fc40000400000 */
[----:B------:R-:W2:Y:S03]  /*c430*/  LDL R28, [R1+0x2dc] ;  /* 0x0002dc00011c7983 */ /* 0x000ea60000100800 */
[----:B------:R-:W-:Y:S02]  /*c440*/  FMNMX R0, R2, R0, !PT ;  /* 0x0000000002007209 */ /* 0x000fe40007800000 */
[----:B------:R-:W2:Y:S01]  /*c450*/  LDL R2, [R1+0x288] ;  /* 0x0002880001027983 */ /* 0x000ea20000100800 */
[----:B----4-:R-:W-:-:S05]  /*c460*/  FMUL R4, R4, c[0x0][0x188] ;  /* 0x0000620004047a20 */ /* 0x010fca0000400000 */
[----:B------:R-:W-:Y:S01]  /*c470*/  FMNMX R3, R4, R3, !PT ;  /* 0x0000000304037209 */ /* 0x000fe20007800000 */
[----:B------:R-:W-:Y:S02]  /*c480*/  FMUL R4, R22, c[0x0][0x188] ;  /* 0x0000620016047a20 */ /* 0x000fe40000400000 */
[----:B------:R-:W4:Y:S03]  /*c490*/  LDL R22, [R1+0x2c4] ;  /* 0x0002c40001167983 */ /* 0x000f260000100800 */
[----:B------:R-:W-:Y:S02]  /*c4a0*/  FMNMX R3, R4, R3, !PT ;  /* 0x0000000304037209 */ /* 0x000fe40007800000 */
[----:B------:R-:W3:Y:S01]  /*c4b0*/  LDL R4, [R1+0x2b0] ;  /* 0x0002b00001047983 */ /* 0x000ee20000100800 */
[----:B--2---:R-:W-:-:S05]  /*c4c0*/  FMUL R2, R2, c[0x0][0x188] ;  /* 0x0000620002027a20 */ /* 0x004fca0000400000 */
[----:B------:R-:W-:Y:S02]  /*c4d0*/  FMNMX R0, R2, R0, !PT ;  /* 0x0000000002007209 */ /* 0x000fe40007800000 */
[----:B------:R-:W2:Y:S01]  /*c4e0*/  LDL R2, [R1+0x28c] ;  /* 0x00028c0001027983 */ /* 0x000ea20000100800 */
[----:B---3--:R-:W-:-:S05]  /*c4f0*/  FMUL R4, R4, c[0x0][0x188] ;  /* 0x0000620004047a20 */ /* 0x008fca0000400000 */
        /* <DEDUP_REMOVED lines=15> */
[----:B------:R-:W-:Y:S01]  /*c5f0*/  FMNMX R0, R2, R0, !PT ;  /* 0x0000000002007209 */ /* 0x000fe20007800000 */
[----:B-----5:R-:W-:Y:S02]  /*c600*/  FMUL R2, R5, c[0x0][0x188] ;  /* 0x0000620005027a20 */ /* 0x020fe40000400000 */
[----:B------:R-:W2:Y:S03]  /*c610*/  LDL R5, [R1+0x264] ;  /* 0x0002640001057983 */ /* 0x000ea60000100800 */
[----:B------:R-:W-:Y:S01]  /*c620*/  FMNMX R0, R2, R0, !PT ;  /* 0x0000000002007209 */ /* 0x000fe20007800000 */
[----:B------:R-:W-:Y:S02]  /*c630*/  FMUL R2, R29, c[0x0][0x188] ;  /* 0x000062001d027a20 */ /* 0x000fe40000400000 */
[----:B------:R-:W5:Y:S03]  /*c640*/  LDL R29, [R1+0x2fc] ;  /* 0x0002fc00011d7983 */ /* 0x000f660000100800 */
[----:B------:R-:W-:Y:S01]  /*c650*/  FMNMX R0, R2, R0, !PT ;  /* 0x0000000002007209 */ /* 0x000fe20007800000 */
[----:B------:R-:W-:-:S05]  /*c660*/  FMUL R2, R20, c[0x0][0x188] ;  /* 0x0000620014027a20 */ /* 0x000fca0000400000 */
[----:B------:R-:W-:Y:S01]  /*c670*/  FMNMX R0, R2, R0, !PT ;  /* 0x0000000002007209 */ /* 0x000fe20007800000 */
[----:B------:R-:W-:-:S05]  /*c680*/  FMUL R2, R28, c[0x0][0x188] ;  /* 0x000062001c027a20 */ /* 0x000fca0000400000 */
[----:B------:R-:W-:Y:S01]  /*c690*/  FMNMX R0, R2, R0, !PT ;  /* 0x0000000002007209 */ /* 0x000fe20007800000 */
[----:B---3--:R-:W-:-:S05]  /*c6a0*/  FMUL R4, R4, c[0x0][0x188] ;  /* 0x0000620004047a20 */ /* 0x008fca0000400000 */
[----:B------:R-:W-:Y:S01]  /*c6b0*/  FMNMX R3, R4, R3, !PT ;  /* 0x0000000304037209 */ /* 0x000fe20007800000 */
[----:B------:R-:W-:-:S05]  /*c6c0*/  FMUL R4, R7, c[0x0][0x188] ;  /* 0x0000620007047a20 */ /* 0x000fca0000400000 */
[----:B------:R-:W-:Y:S01]  /*c6d0*/  FMNMX R3, R4, R3, !PT ;  /* 0x0000000304037209 */ /* 0x000fe20007800000 */
[----:B------:R-:W-:-:S05]  /*c6e0*/  FMUL R4, R11, c[0x0][0x188] ;  /* 0x000062000b047a20 */ /* 0x000fca0000400000 */
[----:B------:R-:W-:Y:S01]  /*c6f0*/  FMNMX R3, R4, R3, !PT ;  /* 0x0000000304037209 */ /* 0x000fe20007800000 */
[----:B------:R-:W-:-:S05]  /*c700*/  FMUL R4, R18, c[0x0][0x188] ;  /* 0x0000620012047a20 */ /* 0x000fca0000400000 */
[----:B------:R-:W-:Y:S01]  /*c710*/  FMNMX R3, R4, R3, !PT ;  /* 0x0000000304037209 */ /* 0x000fe20007800000 */
[----:B----4-:R-:W-:-:S05]  /*c720*/  FMUL R4, R22, c[0x0][0x188] ;  /* 0x0000620016047a20 */ /* 0x010fca0000400000 */
[----:B------:R-:W-:Y:S02]  /*c730*/  FMNMX R3, R4, R3, !PT ;  /* 0x0000000304037209 */ /* 0x000fe40007800000 */
[----:B------:R-:W3:Y:S04]  /*c740*/  LDL R4, [R1+0x2e0] ;  /* 0x0002e00001047983 */ /* 0x000ee80000100800 */
[----:B------:R-:W2:Y:S04]  /*c750*/  LDL.LU R11, [R1+0x34] ;  /* 0x00003400010b7983 */ /* 0x000ea80000300800 */
[----:B------:R-:W4:Y:S04]  /*c760*/  LDL.LU R18, [R1+0x30] ;  /* 0x0000300001127983 */ /* 0x000f280000300800 */
[----:B------:R-:W2:Y:S04]  /*c770*/  LDL.LU R20, [R1+0x24] ;  /* 0x0000240001147983 */ /* 0x000ea80000300800 */
[----:B------:R-:W2:Y:S04]  /*c780*/  LDL.LU R22, [R1+0x20] ;  /* 0x0000200001167983 */ /* 0x000ea80000300800 */
[----:B------:R-:W2:Y:S04]  /*c790*/  LDL.LU R28, [R1+0x10] ;  /* 0x00001000011c7983 */ /* 0x000ea80000300800 */
[----:B------:R-:W2:Y:S04]  /*c7a0*/  LDL.LU R7, [R1+0x8] ;  /* 0x0000080001077983 */ /* 0x000ea80000300800 */
[----:B------:R-:W2:Y:S02]  /*c7b0*/  LDL R2, [R1+0x2c8] ;  /* 0x0002c80001027983 */ /* 0x000ea40000100800 */
[----:B--2---:R-:W-:-:S05]  /*c7c0*/  FMUL R2, R2, c[0x0][0x188] ;  /* 0x0000620002027a20 */ /* 0x004fca0000400000 */
[----:B------:R-:W-:Y:S02]  /*c7d0*/  FMNMX R0, R2, R0, !PT ;  /* 0x0000000002007209 */ /* 0x000fe40007800000 */
[----:B------:R-:W2:Y:S02]  /*c7e0*/  LDL R2, [R1+0x2cc] ;  /* 0x0002cc0001027983 */ /* 0x000ea40000100800 */
        /* <DEDUP_REMOVED lines=15> */
[----:B---3--:R-:W-:-:S03]  /*c8e0*/  FMUL R4, R4, c[0x0][0x188] ;  /* 0x0000620004047a20 */ /* 0x008fc60000400000 */
[----:B------:R0:W-:Y:S02]  /*c8f0*/  STS.U16 [R5+0x10000], R11 ;  /* 0x0100000b05007388 */ /* 0x0001e40000000400 */
[----:B------:R-:W-:Y:S02]  /*c900*/  FMNMX R3, R4, R3, !PT ;  /* 0x0000000304037209 */ /* 0x000fe40007800000 */
[----:B------:R-:W3:Y:S01]  /*c910*/  LDL R4, [R1+0x2f4] ;  /* 0x0002f40001047983 */ /* 0x000ee20000100800 */
[----:B--2---:R-:W-:-:S05]  /*c920*/  FMUL R2, R2, c[0x0][0x188] ;  /* 0x0000620002027a20 */ /* 0x004fca0000400000 */
[----:B------:R-:W-:Y:S01]  /*c930*/  FMNMX R0, R2, R0, !PT ;  /* 0x0000000002007209 */ /* 0x000fe20007800000 */
[----:B-----5:R-:W-:Y:S02]  /*c940*/  FMUL R2, R29, c[0x0][0x188] ;  /* 0x000062001d027a20 */ /* 0x020fe40000400000 */
[----:B------:R-:W2:Y:S03]  /*c950*/  LDL.LU R29, [R1+0x400] ;  /* 0x00040000011d7983 */ /* 0x000ea60000300800 */
[----:B------:R-:W-:Y:S01]  /*c960*/  FMNMX R0, R2, R0, !PT ;  /* 0x0000000002007209 */ /* 0x000fe20007800000 */
[----:B0-----:R-:W5:Y:S04]  /*c970*/  LDL.LU R11, [R1+0xf24] ;  /* 0x000f2400010b7983 */ /* 0x001f680000300800 */
[----:B------:R-:W0:Y:S02]  /*c980*/  SHFL.BFLY PT, R2, R0, 0x2, 0x1f ;  /* 0x0c401f0000027f89 */ /* 0x000e2400000e0000 */
[----:B0-----:R-:W-:-:S02]  /*c990*/  FMNMX R0, R0, R2, !PT ;  /* 0x0000000200007209 */ /* 0x001fc40007800000 */
[----:B------:R-:W2:Y:S04]  /*c9a0*/  LDL.LU R2, [R1+0x18] ;  /* 0x0000180001027983 */ /* 0x000ea80000300800 */
[----:B----4-:R0:W-:Y:S04]  /*c9b0*/  STS.U16 [R5+0x10800], R18 ;  /* 0x0108001205007388 */ /* 0x0101e80000000400 */
[----:B------:R1:W-:Y:S04]  /*c9c0*/  STS.U16 [R5+0x11000], R20 ;  /* 0x0110001405007388 */ /* 0x0003e80000000400 */
[----:B------:R4:W-:Y:S04]  /*c9d0*/  STS.U16 [R5+0x11800], R22 ;  /* 0x0118001605007388 */ /* 0x0009e80000000400 */
[----:B0-----:R-:W5:Y:S04]  /*c9e0*/  LDL.LU R18, [R1+0xf20] ;  /* 0x000f200001127983 */ /* 0x001f680000300800 */
[----:B-1----:R-:W5:Y:S04]  /*c9f0*/  LDL.LU R20, [R1+0xf1c] ;  /* 0x000f1c0001147983 */ /* 0x002f680000300800 */
[----:B----4-:R-:W4:Y:S01]  /*ca00*/  LDL.LU R22, [R1+0xf18] ;  /* 0x000f180001167983 */ /* 0x010f220000300800 */
[----:B---3--:R-:W-:-:S05]  /*ca10*/  FMUL R4, R4, c[0x0][0x188] ;  /* 0x0000620004047a20 */ /* 0x008fca0000400000 */
[----:B------:R-:W-:-:S05]  /*ca20*/  FMNMX R3, R4, R3, !PT ;  /* 0x0000000304037209 */ /* 0x000fca0007800000 */
[----:B------:R-:W0:Y:S04]  /*ca30*/  SHFL.BFLY PT, R4, R3, 0x2, 0x1f ;  /* 0x0c401f0003047f89 */ /* 0x000e2800000e0000 */
[----:B--2---:R-:W-:Y:S04]  /*ca40*/  STS.U16 [R5+0x12000], R2 ;  /* 0x0120000205007388 */ /* 0x004fe80000000400 */
[----:B------:R1:W-:Y:S04]  /*ca50*/  STS.U16 [R5+0x12800], R28 ;  /* 0x0128001c05007388 */ /* 0x0003e80000000400 */
[----:B-1----:R-:W2:Y:S04]  /*ca60*/  LDL.LU R28, [R1+0xf14] ;  /* 0x000f1400011c7983 */ /* 0x002ea80000300800 */
[----:B------:R1:W-:Y:S04]  /*ca70*/  STS.U16 [R5+0x13000], R7 ;  /* 0x0130000705007388 */ /* 0x0003e80000000400 */
[----:B-1----:R-:W3:Y:S01]  /*ca80*/  LDL.LU R7, [R1+0x40c] ;  /* 0x00040c0001077983 */ /* 0x002ee20000300800 */
[----:B0-----:R-:W-:-:S05]  /*ca90*/  FMNMX R3, R3, R4, !PT ;  /* 0x0000000403037209 */ /* 0x001fca0007800000 */
[----:B------:R-:W0:Y:S04]  /*caa0*/  SHFL.BFLY PT, R4, R3, 0x1, 0x1f ;  /* 0x0c201f0003047f89 */ /* 0x000e2800000e0000 */
[----:B------:R-:W1:Y:S01]  /*cab0*/  SHFL.BFLY PT, R2, R0, 0x1, 0x1f ;  /* 0x0c201f0000027f89 */ /* 0x000e6200000e0000 */
[----:B0-----:R-:W-:Y:S02]  /*cac0*/  FMNMX R3, R3, R4, !PT ;  /* 0x0000000403037209 */ /* 0x001fe40007800000 */
[----:B-1----:R-:W-:Y:S01]  /*cad0*/  FMNMX R2, R0, R2, !PT ;  /* 0x0000000200027209 */ /* 0x002fe20007800000 */
[----:B--2---:R0:W-:Y:S02]  /*cae0*/  STS.U16 [R5+0x13800], R28 ;  /* 0x0138001c05007388 */ /* 0x0041e40000000400 */
[----:B0-----:R-:W-:-:S05]  /*caf0*/  FMNMX R28, R3, R29, !PT ;  /* 0x0000001d031c7209 */ /* 0x001fca0007800000 */
[----:B------:R-:W-:-:S04]  /*cb00*/  FFMA R3, R12, c[0x0][0x188], -R28 ;  /* 0x000062000c037a23 */ /* 0x000fc8000000081c */
[----:B------:R-:W-:Y:S02]  /*cb10*/  FMUL R4, R3, 1.4426950216293334961 ;  /* 0x3fb8aa3b03047820 */ /* 0x000fe40000400000 */
[----:B------:R-:W-:-:S04]  /*cb20*/  FFMA R3, R13, c[0x0][0x188], -R28 ;  /* 0x000062000d037a23 */ /* 0x000fc8000000081c */
[----:B------:R-:W0:Y:S01]  /*cb30*/  MUFU.EX2 R4, R4 ;  /* 0x0000000400047308 */ /* 0x000e220000000800 */
[----:B------:R-:W-:Y:S01]  /*cb40*/  FMUL R3, R3, 1.4426950216293334961 ;  /* 0x3fb8aa3b03037820 */ /* 0x000fe20000400000 */
[----:B----4-:R1:W-:Y:S01]  /*cb50*/  STS.U16 [R5+0x14000], R22 ;  /* 0x0140001605007388 */ /* 0x0103e20000000400 */
[----:B------:R-:W-:-:S03]  /*cb60*/  FFMA R0, R24, c[0x0][0x188], -R28 ;  /* 0x0000620018007a23 */ /* 0x000fc6000000081c */
[----:B-----5:R-:W-:Y:S02]  /*cb70*/  STS.U16 [R5+0x14800], R20 ;  /* 0x0148001405007388 */ /* 0x020fe40000000400 */
[----:B------:R-:W2:Y:S02]  /*cb80*/  MUFU.EX2 R3, R3 ;  /* 0x0000000300037308 */ /* 0x000ea40000000800 */
[----:B------:R-:W-:Y:S04]  /*cb90*/  STS.U16 [R5+0x15000], R18 ;  /* 0x0150001205007388 */ /* 0x000fe80000000400 */
[----:B-1----:R-:W4:Y:S04]  /*cba0*/  LDL R22, [R1+0x43c] ;  /* 0x00043c0001167983 */ /* 0x002f280000100800 */
[----:B------:R1:W-:Y:S04]  /*cbb0*/  STS.U16 [R5+0x15800], R11 ;  /* 0x0158000b05007388 */ /* 0x0003e80000000400 */
[----:B-1----:R-:W5:Y:S04]  /*cbc0*/  LDL.LU R11, [R1+0xc] ;  /* 0x00000c00010b7983 */ /* 0x002f680000300800 */
[----:B------:R-:W4:Y:S04]  /*cbd0*/  LDL.LU R18, [R1+0x4] ;  /* 0x0000040001127983 */ /* 0x000f280000300800 */
[----:B0-----:R0:W-:Y:S04]  /*cbe0*/  STL [R1+0x428], R4 ;  /* 0x0004280401007387 */ /* 0x0011e80000100800 */
[----:B------:R-:W4:Y:S04]  /*cbf0*/  LDL.LU R20, [R1] ;  /* 0x0000000001147983 */ /* 0x000f280000300800 */
[----:B------:R-:W4:Y:S01]  /*cc00*/  LDL.LU R24, [R1+0x14] ;  /* 0x0000140001187983 */ /* 0x000f220000300800 */
[----:B0-----:R-:W-:-:S04]  /*cc10*/  FMUL R4, R0, 1.4426950216293334961 ;  /* 0x3fb8aa3b00047820 */ /* 0x001fc80000400000 */
[----:B------:R0:W1:Y:S01]  /*cc20*/  MUFU.EX2 R12, R4 ;  /* 0x00000004000c7308 */ /* 0x0000620000000800 */
[----:B------:R0:W-:Y:S01]  /*cc30*/  STS.U16 [R5+0x16000], R17 ;  /* 0x0160001105007388 */ /* 0x0001e20000000400 */
[----:B------:R-:W-:-:S03]  /*cc40*/  FFMA R0, R25, c[0x0][0x188], -R28 ;  /* 0x0000620019007a23 */ /* 0x000fc6000000081c */
[----:B------:R1:W-:Y:S04]  /*cc50*/  STS.U16 [R5+0x16800], R10 ;  /* 0x0168000a05007388 */ /* 0x0003e80000000400 */
[----:B0-----:R-:W4:Y:S04]  /*cc60*/  LDL.LU R17, [R1+0x1c] ;  /* 0x00001c0001117983 */ /* 0x001f280000300800 */
[----:B--2---:R3:W-:Y:S01]  /*cc70*/  STL [R1+0x41c], R3 ;  /* 0x00041c0301007387 */ /* 0x0047e20000100800 */
[----:B-1----:R-:W-:-:S03]  /*cc80*/  FMUL R5, R0, 1.4426950216293334961 ;  /* 0x3fb8aa3b00057820 */ /* 0x002fc60000400000 */
[----:B------:R-:W2:Y:S01]  /*cc90*/  LDL.LU R25, [R1+0x28] ;  /* 0x0000280001197983 */ /* 0x000ea20000300800 */
[----:B------:R-:W-:-:S03]  /*cca0*/  FADD R4, -R28, R29 ;  /* 0x0000001d1c047221 */ /* 0x000fc60000000100 */
[----:B------:R-:W2:Y:S01]  /*ccb0*/  LDL.LU R10, [R1+0x2c] ;  /* 0x00002c00010a7983 */ /* 0x000ea20000300800 */
[----:B---3--:R-:W-:-:S05]  /*ccc0*/  FMNMX R3, R2, R7, !PT ;  /* 0x0000000702037209 */ /* 0x008fca0007800000 */
[--C-:B------:R-:W-:Y:S02]  /*ccd0*/  FFMA R0, R14, c[0x0][0x188], -R3.reuse ;  /* 0x000062000e007a23 */ /* 0x100fe40000000803 */
[----:B------:R-:W3:Y:S01]  /*cce0*/  LDL.LU R14, [R1+0x38] ;  /* 0x00003800010e7983 */ /* 0x000ee20000300800 */
[----:B------:R-:W-:-:S03]  /*ccf0*/  FFMA R2, R15, c[0x0][0x188], -R3 ;  /* 0x000062000f027a23 */ /* 0x000fc60000000803 */
[----:B------:R-:W-:Y:S01]  /*cd00*/  STL [R1+0x420], R12 ;  /* 0x0004200c01007387 */ /* 0x000fe20000100800 */
[----:B------:R0:W1:Y:S03]  /*cd10*/  MUFU.EX2 R13, R5 ;  /* 0x00000005000d7308 */ /* 0x0000660000000800 */
[----:B------:R-:W2:Y:S04]  /*cd20*/  LDL.LU R15, [R1+0x3c] ;  /* 0x00003c00010f7983 */ /* 0x000ea80000300800 */
[----:B------:R-:W2:Y:S04]  /*cd30*/  LDL.LU R29, [R1+0xf10] ;  /* 0x000f1000011d7983 */ /* 0x000ea80000300800 */
[----:B------:R0:W-:Y:S04]  /*cd40*/  STL [R1+0xea8], R28 ;  /* 0x000ea81c01007387 */ /* 0x0001e80000100800 */
[----:B0-----:R-:W4:Y:S04]  /*cd50*/  LDL.LU R28, [R1+0x40] ;  /* 0x00004000011c7983 */ /* 0x001f280000300800 */
[----:B------:R-:W2:Y:S01]  /*cd60*/  LDL R5, [R1+0x264] ;  /* 0x0002640001057983 */ /* 0x000ea20000100800 */
[----:B------:R-:W-:-:S02]  /*cd70*/  FMUL R4, R4, 1.4426950216293334961 ;  /* 0x3fb8aa3b04047820 */ /* 0x000fc40000400000 */
[----:B------:R-:W-:Y:S02]  /*cd80*/  FMUL R0, R0, 1.4426950216293334961 ;  /* 0x3fb8aa3b00007820 */ /* 0x000fe40000400000 */
[----:B------:R-:W-:Y:S02]  /*cd90*/  FMUL R2, R2, 1.4426950216293334961 ;  /* 0x3fb8aa3b02027820 */ /* 0x000fe40000400000 */
[----:B------:R-:W0:Y:S01]  /*cda0*/  MUFU.EX2 R4, R4 ;  /* 0x0000000400047308 */ /* 0x000e220000000800 */
[----:B-1----:R-:W-:Y:S04]  /*cdb0*/  STL [R1+0x424], R13 ;  /* 0x0004240d01007387 */ /* 0x002fe80000100800 */
[----:B0-----:R-:W-:Y:S04]  /*cdc0*/  STL [R1+0x404], R4 ;  /* 0x0004040401007387 */ /* 0x001fe80000100800 */
[----:B--2---:R-:W-:Y:S04]  /*cdd0*/  STS.U16 [R5+0x17000], R9 ;  /* 0x0170000905007388 */ /* 0x004fe80000000400 */
[----:B------:R-:W-:Y:S04]  /*cde0*/  STS.U16 [R5+0x17800], R8 ;  /* 0x0178000805007388 */ /* 0x000fe80000000400 */
[----:B----4-:R-:W-:Y:S04]  /*cdf0*/  STS.U16 [R22+0x10400], R28 ;  /* 0x0104001c16007388 */ /* 0x010fe80000000400 */
[----:B------:R-:W-:Y:S04]  /*ce00*/  STS.U16 [R22+0x10c00], R15 ;  /* 0x010c000f16007388 */ /* 0x000fe80000000400 */
[----:B---3--:R-:W-:Y:S04]  /*ce10*/  STS.U16 [R22+0x11400], R14 ;  /* 0x0114000e16007388 */ /* 0x008fe80000000400 */
[----:B------:R-:W-:Y:S04]  /*ce20*/  STS.U16 [R22+0x11c00], R10 ;  /* 0x011c000a16007388 */ /* 0x000fe80000000400 */
[----:B------:R-:W-:Y:S04]  /*ce30*/  STS.U16 [R22+0x12400], R25 ;  /* 0x0124001916007388 */ /* 0x000fe80000000400 */
[----:B------:R-:W-:Y:S04]  /*ce40*/  STS.U16 [R22+0x12c00], R17 ;  /* 0x012c001116007388 */ /* 0x000fe80000000400 */
[----:B------:R-:W-:Y:S04]  /*ce50*/  STS.U16 [R22+0x13400], R24 ;  /* 0x0134001816007388 */ /* 0x000fe80000000400 */
[----:B-----5:R-:W-:Y:S04]  /*ce60*/  STS.U16 [R22+0x13c00], R11 ;  /* 0x013c000b16007388 */ /* 0x020fe80000000400 */
[----:B------:R-:W-:Y:S04]  /*ce70*/  STS.U16 [R22+0x14400], R18 ;  /* 0x0144001216007388 */ /* 0x000fe80000000400 */
[----:B------:R0:W-:Y:S04]  /*ce80*/  STS.U16 [R22+0x14c00], R20 ;  /* 0x014c001416007388 */ /* 0x0001e80000000400 */
[----:B0-----:R-:W0:Y:S01]  /*ce90*/  S2R R20, SR_TID.X ;  /* 0x0000000000147919 */ /* 0x001e220000002100 */
[----:B------:R-:W1:Y:S08]  /*cea0*/  MUFU.EX2 R5, R0 ;  /* 0x0000000000057308 */ /* 0x000e700000000800 */
[----:B------:R-:W2:Y:S01]  /*ceb0*/  MUFU.EX2 R25, R2 ;  /* 0x0000000200197308 */ /* 0x000ea20000000800 */
[----:B------:R3:W-:Y:S04]  /*cec0*/  STS.U16 [R22+0x15400], R29 ;  /* 0x0154001d16007388 */ /* 0x0007e80000000400 */
[----:B------:R-:W-:Y:S01]  /*ced0*/  STS.U16 [R22+0x15c00], R23 ;  /* 0x015c001716007388 */ /* 0x000fe20000000400 */
[----:B0-----:R-:W-:-:S02]  /*cee0*/  LOP3.LUT R18, R20, 0x7, RZ, 0xc0, !PT ;  /* 0x0000000714127812 */ /* 0x001fc400078ec0ff */
[----:B------:R-:W-:-:S03]  /*cef0*/  SHF.L.U32 R20, R20, 0x1, RZ ;  /* 0x0000000114147819 */ /* 0x000fc600000006ff */
[----:B------:R-:W-:Y:S01]  /*cf00*/  IMAD R24, R18, 0x110, RZ ;  /* 0x0000011012187824 */ /* 0x000fe200078e02ff */
[----:B-1----:R-:W-:Y:S04]  /*cf10*/  STL [R1+0x418], R5 ;  /* 0x0004180501007387 */ /* 0x002fe80000100800 */
[----:B------:R0:W-:Y:S01]  /*cf20*/  STS.U16 [R22+0x16400], R21 ;  /* 0x0164001516007388 */ /* 0x0001e20000000400 */
[----:B------:R-:W-:-:S03]  /*cf30*/  LOP3.LUT R24, R24, 0x30, R20, 0x78, !PT ;  /* 0x0000003018187812 */ /* 0x000fc600078e7814 */
[----:B---3--:R-:W3:Y:S04]  /*cf40*/  LDL R29, [R1+0x41c] ;  /* 0x00041c00011d7983 */ /* 0x008ee80000100800 */
[----:B------:R-:W3:Y:S04]  /*cf50*/  LDL R4, [R1+0x428] ;  /* 0x0004280001047983 */ /* 0x000ee80000100800 */
[----:B------:R-:W-:Y:S04]  /*cf60*/  STS.U16 [R22+0x16c00], R19 ;  /* 0x016c001316007388 */ /* 0x000fe80000000400 */
[----:B--2---:R-:W-:Y:S04]  /*cf70*/  STL [R1+0x410], R25 ;  /* 0x0004101901007387 */ /* 0x004fe80000100800 */
[----:B------:R-:W-:Y:S04]  /*cf80*/  STS.U16 [R22+0x17400], R16 ;  /* 0x0174001016007388 */ /* 0x000fe80000000400 */
[----:B------:R-:W2:Y:S04]  /*cf90*/  LDL.LU R20, [R1+0x300] ;  /* 0x0003000001147983 */ /* 0x000ea80000300800 */
[----:B------:R1:W-:Y:S04]  /*cfa0*/  STS.U16 [R22+0x17c00], R6 ;  /* 0x017c000616007388 */ /* 0x0003e80000000400 */
[----:B0-----:R-:W4:Y:S04]  /*cfb0*/  LDL.LU R21, [R1+0x304] ;  /* 0x0003040001157983 */ /* 0x001f280000300800 */
[----:B------:R-:W-:Y:S06]  /*cfc0*/  BAR.SYNC.DEFER_BLOCKING 0x0 ;  /* 0x0000000000007b1d */ /* 0x000fec0000010000 */
[----:B-1----:R-:W5:Y:S04]  /*cfd0*/  LDL.LU R22, [R1+0x308] ;  /* 0x0003080001167983 */ /* 0x002f680000300800 */
[----:B------:R-:W2:Y:S04]  /*cfe0*/  LDL.LU R6, [R1+0x30c] ;  /* 0x00030c0001067983 */ /* 0x000ea80000300800 */
[----:B------:R-:W0:Y:S04]  /*cff0*/  LDSM.16.M88.4 R16, [R24+0x10000] ;  /* 0x010000001810783b */ /* 0x000e280000000200 */
[----:B------:R-:W1:Y:S01]  /*d000*/  LDSM.16.M88.4 R8, [R24+0x10800] ;  /* 0x010800001808783b */ /* 0x000e620000000200 */
[----:B------:R-:W-:-:S04]  /*d010*/  FFMA R0, R26, c[0x0][0x188], -R3 ;  /* 0x000062001a007a23 */ /* 0x000fc80000000803 */
[----:B------:R-:W-:Y:S02]  /*d020*/  FMUL R2, R0, 1.4426950216293334961 ;  /* 0x3fb8aa3b00027820 */ /* 0x000fe40000400000 */
[----:B------:R-:W-:Y:S02]  /*d030*/  FADD R0, -R3, R7 ;  /* 0x0000000703007221 */ /* 0x000fe40000000100 */
[----:B------:R0:W0:Y:S02]  /*d040*/  MUFU.EX2 R7, R2 ;  /* 0x0000000200077308 */ /* 0x0000240000000800 */
[----:B0-----:R-:W-:Y:S02]  /*d050*/  FMUL R2, R0, 1.4426950216293334961 ;  /* 0x3fb8aa3b00027820 */ /* 0x001fe40000400000 */
[----:B------:R-:W-:Y:S01]  /*d060*/  FFMA R0, R27, c[0x0][0x188], -R3 ;  /* 0x000062001b007a23 */ /* 0x000fe20000000803 */
[----:B------:R-:W-:Y:S04]  /*d070*/  STL.64 [R1+0x78], R18 ;  /* 0x0000781201007387 */ /* 0x000fe80000100a00 */
[----:B------:R-:W-:Y:S01]  /*d080*/  STL.64 [R1+0xf08], R16 ;  /* 0x000f081001007387 */ /* 0x000fe20000100a00 */
[----:B-1----:R-:W-:-:S03]  /*d090*/  IMAD.MOV.U32 R15, RZ, RZ, R8 ;  /* 0x000000ffff0f7224 */ /* 0x002fc600078e0008 */
[----:B------:R-:W-:Y:S01]  /*d0a0*/  STL [R1+0x40c], R7 ;  /* 0x00040c0701007387 */ /* 0x000fe20000100800 */
[----:B------:R-:W-:-:S03]  /*d0b0*/  MOV R14, R9 ;  /* 0x00000009000e7202 */ /* 0x000fc60000000f00 */
[----:B------:R0:W-:Y:S04]  /*d0c0*/  STL [R1+0xeac], R3 ;  /* 0x000eac0301007387 */ /* 0x0001e80000100800 */
[----:B------:R-:W1:Y:S04]  /*d0d0*/  LDSM.16.M88.4 R16, [R24+0x11800] ;  /* 0x011800001810783b */ /* 0x000e680000000200 */
[----:B0-----:R-:W4:Y:S04]  /*d0e0*/  LDL R3, [R1+0x404] ;  /* 0x0004040001037983 */ /* 0x001f280000100800 */
[----:B------:R-:W-:Y:S04]  /*d0f0*/  STL.64 [R1+0x68], R10 ;  /* 0x0000680a01007387 */ /* 0x000fe80000100a00 */
[----:B------:R-:W0:Y:S01]  /*d100*/  LDSM.16.M88.4 R8, [R24+0x11000] ;  /* 0x011000001808783b */ /* 0x000e220000000200 */
[----:B------:R-:W-:Y:S01]  /*d110*/  FMUL R0, R0, 1.4426950216293334961 ;  /* 0x3fb8aa3b00007820 */ /* 0x000fe20000400000 */
[----:B------:R-:W1:Y:S08]  /*d120*/  MUFU.EX2 R28, R2 ;  /* 0x00000002001c7308 */ /* 0x000e700000000800 */
[----:B------:R-:W0:Y:S01]  /*d130*/  MUFU.EX2 R2, R0 ;  /* 0x0000000000027308 */ /* 0x000e220000000800 */
[----:B------:R-:W-:Y:S01]  /*d140*/  F2FP.BF16.PACK_AB R5, R25, R5 ;  /* 0x000000051905723e */ /* 0x000fe200000010ff */
[----:B-1----:R-:W-:Y:S01]  /*d150*/  STL [R1+0x400], R28 ;  /* 0x0004001c01007387 */ /* 0x002fe20000100800 */
[----:B------:R-:W-:Y:S01]  /*d160*/  IMAD.MOV.U32 R26, RZ, RZ, R16 ;  /* 0x000000ffff1a7224 */ /* 0x000fe200078e0010 */
[----:B------:R-:W-:-:S02]  /*d170*/  MOV R25, R17 ;  /* 0x0000001100197202 */ /* 0x000fc40000000f00 */
[----:B0-----:R-:W-:Y:S04]  /*d180*/  STL [R1+0xe3c], R10 ;  /* 0x000e3c0a01007387 */ /* 0x001fe80000100800 */
[----:B------:R-:W-:Y:S04]  /*d190*/  STL [R1+0x414], R2 ;  /* 0x0004140201007387 */ /* 0x000fe80000100800 */
[----:B------:R0:W-:Y:S01]  /*d1a0*/  STL [R1+0xe38], R11 ;  /* 0x000e380b01007387 */ /* 0x0001e20000100800 */
[----:B--2---:R-:W-:Y:S01]  /*d1b0*/  FMUL R23, R28, R6 ;  /* 0x000000061c177220 */ /* 0x004fe20000400000 */
[----:B------:R-:W-:-:S02]  /*d1c0*/  F2FP.BF16.PACK_AB R6, R13, R12 ;  /* 0x0000000c0d06723e */ /* 0x000fc400000010ff */
[----:B------:R-:W2:Y:S04]  /*d1d0*/  LDL.LU R12, [R1+0x320] ;  /* 0x00032000010c7983 */ /* 0x000ea80000300800 */
[----:B------:R-:W2:Y:S04]  /*d1e0*/  LDL.LU R13, [R1+0x324] ;  /* 0x00032400010d7983 */ /* 0x000ea80000300800 */
[----:B0-----:R-:W2:Y:S04]  /*d1f0*/  LDL.LU R11, [R1+0x328] ;  /* 0x00032800010b7983 */ /* 0x001ea80000300800 */
[----:B------:R-:W2:Y:S04]  /*d200*/  LDL.LU R10, [R1+0x32c] ;  /* 0x00032c00010a7983 */ /* 0x000ea80000300800 */
[----:B------:R-:W-:Y:S04]  /*d210*/  STL.64 [R1+0x1b8], R18 ;  /* 0x0001b81201007387 */ /* 0x000fe80000100a00 */
[----:B------:R-:W2:Y:S01]  /*d220*/  LDL.LU.64 R16, [R1+0xf08] ;  /* 0x000f080001107983 */ /* 0x000ea20000300a00 */
[----:B-----5:R-:W-:Y:S01]  /*d230*/  FMUL R22, R28, R22 ;  /* 0x000000161c167220 */ /* 0x020fe20000400000 */
[----:B---3--:R-:W-:-:S02]  /*d240*/  F2FP.BF16.PACK_AB R4, R29, R4 ;  /* 0x000000041d04723e */ /* 0x008fc400000010ff */
[----:B------:R-:W-:Y:S01]  /*d250*/  F2FP.BF16.PACK_AB R7, R2, R7 ;  /* 0x000000070207723e */ /* 0x000fe200000010ff */
[C---:B----4-:R-:W-:Y:S02]  /*d260*/  FMUL R20, R3.reuse, R20 ;  /* 0x0000001403147220 */ /* 0x050fe40000400000 */
[----:B------:R-:W-:-:S07]  /*d270*/  FMUL R21, R3, R21 ;  /* 0x0000001503157220 */ /* 0x000fce0000400000 */
[----:B--2---:R-:W-:Y:S01]  /*d280*/  HMMA.16816.F32.BF16 R20, R4, R16, R20 ;  /* 0x000000100414723c */ /* 0x004fe20000041814 */
[----:B------:R-:W2:Y:S04]  /*d290*/  LDL.LU R16, [R1+0x310] ;  /* 0x0003100001107983 */ /* 0x000ea80000300800 */
[----:B------:R-:W3:Y:S04]  /*d2a0*/  LDL.LU R17, [R1+0x314] ;  /* 0x0003140001117983 */ /* 0x000ee80000300800 */
[----:B------:R-:W4:Y:S04]  /*d2b0*/  LDL.LU R2, [R1+0x318] ;  /* 0x0003180001027983 */ /* 0x000f280000300800 */
[----:B------:R-:W5:Y:S01]  /*d2c0*/  LDL.LU R0, [R1+0x31c] ;  /* 0x00031c0001007983 */ /* 0x000f620000300800 */
[----:B------:R-:W-:-:S02]  /*d2d0*/  FMUL R12, R3, R12 ;  /* 0x0000000c030c7220 */ /* 0x000fc40000400000 */
[----:B------:R-:W-:-:S07]  /*d2e0*/  FMUL R13, R3, R13 ;  /* 0x0000000d030d7220 */ /* 0x000fce0000400000 */
[----:B------:R0:W-:Y:S04]  /*d2f0*/  STL [R1+0xe88], R20 ;  /* 0x000e881401007387 */ /* 0x0001e80000100800 */
[----:B------:R1:W-:Y:S01]  /*d300*/  STL [R1+0xe84], R21 ;  /* 0x000e841501007387 */ /* 0x0003e20000100800 */
[----:B0-----:R-:W-:Y:S02]  /*d310*/  IMAD.MOV.U32 R20, RZ, RZ, R15 ;  /* 0x000000ffff147224 */ /* 0x001fe400078e000f */
[C---:B------:R-:W-:Y:S01]  /*d320*/  FMUL R15, R28.reuse, R10 ;  /* 0x0000000a1c0f7220 */ /* 0x040fe20000400000 */
[----:B-1----:R-:W-:Y:S01]  /*d330*/  MOV R21, R14 ;  /* 0x0000000e00157202 */ /* 0x002fe20000000f00 */
[----:B------:R-:W-:Y:S01]  /*d340*/  FMUL R14, R28, R11 ;  /* 0x0000000b1c0e7220 */ /* 0x000fe20000400000 */
[----:B------:R-:W-:Y:S04]  /*d350*/  STL [R1+0xe80], R22 ;  /* 0x000e801601007387 */ /* 0x000fe80000100800 */
[----:B------:R-:W-:Y:S02]  /*d360*/  STL [R1+0xe7c], R23 ;  /* 0x000e7c1701007387 */ /* 0x000fe40000100800 */
[----:B------:R-:W-:Y:S02]  /*d370*/  HMMA.16816.F32.BF16 R12, R4, R20, R12 ;  /* 0x00000014040c723c */ /* 0x000fe4000004180c */
[----:B------:R-:W5:Y:S04]  /*d380*/  LDL.LU R21, [R1+0x330] ;  /* 0x0003300001157983 */ /* 0x000f680000300800 */
[----:B------:R-:W5:Y:S04]  /*d390*/  LDL.LU R20, [R1+0x334] ;  /* 0x0003340001147983 */ /* 0x000f680000300800 */
[----:B------:R-:W5:Y:S04]  /*d3a0*/  LDL.LU R11, [R1+0x338] ;  /* 0x00033800010b7983 */ /* 0x000f680000300800 */
[----:B------:R-:W5:Y:S09]  /*d3b0*/  LDL.LU R10, [R1+0x33c] ;  /* 0x00033c00010a7983 */ /* 0x000f720000300800 */
[----:B------:R-:W-:Y:S04]  /*d3c0*/  STL [R1+0xe4c], R12 ;  /* 0x000e4c0c01007387 */ /* 0x000fe80000100800 */
[----:B------:R-:W-:Y:S04]  /*d3d0*/  STL [R1+0xe48], R13 ;  /* 0x000e480d01007387 */ /* 0x000fe80000100800 */
[----:B------:R-:W-:Y:S04]  /*d3e0*/  STL [R1+0xe44], R14 ;  /* 0x000e440e01007387 */ /* 0x000fe80000100800 */
[----:B------:R-:W-:Y:S04]  /*d3f0*/  STL [R1+0xe40], R15 ;  /* 0x000e400f01007387 */ /* 0x000fe80000100800 */
[----:B------:R0:W1:Y:S04]  /*d400*/  LDSM.16.M88.4 R12, [R24+0x12000] ;  /* 0x01200000180c783b */ /* 0x0000680000000200 */
[----:B0-----:R-:W0:Y:S02]  /*d410*/  S2R R24, SR_TID.X ;  /* 0x0000000000187919 */ /* 0x001e240000002100 */
[----:B0-----:R-:W-:-:S02]  /*d420*/  LOP3.LUT R29, R24, 0x7, RZ, 0xc0, !PT ;  /* 0x00000007181d7812 */ /* 0x001fc400078ec0ff */
[----:B-1----:R-:W-:Y:S04]  /*d430*/  STL.64 [R1+0x1a8], R14 ;  /* 0x0001a80e01007387 */ /* 0x002fe80000100a00 */
[----:B------:R-:W-:Y:S04]  /*d440*/  STL.64 [R1+0xf00], R6 ;  /* 0x000f000601007387 */ /* 0x000fe80000100a00 */
[----:B------:R-:W-:Y:S01]  /*d450*/  STL.64 [R1+0xef8], R4 ;  /* 0x000ef80401007387 */ /* 0x000fe20000100a00 */
[C---:B--2---:R-:W-:Y:S02]  /*d460*/  FMUL R16, R3.reuse, R16 ;  /* 0x0000001003107220 */ /* 0x044fe40000400000 */
[----:B---3--:R-:W-:-:S02]  /*d470*/  FMUL R17, R3, R17 ;  /* 0x0000001103117220 */ /* 0x008fc40000400000 */
[C---:B----4-:R-:W-:Y:S02]  /*d480*/  FMUL R18, R28.reuse, R2 ;  /* 0x000000021c127220 */ /* 0x050fe40000400000 */
[----:B-----5:R-:W-:-:S07]  /*d490*/  FMUL R19, R28, R0 ;  /* 0x000000001c137220 */ /* 0x020fce0000400000 */
[----:B------:R-:W-:Y:S07]  /*d4a0*/  HMMA.16816.F32.BF16 R16, R4, R8, R16 ;  /* 0x000000080410723c */ /* 0x000fee0000041810 */
[----:B------:R-:W-:Y:S01]  /*d4b0*/  MOV R9, R25 ;  /* 0x0000001900097202 */ /* 0x000fe20000000f00 */
[----:B------:R-:W-:Y:S11]  /*d4c0*/  IMAD.SHL.U32 R25, R24, 0x2, RZ ;  /* 0x0000000218197824 */ /* 0x000ff600078e00ff */
[----:B------:R-:W-:Y:S04]  /*d4d0*/  @!UPT UIADD3 URZ, URZ, URZ, URZ ;  /* 0x0000003f3f3ff290 */ /* 0x000fe8000fffe03f */
[----:B------:R0:W-:Y:S02]  /*d4e0*/  STL.64 [R1+0xe30], R18 ;  /* 0x000e301201007387 */ /* 0x0001e40000100a00 */
[----:B0-----:R-:W-:-:S05]  /*d4f0*/  IMAD R18, R29, 0x110, RZ ;  /* 0x000001101d127824 */ /* 0x001fca00078e02ff */
[----:B------:R-:W-:-:S05]  /*d500*/  LOP3.LUT R18, R18, 0x30, R25, 0x78, !PT ;  /* 0x0000003012127812 */ /* 0x000fca00078e7819 */
[----:B------:R-:W0:Y:S01]  /*d510*/  LDSM.16.M88.4 R4, [R18+0x12800] ;  /* 0x012800001204783b */ /* 0x000e220000000200 */
[----:B------:R-:W-:Y:S02]  /*d520*/  IMAD.MOV.U32 R2, RZ, RZ, R12 ;  /* 0x000000ffff027224 */ /* 0x000fe400078e000c */
[----:B------:R-:W-:Y:S01]  /*d530*/  FMUL R24, R3, R21 ;  /* 0x0000001503187220 */ /* 0x000fe20000400000 */
[----:B------:R-:W-:Y:S04]  /*d540*/  STL.64 [R1+0xe28], R16 ;  /* 0x000e281001007387 */ /* 0x000fe80000100a00 */
[----:B0-----:R0:W-:Y:S01]  /*d550*/  STL [R1+0x198], R6 ;  /* 0x0001980601007387 */ /* 0x0011e20000100800 */
[----:B------:R-:W-:Y:S01]  /*d560*/  MOV R19, R7 ;  /* 0x0000000700137202 */ /* 0x000fe20000000f00 */
[----:B------:R-:W-:Y:S01]  /*d570*/  IMAD.MOV.U32 R21, RZ, RZ, R5 ;  /* 0x000000ffff157224 */ /* 0x000fe200078e0005 */
[----:B------:R-:W-:Y:S01]  /*d580*/  MOV R12, R4 ;  /* 0x00000004000c7202 */ /* 0x000fe20000000f00 */
[----:B0-----:R-:W2:Y:S04]  /*d590*/  LDL.LU.64 R6, [R1+0xf00] ;  /* 0x000f000001067983 */ /* 0x001ea80000300a00 */
[----:B------:R-:W2:Y:S01]  /*d5a0*/  LDL.LU.64 R4, [R1+0xef8] ;  /* 0x000ef80001047983 */ /* 0x000ea20000300a00 */
[----:B------:R-:W-:-:S02]  /*d5b0*/  IMAD.MOV.U32 R8, RZ, RZ, R26 ;  /* 0x000000ffff087224 */ /* 0x000fc400078e001a */
[----:B------:R-:W-:Y:S02]  /*d5c0*/  FMUL R25, R3, R20 ;  /* 0x0000001403197220 */ /* 0x000fe40000400000 */
[C---:B------:R-:W-:Y:S02]  /*d5d0*/  FMUL R26, R28.reuse, R11 ;  /* 0x0000000b1c1a7220 */ /* 0x040fe40000400000 */
[----:B------:R-:W-:Y:S01]  /*d5e0*/  FMUL R27, R28, R10 ;  /* 0x0000000a1c1b7220 */ /* 0x000fe20000400000 */
[----:B------:R-:W-:Y:S01]  /*d5f0*/  MOV R0, R13 ;  /* 0x0000000d00007202 */ /* 0x000fe20000000f00 */
[----:B------:R0:W-:Y:S04]  /*d600*/  STL [R1+0xef0], R12 ;  /* 0x000ef00c01007387 */ /* 0x0001e80000100800 */
[----:B------:R-:W-:Y:S01]  /*d610*/  STL [R1+0xe8c], R19 ;  /* 0x000e8c1301007387 */ /* 0x000fe20000100800 */
[----:B------:R-:W-:Y:S01]  /*d620*/  MOV R13, R0 ;  /* 0x00000000000d7202 */ /* 0x000fe20000000f00 */
[----:B0-----:R-:W-:Y:S01]  /*d630*/  IMAD.MOV.U32 R12, RZ, RZ, R2 ;  /* 0x000000ffff0c7224 */ /* 0x001fe200078e0002 */
[----:B--2---:R-:W-:Y:S01]  /*d640*/  HMMA.16816.F32.BF16 R24, R4, R8, R24 ;  /* 0x000000080418723c */ /* 0x004fe20000041818 */
[----:B------:R-:W2:Y:S04]  /*d650*/  LDL.LU R9, [R1+0x380] ;  /* 0x0003800001097983 */ /* 0x000ea80000300800 */
[----:B------:R-:W3:Y:S04]  /*d660*/  LDL.LU R8, [R1+0x384] ;  /* 0x0003840001087983 */ /* 0x000ee80000300800 */
[----:B------:R-:W4:Y:S04]  /*d670*/  LDL.LU R2, [R1+0x388] ;  /* 0x0003880001027983 */ /* 0x000f280000300800 */
[----:B------:R-:W5:Y:S11]  /*d680*/  LDL.LU R0, [R1+0x38c] ;  /* 0x00038c0001007983 */ /* 0x000f760000300800 */
[----:B------:R-:W-:Y:S01]  /*d690*/  IMAD.MOV.U32 R10, RZ, RZ, R24 ;  /* 0x000000ffff0a7224 */ /* 0x000fe200078e0018 */
[----:B------:R-:W-:Y:S01]  /*d6a0*/  MOV R11, R25 ;  /* 0x00000019000b7202 */ /* 0x000fe20000000f00 */
[----:B------:R-:W-:Y:S01]  /*d6b0*/  IMAD.MOV.U32 R17, RZ, RZ, R26 ;  /* 0x000000ffff117224 */ /* 0x000fe200078e001a */
[----:B------:R-:W-:-:S02]  /*d6c0*/  MOV R16, R27 ;  /* 0x0000001b00107202 */ /* 0x000fc40000000f00 */
[----:B------:R-:W0:Y:S04]  /*d6d0*/  LDSM.16.M88.4 R24, [R18+0x13000] ;  /* 0x013000001218783b */ /* 0x000e280000000200 */
[----:B------:R1:W-:Y:S04]  /*d6e0*/  STL [R1+0xe5c], R16 ;  /* 0x000e5c1001007387 */ /* 0x0003e80000100800 */
[----:B------:R0:W-:Y:S04]  /*d6f0*/  STL [R1+0xe58], R17 ;  /* 0x000e581101007387 */ /* 0x0001e80000100800 */
[----:B------:R0:W-:Y:S04]  /*d700*/  STL [R1+0xe54], R11 ;  /* 0x000e540b01007387 */ /* 0x0001e80000100800 */
[----:B------:R0:W-:Y:S02]  /*d710*/  STL [R1+0xe50], R10 ;  /* 0x000e500a01007387 */ /* 0x0001e40000100800 */
[----:B0-----:R-:W-:Y:S01]  /*d720*/  MOV R23, R27 ;  /* 0x0000001b00177202 */ /* 0x001fe20000000f00 */
[----:B------:R-:W-:Y:S01]  /*d730*/  IMAD.MOV.U32 R19, RZ, RZ, R24 ;  /* 0x000000ffff137224 */ /* 0x000fe200078e0018 */
[----:B-1----:R-:W-:Y:S01]  /*d740*/  MOV R16, R25 ;  /* 0x0000001900107202 */ /* 0x002fe20000000f00 */
[----:B------:R-:W-:-:S02]  /*d750*/  IMAD.MOV.U32 R22, RZ, RZ, R26 ;  /* 0x000000ffff167224 */ /* 0x000fc400078e001a */
[----:B------:R-:W-:Y:S04]  /*d760*/  STL [R1+0xe90], R23 ;  /* 0x000e901701007387 */ /* 0x000fe80000100800 */
[----:B------:R-:W5:Y:S04]  /*d770*/  LDL.LU R20, [R1+0x370] ;  /* 0x0003700001147983 */ /* 0x000f680000300800 */
[----:B------:R-:W5:Y:S04]  /*d780*/  LDL.LU R17, [R1+0x374] ;  /* 0x0003740001117983 */ /* 0x000f680000300800 */
[----:B------:R-:W5:Y:S04]  /*d790*/  LDL.LU R11, [R1+0x378] ;  /* 0x00037800010b7983 */ /* 0x000f680000300800 */
[----:B------:R-:W5:Y:S01]  /*d7a0*/  LDL.LU R10, [R1+0x37c] ;  /* 0x00037c00010a7983 */ /* 0x000f620000300800 */
[----:B--2---:R-:W-:-:S02]  /*d7b0*/  FMUL R24, R3, R9 ;  /* 0x0000000903187220 */ /* 0x004fc40000400000 */
[----:B---3--:R-:W-:Y:S02]  /*d7c0*/  FMUL R25, R3, R8 ;  /* 0x0000000803197220 */ /* 0x008fe40000400000 */
[C---:B----4-:R-:W-:Y:S02]  /*d7d0*/  FMUL R26, R28.reuse, R2 ;  /* 0x000000021c1a7220 */ /* 0x050fe40000400000 */
[----:B-----5:R-:W-:-:S07]  /*d7e0*/  FMUL R27, R28, R0 ;  /* 0x000000001c1b7220 */ /* 0x020fce0000400000 */
[----:B------:R-:W-:Y:S01]  /*d7f0*/  HMMA.16816.F32.BF16 R24, R4, R12, R24 ;  /* 0x0000000c0418723c */ /* 0x000fe20000041818 */
[----:B------:R-:W2:Y:S11]  /*d800*/  LDL.LU R12, [R1+0xef0] ;  /* 0x000ef000010c7983 */ /* 0x000eb60000300800 */
[----:B------:R-:W-:Y:S11]  /*d810*/  @!UPT UIADD3 URZ, URZ, URZ, URZ ;  /* 0x0000003f3f3ff290 */ /* 0x000ff6000fffe03f */
[----:B------:R-:W-:Y:S04]  /*d820*/  STL [R1+0x4c], R27 ;  /* 0x00004c1b01007387 */ /* 0x000fe80000100800 */
[----:B------:R-:W3:Y:S04]  /*d830*/  LDL.LU R9, [R1+0x360] ;  /* 0x0003600001097983 */ /* 0x000ee80000300800 */
[----:B------:R-:W4:Y:S04]  /*d840*/  LDL.LU R8, [R1+0x364] ;  /* 0x0003640001087983 */ /* 0x000f280000300800 */
[----:B------:R-:W5:Y:S04]  /*d850*/  LDL.LU R2, [R1+0x368] ;  /* 0x0003680001027983 */ /* 0x000f680000300800 */
[----:B------:R-:W5:Y:S01]  /*d860*/  LDL.LU R0, [R1+0x36c] ;  /* 0x00036c0001007983 */ /* 0x000f620000300800 */
[----:B------:R-:W-:Y:S01]  /*d870*/  IMAD.MOV.U32 R15, RZ, RZ, R26 ;  /* 0x000000ffff0f7224 */ /* 0x000fe200078e001a */
[----:B------:R-:W-:Y:S01]  /*d880*/  MOV R14, R25 ;  /* 0x00000019000e7202 */ /* 0x000fe20000000f00 */
[----:B------:R-:W-:-:S03]  /*d890*/  IMAD.MOV.U32 R13, RZ, RZ, R24 ;  /* 0x000000ffff0d7224 */ /* 0x000fc600078e0018 */
[----:B------:R-:W-:Y:S04]  /*d8a0*/  STL [R1+0xe68], R15 ;  /* 0x000e680f01007387 */ /* 0x000fe80000100800 */
[----:B------:R-:W-:Y:S04]  /*d8b0*/  STL [R1+0xe64], R14 ;  /* 0x000e640e01007387 */ /* 0x000fe80000100800 */
[----:B------:R0:W-:Y:S01]  /*d8c0*/  STL [R1+0xe60], R13 ;  /* 0x000e600d01007387 */ /* 0x0001e20000100800 */
[C---:B------:R-:W-:Y:S02]  /*d8d0*/  FMUL R24, R3.reuse, R20 ;  /* 0x0000001403187220 */ /* 0x040fe40000400000 */
[----:B------:R-:W-:Y:S01]  /*d8e0*/  FMUL R25, R3, R17 ;  /* 0x0000001103197220 */ /* 0x000fe20000400000 */
[----:B0-----:R-:W-:Y:S01]  /*d8f0*/  MOV R13, R21 ;  /* 0x00000015000d7202 */ /* 0x001fe20000000f00 */
[----:B------:R-:W-:-:S02]  /*d900*/  FMUL R26, R28, R11 ;  /* 0x0000000b1c1a7220 */ /* 0x000fc40000400000 */
[----:B------:R-:W-:-:S07]  /*d910*/  FMUL R27, R28, R10 ;  /* 0x0000000a1c1b7220 */ /* 0x000fce0000400000 */
[----:B--2---:R-:W-:Y:S11]  /*d920*/  HMMA.16816.F32.BF16 R12, R4, R12, R24 ;  /* 0x0000000c040c723c */ /* 0x004ff60000041818 */
[----:B------:R-:W-:Y:S11]  /*d930*/  @!UPT UIADD3 URZ, URZ, URZ, URZ ;  /* 0x0000003f3f3ff290 */ /* 0x000ff6000fffe03f */
[----:B------:R-:W-:Y:S02]  /*d940*/  @!UPT UIADD3 URZ, URZ, URZ, URZ ;  /* 0x0000003f3f3ff290 */ /* 0x000fe4000fffe03f */
[----:B------:R-:W-:Y:S01]  /*d950*/  IMAD.MOV.U32 R17, RZ, RZ, R12 ;  /* 0x000000ffff117224 */ /* 0x000fe200078e000c */
[----:B------:R-:W-:Y:S01]  /*d960*/  MOV R12, R15 ;  /* 0x0000000f000c7202 */ /* 0x000fe20000000f00 */
[----:B------:R-:W-:Y:S01]  /*d970*/  IMAD.MOV.U32 R10, RZ, RZ, R14 ;  /* 0x000000ffff0a7224 */ /* 0x000fe200078e000e */
[----:B------:R-:W-:Y:S01]  /*d980*/  MOV R11, R13 ;  /* 0x0000000d000b7202 */ /* 0x000fe20000000f00 */
[C---:B---3--:R-:W-:Y:S01]  /*d990*/  FMUL R24, R3.reuse, R9 ;  /* 0x0000000903187220 */ /* 0x048fe20000400000 */
[----:B------:R-:W-:Y:S01]  /*d9a0*/  MOV R13, R16 ;  /* 0x00000010000d7202 */ /* 0x000fe20000000f00 */
[----:B------:R0:W-:Y:S01]  /*d9b0*/  STL [R1+0xe78], R12 ;  /* 0x000e780c01007387 */ /* 0x0001e20000100800 */
[----:B----4-:R-:W-:Y:S02]  /*d9c0*/  FMUL R25, R3, R8 ;  /* 0x0000000803197220 */ /* 0x010fe40000400000 */
[C---:B-----5:R-:W-:Y:S02]  /*d9d0*/  FMUL R26, R28.reuse, R2 ;  /* 0x000000021c1a7220 */ /* 0x060fe40000400000 */
[----:B------:R-:W-:-:S02]  /*d9e0*/  FMUL R27, R28, R0 ;  /* 0x000000001c1b7220 */ /* 0x000fc40000400000 */
[----:B0-----:R-:W-:Y:S01]  /*d9f0*/  IMAD.MOV.U32 R12, RZ, RZ, R19 ;  /* 0x000000ffff0c7224 */ /* 0x001fe200078e0013 */
[----:B------:R-:W-:Y:S04]  /*da00*/  STL [R1+0xe74], R10 ;  /* 0x000e740a01007387 */ /* 0x000fe80000100800 */
[----:B------:R0:W-:Y:S02]  /*da10*/  STL [R1+0xe70], R11 ;  /* 0x000e700b01007387 */ /* 0x0001e40000100800 */
[----:B0-----:R-:W-:Y:S02]  /*da20*/  HMMA.16816.F32.BF16 R8, R4, R12, R24 ;  /* 0x0000000c0408723c */ /* 0x001fe40000041818 */
[----:B------:R-:W-:Y:S04]  /*da30*/  STL [R1+0xe6c], R17 ;  /* 0x000e6c1101007387 */ /* 0x000fe80000100800 */
[----:B------:R-:W0:Y:S11]  /*da40*/  LDSM.16.M88.4 R24, [R18+0x14000] ;  /* 0x014000001218783b */ /* 0x000e360000000200 */
[----:B------:R-:W-:Y:S07]  /*da50*/  @!UPT UIADD3 URZ, URZ, URZ, URZ ;  /* 0x0000003f3f3ff290 */ /* 0x000fee000fffe03f */
[----:B------:R-:W-:Y:S01]  /*da60*/  MOV R16, R11 ;  /* 0x0000000b00107202 */ /* 0x000fe20000000f00 */
[----:B------:R-:W-:Y:S01]  /*da70*/  IMAD.MOV.U32 R13, RZ, RZ, R10 ;  /* 0x000000ffff0d7224 */ /* 0x000fe200078e000a */
[----:B------:R-:W2:Y:S01]  /*da80*/  LDL.LU R11, [R1+0x3c0] ;  /* 0x0003c000010b7983 */ /* 0x000ea20000300800 */
[----:B------:R-:W-:Y:S01]  /*da90*/  MOV R14, R9 ;  /* 0x00000009000e7202 */ /* 0x000fe20000000f00 */
[----:B------:R-:W-:Y:S02]  /*daa0*/  IMAD.MOV.U32 R15, RZ, RZ, R8 ;  /* 0x000000ffff0f7224 */ /* 0x000fe400078e0008 */
[----:B------:R-:W3:Y:S04]  /*dab0*/  LDL.LU R10, [R1+0x3c4] ;  /* 0x0003c400010a7983 */ /* 0x000ee80000300800 */
[----:B------:R-:W4:Y:S04]  /*dac0*/  LDL.LU R9, [R1+0x3c8] ;  /* 0x0003c80001097983 */ /* 0x000f280000300800 */
[----:B------:R-:W5:Y:S04]  /*dad0*/  LDL.LU R8, [R1+0x3cc] ;  /* 0x0003cc0001087983 */ /* 0x000f680000300800 */
[----:B------:R-:W-:Y:S01]  /*dae0*/  STL.64 [R1+0xee8], R14 ;  /* 0x000ee80e01007387 */ /* 0x000fe20000100a00 */
[----:B0-----:R-:W-:-:S03]  /*daf0*/  IMAD.MOV.U32 R2, RZ, RZ, R24 ;  /* 0x000000ffff027224 */ /* 0x001fc600078e0018 */
[----:B------:R-:W-:Y:S01]  /*db00*/  STL [R1+0xee0], R13 ;  /* 0x000ee00d01007387 */ /* 0x000fe20000100800 */
[----:B------:R-:W-:Y:S01]  /*db10*/  MOV R0, R25 ;  /* 0x0000001900007202 */ /* 0x000fe20000000f00 */
[----:B------:R-:W-:Y:S02]  /*db20*/  IMAD.MOV.U32 R29, RZ, RZ, R27 ;  /* 0x000000ffff1d7224 */ /* 0x000fe400078e001b */
[----:B------:R-:W0:Y:S04]  /*db30*/  LDSM.16.M88.4 R12, [R18+0x13800] ;  /* 0x01380000120c783b */ /* 0x000e280000000200 */
[----:B------:R-:W-:Y:S04]  /*db40*/  STL [R1+0x158], R26 ;  /* 0x0001581a01007387 */ /* 0x000fe80000100800 */
[----:B------:R-:W1:Y:S04]  /*db50*/  LDSM.16.M88.4 R24, [R18+0x14800] ;  /* 0x014800001218783b */ /* 0x000e680000000200 */
[----:B------:R0:W-:Y:S02]  /*db60*/  STL [R1+0xe20], R29 ;  /* 0x000e201d01007387 */ /* 0x0001e40000100800 */
[----:B0-----:R-:W-:Y:S01]  /*db70*/  IMAD.MOV.U32 R20, RZ, RZ, R14 ;  /* 0x000000ffff147224 */ /* 0x001fe200078e000e */
[----:B------:R-:W-:-:S02]  /*db80*/  MOV R21, R15 ;  /* 0x0000000f00157202 */ /* 0x000fc40000000f00 */
[----:B-1----:R-:W-:Y:S01]  /*db90*/  MOV R15, R24 ;  /* 0x00000018000f7202 */ /* 0x002fe20000000f00 */
[----:B------:R-:W-:Y:S01]  /*dba0*/  IMAD.MOV.U32 R14, RZ, RZ, R25 ;  /* 0x000000ffff0e7224 */ /* 0x000fe200078e0019 */
[----:B------:R-:W-:Y:S01]  /*dbb0*/  MOV R23, R26 ;  /* 0x0000001a00177202 */ /* 0x000fe20000000f00 */
[----:B------:R-:W-:-:S04]  /*dbc0*/  IMAD.MOV.U32 R19, RZ, RZ, R27 ;  /* 0x000000ffff137224 */ /* 0x000fc800078e001b */
[----:B------:R-:W-:Y:S04]  /*dbd0*/  STL.64 [R1+0xea0], R22 ;  /* 0x000ea01601007387 */ /* 0x000fe80000100a00 */
[----:B------:R0:W-:Y:S04]  /*dbe0*/  STL.64 [R1+0xe98], R20 ;  /* 0x000e981401007387 */ /* 0x0001e80000100a00 */
[----:B------:R-:W5:Y:S01]  /*dbf0*/  LDL.LU R29, [R1+0x354] ;  /* 0x00035400011d7983 */ /* 0x000f620000300800 */
[----:B0-----:R-:W-:Y:S01]  /*dc00*/  MOV R20, R15 ;  /* 0x0000000f00147202 */ /* 0x001fe20000000f00 */
[----:B------:R-:W-:-:S02]  /*dc10*/  IMAD.MOV.U32 R21, RZ, RZ, R14 ;  /* 0x000000ffff157224 */ /* 0x000fc400078e000e */
[C---:B--2---:R-:W-:Y:S02]  /*dc20*/  FMUL R24, R3.reuse, R11 ;  /* 0x0000000b03187220 */ /* 0x044fe40000400000 */
[----:B---3--:R-:W-:Y:S02]  /*dc30*/  FMUL R25, R3, R10 ;  /* 0x0000000a03197220 */ /* 0x008fe40000400000 */
[C---:B----4-:R-:W-:Y:S02]  /*dc40*/  FMUL R26, R28.reuse, R9 ;  /* 0x000000091c1a7220 */ /* 0x050fe40000400000 */
[----:B------:R-:W2:Y:S01]  /*dc50*/  LDL.LU R9, [R1+0x358] ;  /* 0x0003580001097983 */ /* 0x000ea20000300800 */
[----:B-----5:R-:W-:-:S03]  /*dc60*/  FMUL R27, R28, R8 ;  /* 0x000000081c1b7220 */ /* 0x020fc60000400000 */
[----:B------:R-:W3:Y:S04]  /*dc70*/  LDL.LU R8, [R1+0x35c] ;  /* 0x00035c0001087983 */ /* 0x000ee80000300800 */
[----:B------:R-:W4:Y:S01]  /*dc80*/  LDL.LU.64 R14, [R1+0xee8] ;  /* 0x000ee800010e7983 */ /* 0x000f220000300a00 */
[----:B------:R-:W-:Y:S03]  /*dc90*/  HMMA.16816.F32.BF16 R24, R4, R12, R24 ;  /* 0x0000000c0418723c */ /* 0x000fe60000041818 */
[----:B------:R-:W5:Y:S11]  /*dca0*/  LDL.LU R13, [R1+0xee0] ;  /* 0x000ee000010d7983 */ /* 0x000f760000300800 */
[----:B------:R-:W-:Y:S10]  /*dcb0*/  @!UPT UIADD3 URZ, URZ, URZ, URZ ;  /* 0x0000003f3f3ff290 */ /* 0x000ff4000fffe03f */
[----:B------:R-:W-:Y:S02]  /*dcc0*/  IMAD.MOV.U32 R17, RZ, RZ, R27 ;  /* 0x000000ffff117224 */ /* 0x000fe400078e001b */
[----:B------:R-:W3:Y:S01]  /*dcd0*/  LDL.LU R27, [R1+0x350] ;  /* 0x00035000011b7983 */ /* 0x000ee20000300800 */
[----:B------:R-:W-:Y:S01]  /*dce0*/  IMAD.MOV.U32 R10, RZ, RZ, R25 ;  /* 0x000000ffff0a7224 */ /* 0x000fe200078e0019 */
[----:B------:R-:W-:Y:S02]  /*dcf0*/  MOV R11, R26 ;  /* 0x0000001a000b7202 */ /* 0x000fe40000000f00 */
[----:B------:R-:W3:Y:S01]  /*dd00*/  LDL.LU R23, [R1+0x340] ;  /* 0x0003400001177983 */ /* 0x000ee20000300800 */
[----:B------:R-:W-:Y:S01]  /*dd10*/  MOV R25, R2 ;  /* 0x0000000200197202 */ /* 0x000fe20000000f00 */
[----:B------:R-:W-:Y:S02]  /*dd20*/  IMAD.MOV.U32 R26, RZ, RZ, R0 ;  /* 0x000000ffff1a7224 */ /* 0x000fe400078e0000 */
[----:B------:R-:W3:Y:S04]  /*dd30*/  LDL.LU R22, [R1+0x344] ;  /* 0x0003440001167983 */ /* 0x000ee80000300800 */
[----:B------:R-:W3:Y:S04]  /*dd40*/  LDL.LU R2, [R1+0x348] ;  /* 0x0003480001027983 */ /* 0x000ee80000300800 */
[----:B------:R-:W3:Y:S01]  /*dd50*/  LDL.LU R0, [R1+0x34c] ;  /* 0x00034c0001007983 */ /* 0x000ee20000300800 */
[----:B------:R-:W-:-:S03]  /*dd60*/  MOV R12, R24 ;  /* 0x00000018000c7202 */ /* 0x000fc60000000f00 */
[----:B----4-:R-:W-:Y:S04]  /*dd70*/  STL.64 [R1+0xeb8], R14 ;  /* 0x000eb80e01007387 */ /* 0x010fe80000100a00 */
[----:B-----5:R0:W-:Y:S02]  /*dd80*/  STL.64 [R1+0xeb0], R12 ;  /* 0x000eb00c01007387 */ /* 0x0201e40000100a00 */
[----:B0-----:R-:W-:Y:S01]  /*dd90*/  MOV R12, R25 ;  /* 0x00000019000c7202 */ /* 0x001fe20000000f00 */
[----:B------:R-:W-:Y:S02]  /*dda0*/  IMAD.MOV.U32 R13, RZ, RZ, R26 ;  /* 0x000000ffff0d7224 */ /* 0x000fe400078e001a */
[----:B------:R-:W-:Y:S02]  /*ddb0*/  FMUL R25, R3, R29 ;  /* 0x0000001d03197220 */ /* 0x000fe40000400000 */
[----:B--2---:R-:W-:-:S02]  /*ddc0*/  FMUL R26, R28, R9 ;  /* 0x000000091c1a7220 */ /* 0x004fc40000400000 */
[----:B---3--:R-:W-:Y:S02]  /*ddd0*/  FMUL R24, R3, R27 ;  /* 0x0000001b03187220 */ /* 0x008fe40000400000 */
[----:B------:R-:W-:-:S07]  /*dde0*/  FMUL R27, R28, R8 ;  /* 0x000000081c1b7220 */ /* 0x000fce0000400000 */
[----:B------:R-:W-:Y:S07]  /*ddf0*/  HMMA.16816.F32.BF16 R12, R4, R12, R24 ;  /* 0x0000000c040c723c */ /* 0x000fee0000041818 */
[C---:B------:R-:W-:Y:S02]  /*de00*/  FMUL R24, R3.reuse, R23 ;  /* 0x0000001703187220 */ /* 0x040fe40000400000 */
[----:B------:R-:W-:Y:S02]  /*de10*/  FMUL R25, R3, R22 ;  /* 0x0000001603197220 */ /* 0x000fe40000400000 */
[----:B------:R-:W-:-:S02]  /*de20*/  FMUL R26, R28, R2 ;  /* 0x000000021c1a7220 */ /* 0x000fc40000400000 */
[----:B------:R-:W-:-:S11]  /*de30*/  FMUL R27, R28, R0 ;  /* 0x000000001c1b7220 */ /* 0x000fd60000400000 */
[----:B------:R-:W-:Y:S01]  /*de40*/  MOV R8, R12 ;  /* 0x0000000c00087202 */ /* 0x000fe20000000f00 */
[----:B------:R-:W-:Y:S01]  /*de50*/  IMAD.MOV.U32 R9, RZ, RZ, R13 ;  /* 0x000000ffff097224 */ /* 0x000fe200078e000d */
[----:B------:R-:W-:Y:S04]  /*de60*/  STL.64 [R1+0xe8], R14 ;  /* 0x0000e80e01007387 */ /* 0x000fe80000100a00 */
[----:B------:R-:W-:Y:S04]  /*de70*/  STL.64 [R1+0xec8], R10 ;  /* 0x000ec80a01007387 */ /* 0x000fe80000100a00 */
[----:B------:R0:W-:Y:S04]  /*de80*/  STL.64 [R1+0xec0], R8 ;  /* 0x000ec00801007387 */ /* 0x0001e80000100a00 */
[----:B------:R-:W-:Y:S01]  /*de90*/  LDSM.16.M88.4 R12, [R18+0x16000] ;  /* 0x01600000120c783b */ /* 0x000fe20000000200 */
[----:B0-----:R-:W-:Y:S11]  /*dea0*/  HMMA.16816.F32.BF16 R8, R4, R20, R24 ;  /* 0x000000140408723c */ /* 0x001ff60000041818 */
[----:B------:R-:W-:Y:S11]  /*deb0*/  @!UPT UIADD3 URZ, URZ, URZ, URZ ;  /* 0x0000003f3f3ff290 */ /* 0x000ff6000fffe03f */
[----:B------:R-:W-:Y:S01]  /*dec0*/  @!UPT UIADD3 URZ, URZ, URZ, URZ ;  /* 0x0000003f3f3ff290 */ /* 0x000fe2000fffe03f */
[----:B------:R-:W-:Y:S04]  /*ded0*/  STL.64 [R1+0xd0], R8 ;  /* 0x0000d00801007387 */ /* 0x000fe80000100a00 */
[----:B------:R-:W-:Y:S04]  /*dee0*/  STL [R1+0xd8], R10 ;  /* 0x0000d80a01007387 */ /* 0x000fe80000100800 */
[----:B------:R-:W2:Y:S04]  /*def0*/  LDL.LU R24, [R1+0x3b0] ;  /* 0x0003b00001187983 */ /* 0x000ea80000300800 */
[----:B------:R-:W3:Y:S04]  /*df00*/  LDL.LU R25, [R1+0x3b4] ;  /* 0x0003b40001197983 */ /* 0x000ee80000300800 */
[----:B------:R-:W4:Y:S04]  /*df10*/  LDL.LU R26, [R1+0x3b8] ;  /* 0x0003b800011a7983 */ /* 0x000f280000300800 */
[----:B------:R-:W5:Y:S04]  /*df20*/  LDL.LU R27, [R1+0x3bc] ;  /* 0x0003bc00011b7983 */ /* 0x000f680000300800 */
[----:B------:R-:W2:Y:S04]  /*df30*/  LDL.LU R23, [R1+0x3a8] ;  /* 0x0003a80001177983 */ /* 0x000ea80000300800 */
[----:B------:R-:W2:Y:S04]  /*df40*/  LDL.LU R2, [R1+0x3ac] ;  /* 0x0003ac0001027983 */ /* 0x000ea80000300800 */
[----:B------:R-:W2:Y:S04]  /*df50*/  LDL.LU R22, [R1+0x390] ;  /* 0x0003900001167983 */ /* 0x000ea80000300800 */
[----:B------:R-:W3:Y:S04]  /*df60*/  LDL.LU R21, [R1+0x394] ;  /* 0x0003940001157983 */ /* 0x000ee80000300800 */
[----:B------:R-:W3:Y:S01]  /*df70*/  LDL.LU R20, [R1+0x398] ;  /* 0x0003980001147983 */ /* 0x000ee20000300800 */
[----:B------:R-:W-:-:S03]  /*df80*/  MOV R29, R11 ;  /* 0x0000000b001d7202 */ /* 0x000fc60000000f00 */
[----:B------:R-:W-:Y:S04]  /*df90*/  LDSM.16.M88.4 R8, [R18+0x15800] ;  /* 0x015800001208783b */ /* 0x000fe80000000200 */
[----:B--2---:R-:W-:Y:S04]  /*dfa0*/  STL.64 [R1+0xed8], R22 ;  /* 0x000ed81601007387 */ /* 0x004fe80000100a00 */
[----:B---3--:R-:W-:Y:S04]  /*dfb0*/  STL.64 [R1+0xed0], R20 ;  /* 0x000ed01401007387 */ /* 0x008fe80000100a00 */
[----:B------:R-:W0:Y:S04]  /*dfc0*/  LDSM.16.M88.4 R20, [R18+0x15000] ;  /* 0x015000001214783b */ /* 0x000e280000000200 */
[----:B------:R-:W2:Y:S01]  /*dfd0*/  LDL.LU R0, [R1+0x39c] ;  /* 0x00039c0001007983 */ /* 0x000ea20000300800 */
[----:B------:R-:W-:-:S02]  /*dfe0*/  FMUL R24, R3, R24 ;  /* 0x0000001803187220 */ /* 0x000fc40000400000 */
[C---:B------:R-:W-:Y:S02]  /*dff0*/  FMUL R25, R3.reuse, R25 ;  /* 0x0000001903197220 */ /* 0x040fe40000400000 */
[C---:B----4-:R-:W-:Y:S02]  /*e000*/  FMUL R26, R28.reuse, R26 ;  /* 0x0000001a1c1a7220 */ /* 0x050fe40000400000 */
[C---:B-----5:R-:W-:Y:S01]  /*e010*/  FMUL R27, R28.reuse, R27 ;  /* 0x0000001b1c1b7220 */ /* 0x060fe20000400000 */
[----:B0-----:R-:W-:Y:S04]  /*e020*/  STL.64 [R1+0x118], R22 ;  /* 0x0001181601007387 */ /* 0x001fe80000100a00 */
[----:B------:R0:W-:Y:S04]  /*e030*/  STL.64 [R1+0x148], R10 ;  /* 0x0001480a01007387 */ /* 0x0001e80000100a00 */
[----:B0-----:R-:W3:Y:S04]  /*e040*/  LDL.LU R10, [R1+0x3a0] ;  /* 0x0003a000010a7983 */ /* 0x001ee80000300800 */
[----:B------:R-:W4:Y:S04]  /*e050*/  LDL.LU R11, [R1+0x3a4] ;  /* 0x0003a400010b7983 */ /* 0x000f280000300800 */
[----:B------:R-:W-:Y:S04]  /*e060*/  STL.64 [R1+0x168], R14 ;  /* 0x0001680e01007387 */ /* 0x000fe80000100a00 */
[----:B------:R-:W5:Y:S01]  /*e070*/  LDL.LU.64 R22, [R1+0xed8] ;  /* 0x000ed80001167983 */ /* 0x000f620000300a00 */
[----:B------:R-:W-:Y:S03]  /*e080*/  HMMA.16816.F32.BF16 R24, R4, R20, R24 ;  /* 0x000000140418723c */ /* 0x000fe60000041818 */
[----:B------:R-:W2:Y:S11]  /*e090*/  LDL.LU.64 R20, [R1+0xed0] ;  /* 0x000ed00001147983 */ /* 0x000eb60000300a00 */
[----:B------:R-:W-:Y:S09]  /*e0a0*/  @!UPT UIADD3 URZ, URZ, URZ, URZ ;  /* 0x0000003f3f3ff290 */ /* 0x000ff2000fffe03f */
[----:B------:R-:W-:Y:S04]  /*e0b0*/  STL.64 [R1+0xc0], R24 ;  /* 0x0000c01801007387 */ /* 0x000fe80000100a00 */
[----:B------:R0:W-:Y:S02]  /*e0c0*/  STL.64 [R1+0xc8], R26 ;  /* 0x0000c81a01007387 */ /* 0x0001e40000100a00 */
[----:B0-----:R-:W-:Y:S02]  /*e0d0*/  FMUL R27, R28, R2 ;  /* 0x000000021c1b7220 */ /* 0x001fe40000400000 */
[C---:B---3--:R-:W-:Y:S02]  /*e0e0*/  FMUL R24, R3.reuse, R10 ;  /* 0x0000000a03187220 */ /* 0x048fe40000400000 */
[----:B----4-:R-:W-:-:S02]  /*e0f0*/  FMUL R25, R3, R11 ;  /* 0x0000000b03197220 */ /* 0x010fc40000400000 */
[----:B------:R-:W3:Y:S01]  /*e100*/  LDL.LU.64 R10, [R1+0xec8] ;  /* 0x000ec800010a7983 */ /* 0x000ee20000300a00 */
[----:B-----5:R-:W-:-:S07]  /*e110*/  FMUL R26, R28, R23 ;  /* 0x000000171c1a7220 */ /* 0x020fce0000400000 */
[C---:B------:R-:W-:Y:S01]  /*e120*/  HMMA.16816.F32.BF16 R24, R4.reuse, R8, R24 ;  /* 0x000000080418723c */ /* 0x040fe20000041818 */
[----:B------:R-:W4:Y:S04]  /*e130*/  LDL.LU.64 R8, [R1+0xec0] ;  /* 0x000ec00001087983 */ /* 0x000f280000300a00 */
[----:B------:R-:W5:Y:S11]  /*e140*/  LDL.LU R2, [R1+0x1d0] ;  /* 0x0001d00001027983 */ /* 0x000f760000300800 */
[----:B------:R-:W-:Y:S07]  /*e150*/  @!UPT UIADD3 URZ, URZ, URZ, URZ ;  /* 0x0000003f3f3ff290 */ /* 0x000fee000fffe03f */
[----:B------:R0:W-:Y:S04]  /*e160*/  STL.64 [R1+0xb0], R24 ;  /* 0x0000b01801007387 */ /* 0x0001e80000100a00 */
[----:B------:R1:W-:Y:S01]  /*e170*/  STL.64 [R1+0xb8], R26 ;  /* 0x0000b81a01007387 */ /* 0x0003e20000100a00 */
[C---:B0-----:R-:W-:Y:S02]  /*e180*/  FMUL R24, R3.reuse, R22 ;  /* 0x0000001603187220 */ /* 0x041fe40000400000 */
[C---:B--2---:R-:W-:Y:S02]  /*e190*/  FMUL R25, R3.reuse, R21 ;  /* 0x0000001503197220 */ /* 0x044fe40000400000 */
[C---:B-1----:R-:W-:Y:S02]  /*e1a0*/  FMUL R26, R28.reuse, R20 ;  /* 0x000000141c1a7220 */ /* 0x042fe40000400000 */
[----:B------:R-:W-:Y:S01]  /*e1b0*/  FMUL R27, R28, R0 ;  /* 0x000000001c1b7220 */ /* 0x000fe20000400000 */
[----:B------:R-:W-:Y:S06]  /*e1c0*/  LDSM.16.M88.4 R20, [R18+0x17000] ;  /* 0x017000001214783b */ /* 0x000fec0000000200 */
[----:B------:R-:W-:Y:S01]  /*e1d0*/  HMMA.16816.F32.BF16 R12, R4, R12, R24 ;  /* 0x0000000c040c723c */ /* 0x000fe20000041818 */
[----:B------:R-:W2:Y:S04]  /*e1e0*/  LDL.LU R24, [R1+0x3f0] ;  /* 0x0003f00001187983 */ /* 0x000ea80000300800 */
[----:B------:R-:W3:Y:S11]  /*e1f0*/  LDL.LU R25, [R1+0x3f4] ;  /* 0x0003f40001197983 */ /* 0x000ef60000300800 */
[----:B------:R-:W-:Y:S07]  /*e200*/  @!UPT UIADD3 URZ, URZ, URZ, URZ ;  /* 0x0000003f3f3ff290 */ /* 0x000fee000fffe03f */
[----:B------:R-:W-:Y:S04]  /*e210*/  STL.64 [R1+0xa0], R12 ;  /* 0x0000a00c01007387 */ /* 0x000fe80000100a00 */
[----:B------:R-:W-:Y:S04]  /*e220*/  STL.64 [R1+0xa8], R14 ;  /* 0x0000a80e01007387 */ /* 0x000fe80000100a00 */
[----:B------:R-:W4:Y:S04]  /*e230*/  LDL.LU R26, [R1+0x3f8] ;  /* 0x0003f800011a7983 */ /* 0x000f280000300800 */
[----:B------:R-:W5:Y:S04]  /*e240*/  LDL.LU R27, [R1+0x3fc] ;  /* 0x0003fc00011b7983 */ /* 0x000f680000300800 */
[----:B------:R-:W0:Y:S04]  /*e250*/  LDSM.16.M88.4 R12, [R18+0x16800] ;  /* 0x01680000120c783b */ /* 0x000e280000000200 */
[----:B------:R-:W5:Y:S04]  /*e260*/  LDL.LU R0, [R1+0x3dc] ;  /* 0x0003dc0001007983 */ /* 0x000f680000300800 */
[----:B0-----:R-:W-:Y:S04]  /*e270*/  STL.64 [R1+0x108], R14 ;  /* 0x0001080e01007387 */ /* 0x001fe80000100a00 */
[----:B------:R0:W-:Y:S04]  /*e280*/  STL.64 [R1+0x138], R22 ;  /* 0x0001381601007387 */ /* 0x0001e80000100a00 */
[----:B0-----:R-:W5:Y:S04]  /*e290*/  LDL.LU R22, [R1+0x3e8] ;  /* 0x0003e80001167983 */ /* 0x001f680000300800 */
[----:B------:R-:W5:Y:S04]  /*e2a0*/  LDL.LU R23, [R1+0x3ec] ;  /* 0x0003ec0001177983 */ /* 0x000f680000300800 */
[----:B------:R-:W5:Y:S01]  /*e2b0*/  LDL.LU.64 R14, [R1+0xeb8] ;  /* 0x000eb800010e7983 */ /* 0x000f620000300a00 */
[----:B--2---:R-:W-:-:S02]  /*e2c0*/  FMUL R24, R3, R24 ;  /* 0x0000001803187220 */ /* 0x004fc40000400000 */
[----:B---3--:R-:W-:Y:S02]  /*e2d0*/  FMUL R25, R3, R25 ;  /* 0x0000001903197220 */ /* 0x008fe40000400000 */
[C---:B----4-:R-:W-:Y:S02]  /*e2e0*/  FMUL R26, R28.reuse, R26 ;  /* 0x0000001a1c1a7220 */ /* 0x050fe40000400000 */
[----:B-----5:R-:W-:-:S07]  /*e2f0*/  FMUL R27, R28, R27 ;  /* 0x0000001b1c1b7220 */ /* 0x020fce0000400000 */
[----:B------:R-:W-:Y:S01]  /*e300*/  HMMA.16816.F32.BF16 R24, R4, R12, R24 ;  /* 0x0000000c0418723c */ /* 0x000fe20000041818 */
[----:B------:R-:W2:Y:S11]  /*e310*/  LDL.LU.64 R12, [R1+0xeb0] ;  /* 0x000eb000010c7983 */ /* 0x000eb60000300a00 */
[----:B------:R-:W-:Y:S11]  /*e320*/  @!UPT UIADD3 URZ, URZ, URZ, URZ ;  /* 0x0000003f3f3ff290 */ /* 0x000ff6000fffe03f */
[----:B------:R-:W-:Y:S04]  /*e330*/  STL.64 [R1+0x80], R24 ;  /* 0x0000801801007387 */ /* 0x000fe80000100a00 */
[----:B------:R0:W-:Y:S04]  /*e340*/  STL.64 [R1+0x88], R26 ;  /* 0x0000881a01007387 */ /* 0x0001e80000100a00 */
[----:B0-----:R-:W3:Y:S04]  /*e350*/  LDL.LU R26, [R1+0x3e0] ;  /* 0x0003e000011a7983 */ /* 0x001ee80000300800 */
[----:B------:R-:W4:Y:S01]  /*e360*/  LDL.LU R27, [R1+0x3e4] ;  /* 0x0003e400011b7983 */ /* 0x000f220000300800 */
[----:B---3--:R-:W-:-:S02]  /*e370*/  FMUL R24, R3, R26 ;  /* 0x0000001a03187220 */ /* 0x008fc40000400000 */
[C---:B------:R-:W-:Y:S02]  /*e380*/  FMUL R26, R28.reuse, R22 ;  /* 0x000000161c1a7220 */ /* 0x040fe40000400000 */
[----:B----4-:R-:W-:Y:S02]  /*e390*/  FMUL R25, R3, R27 ;  /* 0x0000001b03197220 */ /* 0x010fe40000400000 */
[----:B------:R-:W-:-:S07]  /*e3a0*/  FMUL R27, R28, R23 ;  /* 0x000000171c1b7220 */ /* 0x000fce0000400000 */
[----:B------:R-:W-:Y:S01]  /*e3b0*/  HMMA.16816.F32.BF16 R20, R4, R20, R24 ;  /* 0x000000140414723c */ /* 0x000fe20000041818 */
[----:B------:R-:W3:Y:S04]  /*e3c0*/  LDL.LU R25, [R1+0x3d0] ;  /* 0x0003d00001197983 */ /* 0x000ee80000300800 */
[----:B------:R-:W4:Y:S11]  /*e3d0*/  LDL.LU R26, [R1+0x3d4] ;  /* 0x0003d400011a7983 */ /* 0x000f360000300800 */
[----:B------:R-:W-:Y:S07]  /*e3e0*/  @!UPT UIADD3 URZ, URZ, URZ, URZ ;  /* 0x0000003f3f3ff290 */ /* 0x000fee000fffe03f */
[----:B------:R-:W-:Y:S04]  /*e3f0*/  STL.64 [R1+0x90], R20 ;  /* 0x0000901401007387 */ /* 0x000fe80000100a00 */
[----:B------:R-:W-:Y:S04]  /*e400*/  STL.64 [R1+0x98], R22 ;  /* 0x0000981601007387 */ /* 0x000fe80000100a00 */
[----:B------:R-:W5:Y:S04]  /*e410*/  LDL.LU R27, [R1+0x3d8] ;  /* 0x0003d800011b7983 */ /* 0x000f680000300800 */
[----:B------:R0:W1:Y:S04]  /*e420*/  LDSM.16.M88.4 R20, [R18+0x17800] ;  /* 0x017800001214783b */ /* 0x0000680000000200 */
[----:B0-----:R-:W2:Y:S01]  /*e430*/  LDL.LU R18, [R1+0x1cc] ;  /* 0x0001cc0001127983 */ /* 0x001ea20000300800 */
[----:B---3--:R-:W-:-:S02]  /*e440*/  FMUL R24, R3, R25 ;  /* 0x0000001903187220 */ /* 0x008fc40000400000 */
[----:B----4-:R-:W-:Y:S02]  /*e450*/  FMUL R25, R3, R26 ;  /* 0x0000001a03197220 */ /* 0x010fe40000400000 */
[----:B------:R-:W3:Y:S01]  /*e460*/  LDL.LU R3, [R1+0xeac] ;  /* 0x000eac0001037983 */ /* 0x000ee20000300800 */
[C---:B-----5:R-:W-:Y:S02]  /*e470*/  FMUL R26, R28.reuse, R27 ;  /* 0x0000001b1c1a7220 */ /* 0x060fe40000400000 */
[----:B------:R-:W-:-:S07]  /*e480*/  FMUL R27, R28, R0 ;  /* 0x000000001c1b7220 */ /* 0x000fce0000400000 */
[----:B-1----:R-:W-:Y:S01]  /*e490*/  HMMA.16816.F32.BF16 R4, R4, R20, R24 ;  /* 0x000000140404723c */ /* 0x002fe20000041818 */
[----:B------:R0:W-:Y:S04]  /*e4a0*/  STL.64 [R1+0xf8], R22 ;  /* 0x0000f81601007387 */ /* 0x0001e80000100a00 */
[----:B------:R-:W4:Y:S04]  /*e4b0*/  LDL.LU R28, [R1+0xea8] ;  /* 0x000ea800011c7983 */ /* 0x000f280000300800 */
[----:B0-----:R-:W5:Y:S04]  /*e4c0*/  LDL.LU.64 R22, [R1+0xea0] ;  /* 0x000ea00001167983 */ /* 0x001f680000300a00 */
[----:B------:R-:W2:Y:S04]  /*e4d0*/  LDL.LU.64 R20, [R1+0xe98] ;  /* 0x000e980001147983 */ /* 0x000ea80000300a00 */
[----:B------:R-:W2:Y:S06]  /*e4e0*/  LDL.LU R25, [R1+0x1d4] ;  /* 0x0001d40001197983 */ /* 0x000eac0000300800 */
[----:B------:R-:W-:Y:S04]  /*e4f0*/  STL.64 [R1], R4 ;  /* 0x0000000401007387 */ /* 0x000fe80000100a00 */
[----:B------:R0:W-:Y:S04]  /*e500*/  STL.64 [R1+0x8], R6 ;  /* 0x0000080601007387 */ /* 0x0001e80000100a00 */
[----:B0-----:R-:W3:Y:S04]  /*e510*/  LDL.LU R6, [R1+0x1c0] ;  /* 0x0001c00001067983 */ /* 0x001ee80000300800 */
[----:B------:R-:W5:Y:S04]  /*e520*/  LDL.LU R27, [R1+0x1c4] ;  /* 0x0001c400011b7983 */ /* 0x000f680000300800 */
[----:B------:R-:W5:Y:S04]  /*e530*/  LDL.LU R26, [R1+0x1d8] ;  /* 0x0001d800011a7983 */ /* 0x000f680000300800 */
[----:B------:R-:W5:Y:S04]  /*e540*/  LDL.LU R7, [R1+0x1dc] ;  /* 0x0001dc0001077983 */ /* 0x000f680000300800 */
[----:B------:R-:W5:Y:S01]  /*e550*/  LDL.LU R24, [R1+0x1c8] ;  /* 0x0001c80001187983 */ /* 0x000f620000300800 */
[----:B----4-:R-:W-:-:S04]  /*e560*/  FFMA R0, R2, c[0x0][0x188], -R28 ;  /* 0x0000620002007a23 */ /* 0x010fc8000000081c */
[----:B------:R-:W-:Y:S02]  /*e570*/  FMUL R2, R0, 1.4426950216293334961 ;  /* 0x3fb8aa3b00027820 */ /* 0x000fe40000400000 */
[----:B--2---:R-:W-:Y:S02]  /*e580*/  FFMA R0, R25, c[0x0][0x188], -R28 ;  /* 0x0000620019007a23 */ /* 0x004fe4000000081c */
[----:B------:R0:W1:Y:S02]  /*e590*/  MUFU.EX2 R25, R2 ;  /* 0x0000000200197308 */ /* 0x0000640000000800 */
[----:B0-----:R-:W-:-:S06]  /*e5a0*/  FMUL R2, R0, 1.4426950216293334961 ;  /* 0x3fb8aa3b00027820 */ /* 0x001fcc0000400000 */
[----:B------:R0:W2:Y:S01]  /*e5b0*/  MUFU.EX2 R4, R2 ;  /* 0x0000000200047308 */ /* 0x0000a20000000800 */
[----:B---3--:R-:W-:-:S04]  /*e5c0*/  FFMA R0, R6, c[0x0][0x188], -R28 ;  /* 0x0000620006007a23 */ /* 0x008fc8000000081c */
[----:B0-----:R-:W-:Y:S02]  /*e5d0*/  FMUL R2, R0, 1.4426950216293334961 ;  /* 0x3fb8aa3b00027820 */ /* 0x001fe40000400000 */
[----:B-----5:R-:W-:Y:S02]  /*e5e0*/  FFMA R0, R27, c[0x0][0x188], -R28 ;  /* 0x000062001b007a23 */ /* 0x020fe4000000081c */
[----:B------:R0:W3:Y:S02]  /*e5f0*/  MUFU.EX2 R27, R2 ;  /* 0x00000002001b7308 */ /* 0x0000e40000000800 */
[----:B0-----:R-:W-:Y:S02]  /*e600*/  FMUL R2, R0, 1.4426950216293334961 ;  /* 0x3fb8aa3b00027820 */ /* 0x001fe40000400000 */
[----:B------:R-:W-:-:S04]  /*e610*/  FFMA R0, R26, c[0x0][0x188], -R3 ;  /* 0x000062001a007a23 */ /* 0x000fc80000000803 */
[----:B------:R0:W4:Y:S02]  /*e620*/  MUFU.EX2 R26, R2 ;  /* 0x00000002001a7308 */ /* 0x0001240000000800 */
[----:B0-----:R-:W-:Y:S02]  /*e630*/  FMUL R2, R0, 1.4426950216293334961 ;  /* 0x3fb8aa3b00027820 */ /* 0x001fe40000400000 */
[----:B------:R-:W-:-:S04]  /*e640*/  FFMA R0, R7, c[0x0][0x188], -R3 ;  /* 0x0000620007007a23 */ /* 0x000fc80000000803 */
[----:B------:R0:W5:Y:S02]  /*e650*/  MUFU.EX2 R5, R2 ;  /* 0x0000000200057308 */ /* 0x0001640000000800 */
[----:B0-----:R-:W-:Y:S02]  /*e660*/  FMUL R2, R0, 1.4426950216293334961 ;  /* 0x3fb8aa3b00027820 */ /* 0x001fe40000400000 */
[----:B------:R-:W-:-:S04]  /*e670*/  FFMA R0, R24, c[0x0][0x188], -R3 ;  /* 0x0000620018007a23 */ /* 0x000fc80000000803 */
[----:B------:R0:W1:Y:S02]  /*e680*/  MUFU.EX2 R6, R2 ;  /* 0x0000000200067308 */ /* 0x0000640000000800 */
[----:B0-----:R-:W-:Y:S02]  /*e690*/  FMUL R2, R0, 1.4426950216293334961 ;  /* 0x3fb8aa3b00027820 */ /* 0x001fe40000400000 */
[----:B------:R-:W-:-:S04]  /*e6a0*/  FFMA R0, R18, c[0x0][0x188], -R3 ;  /* 0x0000620012007a23 */ /* 0x000fc80000000803 */
[----:B------:R-:W-:Y:S01]  /*e6b0*/  FMUL R0, R0, 1.4426950216293334961 ;  /* 0x3fb8aa3b00007820 */ /* 0x000fe20000400000 */
[----:B------:R0:W0:Y:S01]  /*e6c0*/  MUFU.EX2 R7, R2 ;  /* 0x0000000200077308 */ /* 0x0000220000000800 */
[----:B-1----:R-:W-:Y:S07]  /*e6d0*/  STL [R1+0x364], R25 ;  /* 0x0003641901007387 */ /* 0x002fee0000100800 */
[----:B------:R-:W1:Y:S01]  /*e6e0*/  MUFU.EX2 R18, R0 ;  /* 0x0000000000127308 */ /* 0x000e620000000800 */
[----:B--2---:R2:W-:Y:S04]  /*e6f0*/  STL [R1+0x368], R4 ;  /* 0x0003680401007387 */ /* 0x0045e80000100800 */
[----:B---3--:R-:W-:Y:S04]  /*e700*/  STL [R1+0x36c], R27 ;  /* 0x00036c1b01007387 */ /* 0x008fe80000100800 */
[----:B----4-:R-:W-:Y:S04]  /*e710*/  STL [R1+0x370], R26 ;  /* 0x0003701a01007387 */ /* 0x010fe80000100800 */
[----:B-----5:R3:W-:Y:S04]  /*e720*/  STL [R1+0x358], R5 ;  /* 0x0003580501007387 */ /* 0x0207e80000100800 */
[----:B------:R4:W-:Y:S01]  /*e730*/  STL [R1+0x35c], R6 ;  /* 0x00035c0601007387 */ /* 0x0009e20000100800 */
[----:B--2---:R-:W-:-:S03]  /*e740*/  F2FP.BF16.PACK_AB R4, R4, R25 ;  /* 0x000000190404723e */ /* 0x004fc600000010ff */
[----:B------:R-:W2:Y:S04]  /*e750*/  LDL.LU R24, [R1+0x1e0] ;  /* 0x0001e00001187983 */ /* 0x000ea80000300800 */
[----:B0-----:R-:W5:Y:S01]  /*e760*/  LDL.LU R2, [R1+0x1f0] ;  /* 0x0001f00001027983 */ /* 0x001f620000300800 */
[----:B---3--:R-:W-:-:S03]  /*e770*/  F2FP.BF16.PACK_AB R5, R6, R5 ;  /* 0x000000050605723e */ /* 0x008fc600000010ff */
[----:B------:R-:W-:Y:S01]  /*e780*/  STL [R1+0x360], R7 ;  /* 0x0003600701007387 */ /* 0x000fe20000100800 */
[----:B----4-:R-:W-:-:S03]  /*e790*/  F2FP.BF16.PACK_AB R6, R26, R27 ;  /* 0x0000001b1a06723e */ /* 0x010fc600000010ff */
[----:B-1----:R-:W-:Y:S01]  /*e7a0*/  STL [R1+0x374], R18 ;  /* 0x0003741201007387 */ /* 0x002fe20000100800 */
[----:B------:R-:W-:-:S03]  /*e7b0*/  IMAD.MOV.U32 R26, RZ, RZ, R23 ;  /* 0x000000ffff1a7224 */ /* 0x000fc600078e0017 */
[----:B------:R-:W2:Y:S04]  /*e7c0*/  LDL.LU R25, [R1+0x1e4] ;  /* 0x0001e40001197983 */ /* 0x000ea80000300800 */
[----:B------:R-:W3:Y:S01]  /*e7d0*/  LDL.LU R23, [R1+0xe90] ;  /* 0x000e900001177983 */ /* 0x000ee20000300800 */
[----:B------:R-:W-:-:S03]  /*e7e0*/  MOV R27, R19 ;  /* 0x00000013001b7202 */ /* 0x000fc60000000f00 */
[----:B------:R-:W4:Y:S04]  /*e7f0*/  LDL.LU R19, [R1+0xe8c] ;  /* 0x000e8c0001137983 */ /* 0x000f280000300800 */
[----:B------:R0:W-:Y:S02]  /*e800*/  STL.64 [R1+0xdb0], R26 ;  /* 0x000db01a01007387 */ /* 0x0001e40000100a00 */
[----:B0-----:R-:W-:Y:S01]  /*e810*/  IMAD.MOV.U32 R26, RZ, RZ, R20 ;  /* 0x000000ffff1a7224 */ /* 0x001fe200078e0014 */
[----:B------:R-:W-:Y:S01]  /*e820*/  MOV R27, R21 ;  /* 0x00000015001b7202 */ /* 0x000fe20000000f00 */
[----:B--2---:R-:W-:Y:S04]  /*e830*/  STL.64 [R1+0xda8], R24 ;  /* 0x000da81801007387 */ /* 0x004fe80000100a00 */
[----:B------:R-:W2:Y:S04]  /*e840*/  LDL.LU R20, [R1+0xe88] ;  /* 0x000e880001147983 */ /* 0x000ea80000300800 */
[----:B------:R-:W2:Y:S04]  /*e850*/  LDL.LU R21, [R1+0xe84] ;  /* 0x000e840001157983 */ /* 0x000ea80000300800 */
[----:B------:R0:W-:Y:S02]  /*e860*/  STL.64 [R1+0xdc0], R26 ;  /* 0x000dc01a01007387 */ /* 0x0001e40000100a00 */
[----:B0-----:R-:W-:Y:S01]  /*e870*/  IMAD.MOV.U32 R26, RZ, RZ, R22 ;  /* 0x000000ffff1a7224 */ /* 0x001fe200078e0016 */
[----:B---3--:R-:W-:Y:S01]  /*e880*/  MOV R27, R23 ;  /* 0x00000017001b7202 */ /* 0x008fe20000000f00 */
[----:B------:R-:W2:Y:S04]  /*e890*/  LDL.LU R22, [R1+0xe80] ;  /* 0x000e800001167983 */ /* 0x000ea80000300800 */
[----:B------:R-:W2:Y:S04]  /*e8a0*/  LDL.LU R23, [R1+0xe7c] ;  /* 0x000e7c0001177983 */ /* 0x000ea80000300800 */
[----:B------:R0:W-:Y:S04]  /*e8b0*/  STL.64 [R1+0xdd8], R26 ;  /* 0x000dd81a01007387 */ /* 0x0001e80000100a00 */
[----:B0-----:R-:W3:Y:S01]  /*e8c0*/  LDL.LU R26, [R1+0x198] ;  /* 0x00019800011a7983 */ /* 0x001ee20000300800 */
[----:B----4-:R-:W-:Y:S01]  /*e8d0*/  IMAD.MOV.U32 R27, RZ, RZ, R19 ;  /* 0x000000ffff1b7224 */ /* 0x010fe200078e0013 */
[----:B------:R-:W-:-:S04]  /*e8e0*/  F2FP.BF16.PACK_AB R7, R18, R7 ;  /* 0x000000071207723e */ /* 0x000fc800000010ff */
[----:B---3--:R0:W-:Y:S04]  /*e8f0*/  STL.64 [R1+0xdf0], R26 ;  /* 0x000df01a01007387 */ /* 0x0081e80000100a00 */
[----:B0-----:R-:W2:Y:S04]  /*e900*/  LDL.LU R26, [R1+0x78] ;  /* 0x00007800011a7983 */ /* 0x001ea80000300800 */
[----:B------:R-:W2:Y:S02]  /*e910*/  LDL.LU R27, [R1+0x7c] ;  /* 0x00007c00011b7983 */ /* 0x000ea40000300800 */
[----:B--2---:R-:W-:Y:S02]  /*e920*/  HMMA.16816.F32.BF16 R20, R4, R26, R20 ;  /* 0x0000001a0414723c */ /* 0x004fe40000041814 */
        /* <DEDUP_REMOVED lines=8> */
[----:B0-----:R-:W2:Y:S01]  /*e9b0*/  LDL.LU R23, [R1+0x1f4] ;  /* 0x0001f40001177983 */ /* 0x001ea20000300800 */
[----:B------:R-:W-:Y:S01]  /*e9c0*/  MOV R20, R12 ;  /* 0x0000000c00147202 */ /* 0x000fe20000000f00 */
[----:B------:R-:W-:Y:S01]  /*e9d0*/  IMAD.MOV.U32 R21, RZ, RZ, R10 ;  /* 0x000000ffff157224 */ /* 0x000fe200078e000a */
[----:B------:R-:W-:Y:S01]  /*e9e0*/  MOV R22, R11 ;  /* 0x0000000b00167202 */ /* 0x000fe20000000f00 */
[----:B--2---:R0:W-:Y:S04]  /*e9f0*/  STL [R1+0xdb8], R23 ;  /* 0x000db81701007387 */ /* 0x0041e80000100800 */
[----:B------:R-:W2:Y:S04]  /*ea00*/  LDL.LU R12, [R1+0xe78] ;  /* 0x000e7800010c7983 */ /* 0x000ea80000300800 */
[----:B------:R-:W4:Y:S01]  /*ea10*/  LDL.LU R10, [R1+0xe74] ;  /* 0x000e7400010a7983 */ /* 0x000f220000300800 */
[----:B0-----:R-:W-:-:S03]  /*ea20*/  IMAD.MOV.U32 R23, RZ, RZ, R17 ;  /* 0x000000ffff177224 */ /* 0x001fc600078e0011 */
[----:B------:R-:W3:Y:S04]  /*ea30*/  LDL.LU R11, [R1+0xe70] ;  /* 0x000e7000010b7983 */ /* 0x000ee80000300800 */
[----:B------:R-:W5:Y:S04]  /*ea40*/  LDL.LU R17, [R1+0xe6c] ;  /* 0x000e6c0001117983 */ /* 0x000f680000300800 */
[----:B------:R-:W5:Y:S04]  /*ea50*/  LDL.LU R26, [R1+0x1b8] ;  /* 0x0001b800011a7983 */ /* 0x000f680000300800 */
[----:B------:R-:W5:Y:S04]  /*ea60*/  LDL.LU R27, [R1+0x1bc] ;  /* 0x0001bc00011b7983 */ /* 0x000f680000300800 */
[----:B------:R0:W-:Y:S04]  /*ea70*/  STL.64 [R1+0xdd0], R22 ;  /* 0x000dd01601007387 */ /* 0x0001e80000100a00 */
[----:B------:R1:W-:Y:S01]  /*ea80*/  STL.64 [R1+0xdc8], R20 ;  /* 0x000dc81401007387 */ /* 0x0003e20000100a00 */
[----:B0-----:R-:W-:-:S02]  /*ea90*/  MOV R22, R13 ;  /* 0x0000000d00167202 */ /* 0x001fc40000000f00 */
[----:B-1----:R-:W-:Y:S01]  /*eaa0*/  MOV R20, R15 ;  /* 0x0000000f00147202 */ /* 0x002fe20000000f00 */
[----:B------:R-:W-:Y:S01]  /*eab0*/  IMAD.MOV.U32 R21, RZ, RZ, R14 ;  /* 0x000000ffff157224 */ /* 0x000fe200078e000e */
[----:B------:R-:W5:Y:S04]  /*eac0*/  LDL.LU R15, [R1+0xe68] ;  /* 0x000e6800010f7983 */ /* 0x000f680000300800 */
[----:B------:R-:W5:Y:S04]  /*ead0*/  LDL.LU R14, [R1+0xe64] ;  /* 0x000e6400010e7983 */ /* 0x000f680000300800 */
[----:B------:R-:W5:Y:S01]  /*eae0*/  LDL.LU R13, [R1+0xe60] ;  /* 0x000e6000010d7983 */ /* 0x000f620000300800 */
[----:B------:R-:W-:-:S03]  /*eaf0*/  IMAD.MOV.U32 R23, RZ, RZ, R16 ;  /* 0x000000ffff177224 */ /* 0x000fc600078e0010 */
[----:B------:R-:W5:Y:S04]  /*eb00*/  LDL.LU R16, [R1+0xe5c] ;  /* 0x000e5c0001107983 */ /* 0x000f680000300800 */
[----:B------:R2:W-:Y:S04]  /*eb10*/  STL.64 [R1+0xde8], R22 ;  /* 0x000de81601007387 */ /* 0x0005e80000100a00 */
[----:B------:R3:W-:Y:S01]  /*eb20*/  STL.64 [R1+0xde0], R20 ;  /* 0x000de01401007387 */ /* 0x0007e20000100a00 */
[----:B--2---:R-:W-:Y:S01]  /*eb30*/  IMAD.MOV.U32 R23, RZ, RZ, R12 ;  /* 0x000000ffff177224 */ /* 0x004fe200078e000c */
[----:B----4-:R-:W-:Y:S01]  /*eb40*/  MOV R22, R10 ;  /* 0x0000000a00167202 */ /* 0x010fe20000000f00 */
[----:B---3--:R-:W-:Y:S01]  /*eb50*/  IMAD.MOV.U32 R21, RZ, RZ, R11 ;  /* 0x000000ffff157224 */ /* 0x008fe200078e000b */
[----:B-----5:R-:W-:-:S02]  /*eb60*/  MOV R20, R17 ;  /* 0x0000001100147202 */ /* 0x020fc40000000f00 */
[----:B------:R-:W2:Y:S04]  /*eb70*/  LDL.LU R17, [R1+0xe58] ;  /* 0x000e580001117983 */ /* 0x000ea80000300800 */
[----:B------:R-:W3:Y:S04]  /*eb80*/  LDL.LU R11, [R1+0xe54] ;  /* 0x000e5400010b7983 */ /* 0x000ee80000300800 */
[----:B------:R-:W4:Y:S04]  /*eb90*/  LDL.LU R10, [R1+0xe50] ;  /* 0x000e5000010a7983 */ /* 0x000f280000300800 */
[----:B------:R-:W5:Y:S04]  /*eba0*/  LDL.LU R12, [R1+0xe4c] ;  /* 0x000e4c00010c7983 */ /* 0x000f680000300800 */
[----:B------:R0:W-:Y:S04]  /*ebb0*/  STL.64 [R1+0xe00], R22 ;  /* 0x000e001601007387 */ /* 0x0001e80000100a00 */
[----:B------:R1:W-:Y:S01]  /*ebc0*/  STL.64 [R1+0xdf8], R20 ;  /* 0x000df81401007387 */ /* 0x0003e20000100a00 */
[----:B0-----:R-:W-:Y:S01]  /*ebd0*/  MOV R22, R15 ;  /* 0x0000000f00167202 */ /* 0x001fe20000000f00 */
[----:B-1----:R-:W-:Y:S01]  /*ebe0*/  IMAD.MOV.U32 R21, RZ, RZ, R14 ;  /* 0x000000ffff157224 */ /* 0x002fe200078e000e */
[----:B------:R-:W-:-:S02]  /*ebf0*/  MOV R20, R13 ;  /* 0x0000000d00147202 */ /* 0x000fc40000000f00 */
[----:B------:R-:W5:Y:S04]  /*ec00*/  LDL.LU R13, [R1+0xe48] ;  /* 0x000e4800010d7983 */ /* 0x000f680000300800 */
[----:B------:R-:W5:Y:S04]  /*ec10*/  LDL.LU R14, [R1+0xe44] ;  /* 0x000e4400010e7983 */ /* 0x000f680000300800 */
[----:B------:R-:W5:Y:S04]  /*ec20*/  LDL.LU R15, [R1+0xe40] ;  /* 0x000e4000010f7983 */ /* 0x000f680000300800 */
[----:B------:R-:W2:Y:S01]  /*ec30*/  LDL.LU R23, [R1+0x4c] ;  /* 0x00004c0001177983 */ /* 0x000ea20000300800 */
[----:B-----5:R-:W-:Y:S03]  /*ec40*/  HMMA.16816.F32.BF16 R12, R4, R18, R12 ;  /* 0x00000012040c723c */ /* 0x020fe6000004180c */
[----:B--2---:R0:W-:Y:S04]  /*ec50*/  STL.64 [R1+0xe18], R22 ;  /* 0x000e181601007387 */ /* 0x0041e80000100a00 */
[----:B------:R4:W-:Y:S01]  /*ec60*/  STL.64 [R1+0xe10], R20 ;  /* 0x000e101401007387 */ /* 0x0009e20000100a00 */
[----:B0-----:R-:W-:Y:S01]  /*ec70*/  IMAD.MOV.U32 R22, RZ, RZ, R17 ;  /* 0x000000ffff167224 */ /* 0x001fe200078e0011 */
[----:B------:R-:W-:Y:S01]  /*ec80*/  MOV R23, R16 ;  /* 0x0000001000177202 */ /* 0x000fe20000000f00 */
[----:B----4-:R-:W-:Y:S01]  /*ec90*/  IMAD.MOV.U32 R20, RZ, RZ, R10 ;  /* 0x000000ffff147224 */ /* 0x010fe200078e000a */
[----:B---3--:R-:W-:Y:S01]  /*eca0*/  MOV R21, R11 ;  /* 0x0000000b00157202 */ /* 0x008fe20000000f00 */
[----:B------:R-:W2:Y:S04]  /*ecb0*/  LDL.LU R10, [R1+0xe3c] ;  /* 0x000e3c00010a7983 */ /* 0x000ea80000300800 */
[----:B------:R-:W2:Y:S04]  /*ecc0*/  LDL.LU R11, [R1+0xe38] ;  /* 0x000e3800010b7983 */ /* 0x000ea80000300800 */
[----:B------:R-:W2:Y:S04]  /*ecd0*/  LDL.LU.64 R18, [R1+0xe30] ;  /* 0x000e300001127983 */ /* 0x000ea80000300a00 */
[----:B------:R-:W2:Y:S04]  /*ece0*/  LDL.LU.64 R16, [R1+0xe28] ;  /* 0x000e280001107983 */ /* 0x000ea80000300a00 */
[----:B------:R0:W-:Y:S04]  /*ecf0*/  STL.64 [R1+0x1d0], R12 ;  /* 0x0001d00c01007387 */ /* 0x0001e80000100a00 */
[----:B------:R1:W-:Y:S04]  /*ed00*/  STL.64 [R1+0x1d8], R14 ;  /* 0x0001d80e01007387 */ /* 0x0003e80000100a00 */
[----:B0-----:R-:W3:Y:S04]  /*ed10*/  LDL.LU R12, [R1+0xd0] ;  /* 0x0000d000010c7983 */ /* 0x001ee80000300800 */
[----:B------:R-:W3:Y:S01]  /*ed20*/  LDL.LU R13, [R1+0xd4] ;  /* 0x0000d400010d7983 */ /* 0x000ee20000300800 */
[----:B-1----:R-:W-:-:S03]  /*ed30*/  IMAD.MOV.U32 R15, RZ, RZ, R29 ;  /* 0x000000ffff0f7224 */ /* 0x002fc600078e001d */
[----:B------:R-:W3:Y:S04]  /*ed40*/  LDL.LU R14, [R1+0xd8] ;  /* 0x0000d800010e7983 */ /* 0x000ee80000300800 */
[----:B------:R-:W4:Y:S01]  /*ed50*/  LDL.LU R29, [R1+0xe20] ;  /* 0x000e2000011d7983 */ /* 0x000f220000300800 */
[C---:B------:R-:W-:Y:S08]  /*ed60*/  HMMA.16816.F32.BF16 R24, R4.reuse, R26, R20 ;  /* 0x0000001a0418723c */ /* 0x040ff00000041814 */
[----:B--2---:R-:W-:Y:S11]  /*ed70*/  HMMA.16816.F32.BF16 R16, R4, R10, R16 ;  /* 0x0000000a0410723c */ /* 0x004ff60000041810 */
[----:B------:R-:W-:Y:S11]  /*ed80*/  @!UPT UIADD3 URZ, URZ, URZ, URZ ;  /* 0x0000003f3f3ff290 */ /* 0x000ff6000fffe03f */
[----:B------:R-:W-:Y:S01]  /*ed90*/  @!UPT UIADD3 URZ, URZ, URZ, URZ ;  /* 0x0000003f3f3ff290 */ /* 0x000fe2000fffe03f */
[----:B------:R-:W-:Y:S04]  /*eda0*/  STL.64 [R1+0x60], R16 ;  /* 0x0000601001007387 */ /* 0x000fe80000100a00 */
[----:B------:R0:W-:Y:S04]  /*edb0*/  STL.64 [R1+0x68], R18 ;  /* 0x0000681201007387 */ /* 0x0001e80000100a00 */
[----:B------:R-:W2:Y:S04]  /*edc0*/  LDL.LU R10, [R1+0xe8] ;  /* 0x0000e800010a7983 */ /* 0x000ea80000300800 */
[----:B------:R-:W2:Y:S04]  /*edd0*/  LDL.LU R11, [R1+0xec] ;  /* 0x0000ec00010b7983 */ /* 0x000ea80000300800 */
[----:B0-----:R-:W2:Y:S01]  /*ede0*/  LDL.LU R18, [R1+0x158] ;  /* 0x0001580001127983 */ /* 0x001ea20000300800 */
[----:B----4-:R-:W-:-:S03]  /*edf0*/  MOV R19, R29 ;  /* 0x0000001d00137202 */ /* 0x010fc60000000f00 */
[----:B------:R-:W4:Y:S01]  /*ee00*/  LDL.LU.64 R22, [R1+0xe18] ;  /* 0x000e180001167983 */ /* 0x000f220000300a00 */
[----:B------:R-:W-:-:S03]  /*ee10*/  IMAD.MOV.U32 R29, RZ, RZ, R27 ;  /* 0x000000ffff1d7224 */ /* 0x000fc600078e001b */
[----:B------:R-:W4:Y:S04]  /*ee20*/  LDL.LU.64 R20, [R1+0xe10] ;  /* 0x000e100001147983 */ /* 0x000f280000300a00 */
[----:B------:R-:W-:Y:S04]  /*ee30*/  STL.64 [R1+0x50], R24 ;  /* 0x0000501801007387 */ /* 0x000fe80000100a00 */
[----:B------:R0:W-:Y:S04]  /*ee40*/  STL [R1+0x58], R26 ;  /* 0x0000581a01007387 */ /* 0x0001e80000100800 */
[----:B0-----:R-:W4:Y:S04]  /*ee50*/  LDL.LU.64 R26, [R1+0xe08] ;  /* 0x000e0800011a7983 */ /* 0x001f280000300a00 */
        /* <DEDUP_REMOVED lines=11> */
[----:B------:R-:W-:Y:S06]  /*ef10*/  @!UPT UIADD3 URZ, URZ, URZ, URZ ;  /* 0x0000003f3f3ff290 */ /* 0x000fec000fffe03f */
        /* <DEDUP_REMOVED lines=9> */
[----:B0-----:R-:W4:Y:S01]  /*efb0*/  LDL.LU.64 R26, [R1+0xdc0] ;  /* 0x000dc000011a7983 */ /* 0x001f220000300a00 */
[----:B--2---:R-:W-:Y:S01]  /*efc0*/  HMMA.16816.F32.BF16 R8, R4, R18, R8 ;  /* 0x000000120408723c */ /* 0x004fe20000041808 */
[----:B------:R-:W-:-:S07]  /*efd0*/  FFMA R0, R2, c[0x0][0x188], -R28 ;  /* 0x0000620002007a23 */ /* 0x000fce000000081c */
[----:B----4-:R-:W-:Y:S01]  /*efe0*/  HMMA.16816.F32.BF16 R24, R4, R26, R20 ;  /* 0x0000001a0418723c */ /* 0x010fe20000041814 */
[----:B------:R-:W2:Y:S01]  /*eff0*/  LDL.LU R23, [R1+0xdb8] ;  /* 0x000db80001177983 */ /* 0x000ea20000300800 */
[----:B------:R-:W-:Y:S11]  /*f000*/  FMUL R2, R0, 1.4426950216293334961 ;  /* 0x3fb8aa3b00027820 */ /* 0x000ff60000400000 */
[----:B------:R-:W-:Y:S10]  /*f010*/  @!UPT UIADD3 URZ, URZ, URZ, URZ ;  /* 0x0000003f3f3ff290 */ /* 0x000ff4000fffe03f */
[----:B------:R-:W-:Y:S04]  /*f020*/  STL.64 [R1+0x10], R24 ;  /* 0x0000101801007387 */ /* 0x000fe80000100a00 */
[----:B------:R0:W-:Y:S04]  /*f030*/  STL.64 [R1+0x18], R26 ;  /* 0x0000181a01007387 */ /* 0x0001e80000100a00 */
[----:B0-----:R-:W3:Y:S04]  /*f040*/  LDL.LU.64 R26, [R1+0xdb0] ;  /* 0x000db000011a7983 */ /* 0x001ee80000300a00 */
[----:B------:R-:W4:Y:S04]  /*f050*/  LDL.LU.64 R24, [R1+0xda8] ;  /* 0x000da80001187983 */ /* 0x000f280000300a00 */
[----:B------:R-:W-:Y:S04]  /*f060*/  STL.64 [R1+0xcb0], R10 ;  /* 0x000cb00a01007387 */ /* 0x000fe80000100a00 */
[----:B------:R0:W-:Y:S02]  /*f070*/  STL.64 [R1+0xca8], R8 ;  /* 0x000ca80801007387 */ /* 0x0001e40000100a00 */
[----:B0-----:R-:W0:Y:S02]  /*f080*/  MUFU.EX2 R8, R2 ;  /* 0x0000000200087308 */ /* 0x001e240000000800 */
[----:B0-----:R-:W-:Y:S04]  /*f090*/  STL [R1+0x350], R8 ;  /* 0x0003500801007387 */ /* 0x001fe80000100800 */
[----:B------:R-:W5:Y:S01]  /*f0a0*/  LDL.LU R18, [R1+0x118] ;  /* 0x0001180001127983 */ /* 0x000f620000300800 */
[----:B--2---:R-:W-:-:S04]  /*f0b0*/  FFMA R0, R23, c[0x0][0x188], -R28 ;  /* 0x0000620017007a23 */ /* 0x004fc8000000081c */
[----:B------:R-:W-:-:S06]  /*f0c0*/  FMUL R2, R0, 1.4426950216293334961 ;  /* 0x3fb8aa3b00027820 */ /* 0x000fcc0000400000 */
[----:B------:R-:W0:Y:S02]  /*f0d0*/  MUFU.EX2 R2, R2 ;  /* 0x0000000200027308 */ /* 0x000e240000000800 */
[----:B0-----:R-:W-:Y:S04]  /*f0e0*/  STL [R1+0x34c], R2 ;  /* 0x00034c0201007387 */ /* 0x001fe80000100800 */
[----:B------:R-:W5:Y:S04]  /*f0f0*/  LDL.LU R19, [R1+0x11c] ;  /* 0x00011c0001137983 */ /* 0x000f680000300800 */
[----:B------:R-:W2:Y:S04]  /*f100*/  LDL.LU R11, [R1+0x1f8] ;  /* 0x0001f800010b7983 */ /* 0x000ea80000300800 */
[----:B------:R-:W2:Y:S04]  /*f110*/  LDL.LU R17, [R1+0x1fc] ;  /* 0x0001fc0001117983 */ /* 0x000ea80000300800 */
[----:B------:R-:W2:Y:S04]  /*f120*/  LDL.LU R20, [R1+0x1e8] ;  /* 0x0001e80001147983 */ /* 0x000ea80000300800 */
[----:B------:R-:W-:Y:S04]  /*f130*/  STL [R1+0xc64], R28 ;  /* 0x000c641c01007387 */ /* 0x000fe80000100800 */
[----:B------:R-:W2:Y:S04]  /*f140*/  LDL.LU R22, [R1+0x148] ;  /* 0x0001480001167983 */ /* 0x000ea80000300800 */
[----:B------:R-:W2:Y:S04]  /*f150*/  LDL.LU R23, [R1+0x14c] ;  /* 0x00014c0001177983 */ /* 0x000ea80000300800 */
[----:B------:R-:W5:Y:S01]  /*f160*/  LDL.LU R21, [R1+0x1ec] ;  /* 0x0001ec0001157983 */ /* 0x000f620000300800 */
[----:B---3--:R-:W-:Y:S01]  /*f170*/  HMMA.16816.F32.BF16 R12, R4, R26, R12 ;  /* 0x0000001a040c723c */ /* 0x008fe2000004180c */
[----:B----4-:R-:W-:-:S02]  /*f180*/  FFMA R0, R24, c[0x0][0x188], -R28 ;  /* 0x0000620018007a23 */ /* 0x010fc4000000081c */
[----:B--2---:R-:W-:Y:S04]  /*f190*/  STL.64 [R1+0xda0], R22 ;  /* 0x000da01601007387 */ /* 0x004fe80000100a00 */
[----:B-----5:R0:W-:Y:S04]  /*f1a0*/  STL.64 [R1+0xd98], R20 ;  /* 0x000d981401007387 */ /* 0x0201e80000100a00 */
[----:B0-----:R-:W2:Y:S04]  /*f1b0*/  LDL.LU R20, [R1+0xc0] ;  /* 0x0000c00001147983 */ /* 0x001ea80000300800 */
[----:B------:R-:W2:Y:S04]  /*f1c0*/  LDL.LU R21, [R1+0xc4] ;  /* 0x0000c40001157983 */ /* 0x000ea80000300800 */
[----:B------:R-:W2:Y:S04]  /*f1d0*/  LDL.LU R22, [R1+0xc8] ;  /* 0x0000c80001167983 */ /* 0x000ea80000300800 */
[----:B------:R-:W2:Y:S04]  /*f1e0*/  LDL.LU R23, [R1+0xcc] ;  /* 0x0000cc0001177983 */ /* 0x000ea80000300800 */
[----:B------:R-:W3:Y:S04]  /*f1f0*/  LDL.LU R26, [R1+0x168] ;  /* 0x00016800011a7983 */ /* 0x000ee80000300800 */
[----:B------:R-:W3:Y:S01]  /*f200*/  LDL.LU R27, [R1+0x16c] ;  /* 0x00016c00011b7983 */ /* 0x000ee20000300800 */
[----:B------:R-:W-:-:S02]  /*f210*/  FMUL R2, R0, 1.4426950216293334961 ;  /* 0x3fb8aa3b00027820 */ /* 0x000fc40000400000 */
[----:B------:R-:W-:Y:S01]  /*f220*/  FFMA R0, R25, c[0x0][0x188], -R28 ;  /* 0x0000620019007a23 */ /* 0x000fe2000000081c */
[----:B------:R-:W0:Y:S01]  /*f230*/  S2R R16, SR_TID.X ;  /* 0x0000000000107919 */ /* 0x000e220000002100 */
[----:B------:R1:W4:Y:S02]  /*f240*/  MUFU.EX2 R29, R2 ;  /* 0x00000002001d7308 */ /* 0x0003240000000800 */
[----:B-1----:R-:W-:-:S06]  /*f250*/  FMUL R2, R0, 1.4426950216293334961 ;  /* 0x3fb8aa3b00027820 */ /* 0x002fcc0000400000 */
[----:B------:R1:W5:Y:S01]  /*f260*/  MUFU.EX2 R8, R2 ;  /* 0x0000000200087308 */ /* 0x0003620000000800 */
[----:B------:R-:W-:-:S04]  /*f270*/  FFMA R0, R11, c[0x0][0x188], -R3 ;  /* 0x000062000b007a23 */ /* 0x000fc80000000803 */
[----:B-1----:R-:W-:Y:S01]  /*f280*/  FMUL R2, R0, 1.4426950216293334961 ;  /* 0x3fb8aa3b00027820 */ /* 0x002fe20000400000 */
[C---:B0-----:R-:W-:Y:S01]  /*f290*/  LOP3.LUT R11, R16.reuse, 0x7, RZ, 0xc0, !PT ;  /* 0x00000007100b7812 */ /* 0x041fe200078ec0ff */
[----:B------:R-:W-:Y:S01]  /*f2a0*/  FFMA R0, R17, c[0x0][0x188], -R3 ;  /* 0x0000620011007a23 */ /* 0x000fe20000000803 */
[----:B------:R-:W-:Y:S01]  /*f2b0*/  SHF.L.U32 R10, R16, 0x1, RZ ;  /* 0x00000001100a7819 */ /* 0x000fe200000006ff */
[----:B---3--:R0:W-:Y:S04]  /*f2c0*/  STL.64 [R1+0xd90], R26 ;  /* 0x000d901a01007387 */ /* 0x0081e80000100a00 */
[----:B------:R-:W3:Y:S04]  /*f2d0*/  LDL.LU R24, [R1+0xb0] ;  /* 0x0000b00001187983 */ /* 0x000ee80000300800 */
[----:B------:R-:W3:Y:S04]  /*f2e0*/  LDL.LU R25, [R1+0xb4] ;  /* 0x0000b40001197983 */ /* 0x000ee80000300800 */
[----:B0-----:R-:W3:Y:S04]  /*f2f0*/  LDL.LU R26, [R1+0xb8] ;  /* 0x0000b800011a7983 */ /* 0x001ee80000300800 */
[----:B------:R-:W3:Y:S04]  /*f300*/  LDL.LU R27, [R1+0xbc] ;  /* 0x0000bc00011b7983 */ /* 0x000ee80000300800 */
[----:B------:R-:W-:Y:S04]  /*f310*/  STL.64 [R1+0xca0], R14 ;  /* 0x000ca00e01007387 */ /* 0x000fe80000100a00 */
[----:B------:R0:W-:Y:S01]  /*f320*/  STL.64 [R1+0xc98], R12 ;  /* 0x000c980c01007387 */ /* 0x0001e20000100a00 */
[----:B--2---:R-:W-:Y:S03]  /*f330*/  HMMA.16816.F32.BF16 R16, R4, R18, R20 ;  /* 0x000000120410723c */ /* 0x004fe60000041814 */
[----:B0-----:R-:W2:Y:S04]  /*f340*/  LDL.LU R12, [R1+0xa0] ;  /* 0x0000a000010c7983 */ /* 0x001ea80000300800 */
[----:B------:R-:W2:Y:S04]  /*f350*/  LDL.LU R13, [R1+0xa4] ;  /* 0x0000a400010d7983 */ /* 0x000ea80000300800 */
[----:B------:R-:W2:Y:S04]  /*f360*/  LDL.LU R14, [R1+0xa8] ;  /* 0x0000a800010e7983 */ /* 0x000ea80000300800 */
[----:B------:R-:W2:Y:S04]  /*f370*/  LDL.LU R15, [R1+0xac] ;  /* 0x0000ac00010f7983 */ /* 0x000ea80000300800 */
[----:B----4-:R-:W-:Y:S04]  /*f380*/  STL [R1+0x354], R29 ;  /* 0x0003541d01007387 */ /* 0x010fe80000100800 */
[----:B-----5:R-:W-:Y:S04]  /*f390*/  STL [R1+0x348], R8 ;  /* 0x0003480801007387 */ /* 0x020fe80000100800 */
[----:B------:R-:W3:Y:S04]  /*f3a0*/  LDL.LU.64 R22, [R1+0xda0] ;  /* 0x000da00001167983 */ /* 0x000ee80000300a00 */
[----:B------:R-:W4:Y:S01]  /*f3b0*/  LDL.LU.64 R20, [R1+0xd98] ;  /* 0x000d980001147983 */ /* 0x000f220000300a00 */
[----:B------:R-:W-:-:S05]  /*f3c0*/  IMAD R11, R11, 0x110, RZ ;  /* 0x000001100b0b7824 */ /* 0x000fca00078e02ff */
[----:B------:R-:W-:-:S04]  /*f3d0*/  LOP3.LUT R11, R11, 0x30, R10, 0x78, !PT ;  /* 0x000000300b0b7812 */ /* 0x000fc800078e780a */
[----:B------:R-:W-:-:S06]  /*f3e0*/  LOP3.LUT R11, R11, 0x40, RZ, 0x3c, !PT ;  /* 0x000000400b0b7812 */ /* 0x000fcc00078e3cff */
[----:B------:R-:W0:Y:S04]  /*f3f0*/  LDSM.16.M88.4 R8, [R11+0x10000] ;  /* 0x010000000b08783b */ /* 0x000e280000000200 */
[----:B------:R-:W-:Y:S04]  /*f400*/  STL.64 [R1+0xc90], R18 ;  /* 0x000c901201007387 */ /* 0x000fe80000100a00 */
[----:B------:R1:W-:Y:S02]  /*f410*/  STL.64 [R1+0xc88], R16 ;  /* 0x000c881001007387 */ /* 0x0003e40000100a00 */
[----:B-1----:R1:W5:Y:S02]  /*f420*/  MUFU.EX2 R16, R2 ;  /* 0x0000000200107308 */ /* 0x0023640000000800 */
[----:B-1----:R-:W-:-:S06]  /*f430*/  FMUL R2, R0, 1.4426950216293334961 ;  /* 0x3fb8aa3b00027820 */ /* 0x002fcc0000400000 */
[----:B------:R-:W1:Y:S01]  /*f440*/  MUFU.EX2 R17, R2 ;  /* 0x0000000200117308 */ /* 0x000e620000000800 */
[----:B-----5:R-:W-:Y:S04]  /*f450*/  STL [R1+0x338], R16 ;  /* 0x0003381001007387 */ /* 0x020fe80000100800 */
[----:B0-----:R0:W-:Y:S04]  /*f460*/  STL.64 [R1+0x248], R10 ;  /* 0x0002480a01007387 */ /* 0x0011e80000100a00 */
[----:B-1----:R-:W-:Y:S04]  /*f470*/  STL [R1+0x340], R17 ;  /* 0x0003401101007387 */ /* 0x002fe80000100800 */
[----:B------:R-:W-:Y:S01]  /*f480*/  STL [R1+0xc68], R3 ;  /* 0x000c680301007387 */ /* 0x000fe20000100800 */
[----:B----4-:R-:W-:-:S04]  /*f490*/  FFMA R0, R20, c[0x0][0x188], -R3 ;  /* 0x0000620014007a23 */ /* 0x010fc80000000803 */
[----:B------:R-:W-:Y:S02]  /*f4a0*/  FMUL R2, R0, 1.4426950216293334961 ;  /* 0x3fb8aa3b00027820 */ /* 0x000fe40000400000 */
[----:B------:R-:W-:Y:S02]  /*f4b0*/  FFMA R0, R21, c[0x0][0x188], -R3 ;  /* 0x0000620015007a23 */ /* 0x000fe40000000803 */
[C---:B---3--:R-:W-:Y:S01]  /*f4c0*/  HMMA.16816.F32.BF16 R20, R4.reuse, R22, R24 ;  /* 0x000000160414723c */ /* 0x048fe20000041818 */
[----:B------:R-:W2:Y:S01]  /*f4d0*/  LDL.LU.64 R26, [R1+0xd90] ;  /* 0x000d9000011a7983 */ /* 0x000ea20000300a00 */
[----:B------:R-:W-:Y:S01]  /*f4e0*/  FMUL R0, R0, 1.4426950216293334961 ;  /* 0x3fb8aa3b00007820 */ /* 0x000fe20000400000 */
[----:B------:R-:W1:Y:S08]  /*f4f0*/  MUFU.EX2 R2, R2 ;  /* 0x0000000200027308 */ /* 0x000e700000000800 */
[----:B0-----:R-:W0:Y:S01]  /*f500*/  MUFU.EX2 R10, R0 ;  /* 0x00000000000a7308 */ /* 0x001e220000000800 */
[----:B-1----:R-:W-:Y:S11]  /*f510*/  STL [R1+0x33c], R2 ;  /* 0x00033c0201007387 */ /* 0x002ff60000100800 */
[----:B------:R-:W-:Y:S04]  /*f520*/  STL [R1+0xc70], R22 ;  /* 0x000c701601007387 */ /* 0x000fe80000100800 */
[----:B0-----:R-:W-:Y:S04]  /*f530*/  STL [R1+0x344], R10 ;  /* 0x0003440a01007387 */ /* 0x001fe80000100800 */
[----:B------:R-:W-:Y:S04]  /*f540*/  STL [R1+0xc6c], R23 ;  /* 0x000c6c1701007387 */ /* 0x000fe80000100800 */
[----:B------:R-:W-:Y:S04]  /*f550*/  STL.64 [R1+0xcb8], R20 ;  /* 0x000cb81401007387 */ /* 0x000fe80000100a00 */
[----:B------:R-:W3:Y:S04]  /*f560*/  LDL R11, [R1+0x340] ;  /* 0x00034000010b7983 */ /* 0x000ee80000100800 */
[----:B------:R-:W4:Y:S04]  /*f570*/  LDL R0, [R1+0x350] ;  /* 0x0003500001007983 */ /* 0x000f280000100800 */
[----:B---3--:R-:W-:Y:S04]  /*f580*/  STL.64 [R1+0xd50], R10 ;  /* 0x000d500a01007387 */ /* 0x008fe80000100a00 */
[----:B------:R0:W-:Y:S04]  /*f590*/  STL.64 [R1+0xd48], R8 ;  /* 0x000d480801007387 */ /* 0x0001e80000100a00 */
[----:B0-----:R-:W3:Y:S04]  /*f5a0*/  LDL.LU R8, [R1] ;  /* 0x0000000001087983 */ /* 0x001ee80000300800 */
[----:B------:R-:W3:Y:S04]  /*f5b0*/  LDL.LU R9, [R1+0x4] ;  /* 0x0000040001097983 */ /* 0x000ee80000300800 */
[----:B------:R-:W5:Y:S04]  /*f5c0*/  LDL.LU R10, [R1+0x8] ;  /* 0x00000800010a7983 */ /* 0x000f680000300800 */
[----:B------:R-:W5:Y:S04]  /*f5d0*/  LDL.LU R11, [R1+0xc] ;  /* 0x00000c00010b7983 */ /* 0x000f680000300800 */
[----:B-----5:R0:W-:Y:S04]  /*f5e0*/  STL.64 [R1+0xd60], R10 ;  /* 0x000d600a01007387 */ /* 0x0201e80000100a00 */
[----:B---3--:R-:W-:Y:S04]  /*f5f0*/  STL.64 [R1+0xd58], R8 ;  /* 0x000d580801007387 */ /* 0x008fe80000100a00 */
[----:B0-----:R-:W3:Y:S04]  /*f600*/  LDL.LU R10, [R1+0x138] ;  /* 0x00013800010a7983 */ /* 0x001ee80000300800 */
[----:B------:R-:W3:Y:S01]  /*f610*/  LDL.LU R11, [R1+0x13c] ;  /* 0x00013c00010b7983 */ /* 0x000ee20000300800 */
[C---:B--2---:R-:W-:Y:S03]  /*f620*/  HMMA.16816.F32.BF16 R24, R4.reuse, R26, R12 ;  /* 0x0000001a0418723c */ /* 0x044fe6000004180c */
[----:B---3--:R0:W-:Y:S04]  /*f630*/  STL.64 [R1+0xd78], R10 ;  /* 0x000d780a01007387 */ /* 0x0081e80000100a00 */
[----:B------:R-:W2:Y:S04]  /*f640*/  LDL.LU R12, [R1+0x70] ;  /* 0x00007000010c7983 */ /* 0x000ea80000300800 */
[----:B------:R-:W2:Y:S04]  /*f650*/  LDL.LU R13, [R1+0x74] ;  /* 0x00007400010d7983 */ /* 0x000ea80000300800 */
[----:B------:R-:W3:Y:S04]  /*f660*/  LDL.LU R14, [R1+0x78] ;  /* 0x00007800010e7983 */ /* 0x000ee80000300800 */
[----:B------:R-:W3:Y:S04]  /*f670*/  LDL.LU R15, [R1+0x7c] ;  /* 0x00007c00010f7983 */ /* 0x000ee80000300800 */
        /* <DEDUP_REMOVED lines=14> */
[----:B------:R-:W2:Y:S04]  /*f760*/  LDL R19, [R1+0x348] ;  /* 0x0003480001137983 */ /* 0x000ea80000100800 */
[----:B------:R-:W-:Y:S04]  /*f770*/  STL.64 [R1+0xc80], R26 ;  /* 0x000c801a01007387 */ /* 0x000fe80000100a00 */
[----:B------:R0:W-:Y:S04]  /*f780*/  STL.64 [R1+0xc78], R24 ;  /* 0x000c781801007387 */ /* 0x0001e80000100a00 */
[----:B0-----:R-:W3:Y:S04]  /*f790*/  LDL.LU R24, [R1+0x10] ;  /* 0x0000100001187983 */ /* 0x001ee80000300800 */
[----:B------:R-:W3:Y:S04]  /*f7a0*/  LDL.LU R25, [R1+0x14] ;  /* 0x0000140001197983 */ /* 0x000ee80000300800 */
[----:B------:R-:W2:Y:S04]  /*f7b0*/  LDL.LU R26, [R1+0x18] ;  /* 0x00001800011a7983 */ /* 0x000ea80000300800 */
[----:B------:R-:W2:Y:S04]  /*f7c0*/  LDL.LU R27, [R1+0x1c] ;  /* 0x00001c00011b7983 */ /* 0x000ea80000300800 */
[----:B--2---:R0:W-:Y:S04]  /*f7d0*/  STL.64 [R1+0xcc8], R26 ;  /* 0x000cc81a01007387 */ /* 0x0041e80000100a00 */
[----:B0-----:R-:W4:Y:S04]  /*f7e0*/  LDL R27, [R1+0x34c] ;  /* 0x00034c00011b7983 */ /* 0x001f280000100800 */
[----:B---3--:R-:W-:Y:S04]  /*f7f0*/  STL.64 [R1+0xcc0], R24 ;  /* 0x000cc01801007387 */ /* 0x008fe80000100a00 */
[----:B------:R-:W2:Y:S04]  /*f800*/  LDL.LU R20, [R1+0x20] ;  /* 0x0000200001147983 */ /* 0x000ea80000300800 */
[----:B------:R-:W2:Y:S04]  /*f810*/  LDL.LU R21, [R1+0x24] ;  /* 0x0000240001157983 */ /* 0x000ea80000300800 */
[----:B------:R-:W3:Y:S04]  /*f820*/  LDL.LU R22, [R1+0x28] ;  /* 0x0000280001167983 */ /* 0x000ee80000300800 */
[----:B------:R-:W3:Y:S01]  /*f830*/  LDL.LU R23, [R1+0x2c] ;  /* 0x00002c0001177983 */ /* 0x000ee20000300800 */
[C---:B-----5:R-:W-:Y:S03]  /*f840*/  HMMA.16816.F32.BF16 R8, R4.reuse, R10, R12 ;  /* 0x0000000a0408723c */ /* 0x060fe6000004180c */
[----:B---3--:R-:W-:Y:S04]  /*f850*/  STL.64 [R1+0xcd8], R22 ;  /* 0x000cd81601007387 */ /* 0x008fe80000100a00 */
[----:B--2---:R0:W-:Y:S04]  /*f860*/  STL.64 [R1+0xcd0], R20 ;  /* 0x000cd01401007387 */ /* 0x0041e80000100a00 */
[----:B0-----:R-:W2:Y:S04]  /*f870*/  LDL.LU R20, [R1+0x30] ;  /* 0x0000300001147983 */ /* 0x001ea80000300800 */
[----:B------:R-:W2:Y:S04]  /*f880*/  LDL.LU R21, [R1+0x34] ;  /* 0x0000340001157983 */ /* 0x000ea80000300800 */
[----:B------:R-:W3:Y:S04]  /*f890*/  LDL.LU R22, [R1+0x38] ;  /* 0x0000380001167983 */ /* 0x000ee80000300800 */
[----:B------:R-:W3:Y:S04]  /*f8a0*/  LDL.LU R23, [R1+0x3c] ;  /* 0x00003c0001177983 */ /* 0x000ee80000300800 */
[----:B---3--:R0:W-:Y:S04]  /*f8b0*/  STL.64 [R1+0xce8], R22 ;  /* 0x000ce81601007387 */ /* 0x0081e80000100a00 */
[----:B--2---:R-:W-:Y:S04]  /*f8c0*/  STL.64 [R1+0xce0], R20 ;  /* 0x000ce01401007387 */ /* 0x004fe80000100a00 */
        /* <DEDUP_REMOVED lines=8> */
[----:B------:R-:W3:Y:S04]  /*f950*/  LDL.LU.64 R14, [R1+0xd70] ;  /* 0x000d7000010e7983 */ /* 0x000ee80000300a00 */
[----:B------:R-:W3:Y:S11]  /*f960*/  LDL.LU.64 R12, [R1+0xd68] ;  /* 0x000d6800010c7983 */ /* 0x000ef60000300a00 */
[----:B------:R-:W-:Y:S06]  /*f970*/  @!UPT UIADD3 URZ, URZ, URZ, URZ ;  /* 0x0000003f3f3ff290 */ /* 0x000fec000fffe03f */
[----:B------:R0:W-:Y:S01]  /*f980*/  STL.64 [R1+0xa0], R8 ;  /* 0x0000a00801007387 */ /* 0x0001e20000100a00 */
[----:B------:R-:W-:Y:S01]  /*f990*/  IMAD.MOV.U32 R3, RZ, RZ, R10 ;  /* 0x000000ffff037224 */ /* 0x000fe200078e000a */
[----:B------:R-:W-:Y:S02]  /*f9a0*/  MOV R28, R11 ;  /* 0x0000000b001c7202 */ /* 0x000fe40000000f00 */
[----:B------:R-:W2:Y:S04]  /*f9b0*/  LDL.LU.64 R10, [R1+0xd60] ;  /* 0x000d6000010a7983 */ /* 0x000ea80000300a00 */
[----:B0-----:R-:W2:Y:S04]  /*f9c0*/  LDL.LU.64 R8, [R1+0xd58] ;  /* 0x000d580001087983 */ /* 0x001ea80000300a00 */
[----:B------:R-:W0:Y:S01]  /*f9d0*/  S2R R18, SR_TID.X ;  /* 0x0000000000127919 */ /* 0x000e220000002100 */
[----:B--2---:R-:W-:Y:S03]  /*f9e0*/  HMMA.16816.F32.BF16 R4, R4, R22, R8 ;  /* 0x000000160404723c */ /* 0x004fe60000041808 */
[----:B------:R-:W2:Y:S04]  /*f9f0*/  LDL.LU.64 R10, [R1+0xd50] ;  /* 0x000d5000010a7983 */ /* 0x000ea80000300a00 */
[----:B------:R-:W3:Y:S01]  /*fa00*/  LDL.LU.64 R8, [R1+0xd48] ;  /* 0x000d480001087983 */ /* 0x000ee20000300a00 */
[C---:B0-----:R-:W-:Y:S01]  /*fa10*/  LOP3.LUT R17, R18.reuse, 0x7, RZ, 0xc0, !PT ;  /* 0x0000000712117812 */ /* 0x041fe200078ec0ff */
[----:B------:R-:W-:Y:S11]  /*fa20*/  IMAD.SHL.U32 R18, R18, 0x2, RZ ;  /* 0x0000000212127824 */ /* 0x000ff600078e00ff */
[----:B------:R-:W-:Y:S03]  /*fa30*/  @!UPT UIADD3 URZ, URZ, URZ, URZ ;  /* 0x0000003f3f3ff290 */ /* 0x000fe6000fffe03f */
[----:B------:R4:W-:Y:S04]  /*fa40*/  STL.64 [R1], R4 ;  /* 0x0000000401007387 */ /* 0x0009e80000100a00 */
[----:B------:R0:W-:Y:S01]  /*fa50*/  STL.64 [R1+0x8], R6 ;  /* 0x0000080601007387 */ /* 0x0001e20000100a00 */
[----:B----4-:R-:W-:Y:S01]  /*fa60*/  F2FP.BF16.PACK_AB R4, R27, R0 ;  /* 0x000000001b04723e */ /* 0x010fe200000010ff */
[----:B------:R-:W-:Y:S01]  /*fa70*/  IMAD R0, R17, 0x110, RZ ;  /* 0x0000011011007824 */ /* 0x000fe200078e02ff */
[----:B0-----:R-:W-:-:S04]  /*fa80*/  F2FP.BF16.PACK_AB R6, R19, R29 ;  /* 0x0000001d1306723e */ /* 0x001fc800000010ff */
[----:B------:R-:W-:Y:S01]  /*fa90*/  LOP3.LUT R0, R0, 0x30, R18, 0x78, !PT ;  /* 0x0000003000007812 */ /* 0x000fe200078e7812 */
[----:B------:R-:W4:Y:S03]  /*faa0*/  LDL.LU R29, [R1+0xd40] ;  /* 0x000d4000011d7983 */ /* 0x000f260000300800 */
[----:B------:R-:W-:-:S05]  /*fab0*/  LOP3.LUT R0, R0, 0x40, RZ, 0x3c, !PT ;  /* 0x0000004000007812 */ /* 0x000fca00078e3cff */
[----:B------:R-:W-:Y:S04]  /*fac0*/  LDSM.16.M88.4 R20, [R0+0x12000] ;  /* 0x012000000014783b */ /* 0x000fe80000000200 */
[----:B------:R-:W-:Y:S01]  /*fad0*/  LDSM.16.M88.4 R24, [R0+0x12800] ;  /* 0x012800000018783b */ /* 0x000fe20000000200 */
[----:B--2---:R-:W-:Y:S02]  /*fae0*/  F2FP.BF16.PACK_AB R5, R11, R16 ;  /* 0x000000100b05723e */ /* 0x004fe400000010ff */
[----:B------:R-:W-:-:S07]  /*faf0*/  F2FP.BF16.PACK_AB R7, R10, R2 ;  /* 0x000000020a07723e */ /* 0x000fce00000010ff */
[----:B---3--:R-:W-:Y:S01]  /*fb00*/  HMMA.16816.F32.BF16 R12, R4, R8, R12 ;  /* 0x00000008040c723c */ /* 0x008fe2000004180c */
[----:B------:R-:W0:Y:S11]  /*fb10*/  LDSM.16.M88.4 R8, [R0+0x10800] ;  /* 0x010800000008783b */ /* 0x000e360000000200 */
[----:B------:R-:W-:Y:S11]  /*fb20*/  @!UPT UIADD3 URZ, URZ, URZ, URZ ;  /* 0x0000003f3f3ff290 */ /* 0x000ff6000fffe03f */
[----:B------:R-:W-:Y:S04]  /*fb30*/  STL.64 [R1+0xc0], R12 ;  /* 0x0000c00c01007387 */ /* 0x000fe80000100a00 */
[----:B------:R1:W-:Y:S01]  /*fb40*/  STL.64 [R1+0xc8], R14 ;  /* 0x0000c80e01007387 */ /* 0x0003e20000100a00 */
[----:B0-----:R-:W-:-:S03]  /*fb50*/  MOV R16, R8 ;  /* 0x0000000800107202 */ /* 0x001fc60000000f00 */
[----:B------:R-:W-:Y:S01]  /*fb60*/  STL.64 [R1+0x168], R10 ;  /* 0x0001680a01007387 */ /* 0x000fe20000100a00 */
[----:B-1----:R-:W-:-:S03]  /*fb70*/  IMAD.MOV.U32 R15, RZ, RZ, R9 ;  /* 0x000000ffff0f7224 */ /* 0x002fc600078e0009 */
        /* <DEDUP_REMOVED lines=9> */
[----:B0-----:R-:W-:Y:S04]  /*fc10*/  STL.64 [R1+0xd30], R10 ;  /* 0x000d300a01007387 */ /* 0x001fe80000100a00 */
[----:B------:R0:W-:Y:S02]  /*fc20*/  STL.64 [R1+0xd28], R8 ;  /* 0x000d280801007387 */ /* 0x0001e40000100a00 */
[----:B0-----:R-:W-:-:S02]  /*fc30*/  MOV R8, R16 ;  /* 0x0000001000087202 */ /* 0x001fc40000000f00 */
[----:B------:R-:W0:Y:S04]  /*fc40*/  LDSM.16.M88.4 R16, [R0+0x13800] ;  /* 0x013800000010783b */ /* 0x000e280000000200 */
[----:B0-----:R-:W-:Y:S04]  /*fc50*/  STL.64 [R1+0xd18], R18 ;  /* 0x000d181201007387 */ /* 0x001fe80000100a00 */
[----:B------:R0:W-:Y:S02]  /*fc60*/  STL.64 [R1+0xd10], R16 ;  /* 0x000d101001007387 */ /* 0x0001e40000100a00 */
[----:B0-----:R-:W-:Y:S01]  /*fc70*/  MOV R16, R14 ;  /* 0x0000000e00107202 */ /* 0x001fe20000000f00 */
[----:B------:R-:W-:-:S05]  /*fc80*/  IMAD.MOV.U32 R17, RZ, RZ, R13 ;  /* 0x000000ffff117224 */ /* 0x000fca00078e000d */
[----:B------:R0:W-:Y:S04]  /*fc90*/  STL.64 [R1+0xd38], R16 ;  /* 0x000d381001007387 */ /* 0x0001e80000100a00 */
[----:B0-----:R-:W2:Y:S04]  /*fca0*/  LDL.LU R16, [R1+0x1d0] ;  /* 0x0001d00001107983 */ /* 0x001ea80000300800 */
[----:B------:R-:W2:Y:S04]  /*fcb0*/  LDL.LU R17, [R1+0x1d4] ;  /* 0x0001d40001117983 */ /* 0x000ea80000300800 */
[----:B------:R-:W2:Y:S04]  /*fcc0*/  LDL.LU R18, [R1+0x1d8] ;  /* 0x0001d80001127983 */ /* 0x000ea80000300800 */
[----:B------:R-:W2:Y:S04]  /*fcd0*/  LDL.LU R19, [R1+0x1dc] ;  /* 0x0001dc0001137983 */ /* 0x000ea80000300800 */
[----:B------:R-:W-:Y:S04]  /*fce0*/  STL.64 [R1+0x1e8], R22 ;  /* 0x0001e81601007387 */ /* 0x000fe80000100a00 */
[----:B------:R0:W-:Y:S02]  /*fcf0*/  STL.64 [R1+0xcf8], R20 ;  /* 0x000cf81401007387 */ /* 0x0001e40000100a00 */
[----:B0-----:R-:W-:Y:S01]  /*fd00*/  MOV R20, R12 ;  /* 0x0000000c00147202 */ /* 0x001fe20000000f00 */
[----:B------:R-:W-:-:S05]  /*fd10*/  IMAD.MOV.U32 R21, RZ, RZ, R2 ;  /* 0x000000ffff157224 */ /* 0x000fca00078e0002 */
[----:B------:R0:W-:Y:S04]  /*fd20*/  STL.64 [R1+0xd20], R20 ;  /* 0x000d201401007387 */ /* 0x0001e80000100a00 */
[----:B0-----:R-:W3:Y:S04]  /*fd30*/  LDL.LU R20, [R1+0x60] ;  /* 0x0000600001147983 */ /* 0x001ee80000300800 */
[----:B------:R-:W3:Y:S04]  /*fd40*/  LDL.LU R21, [R1+0x64] ;  /* 0x0000640001157983 */ /* 0x000ee80000300800 */
[----:B------:R-:W3:Y:S04]  /*fd50*/  LDL.LU R22, [R1+0x68] ;  /* 0x0000680001167983 */ /* 0x000ee80000300800 */
[----:B------:R-:W3:Y:S04]  /*fd60*/  LDL.LU R23, [R1+0x6c] ;  /* 0x00006c0001177983 */ /* 0x000ee80000300800 */
[----:B------:R-:W-:Y:S04]  /*fd70*/  STL.64 [R1+0x208], R26 ;  /* 0x0002081a01007387 */ /* 0x000fe80000100a00 */
[----:B------:R0:W-:Y:S04]  /*fd80*/  STL.64 [R1+0xcf0], R24 ;  /* 0x000cf01801007387 */ /* 0x0001e80000100a00 */
[----:B0-----:R-:W5:Y:S04]  /*fd90*/  LDL.LU R24, [R1+0x40] ;  /* 0x0000400001187983 */ /* 0x001f680000300800 */
[----:B------:R-:W5:Y:S04]  /*fda0*/  LDL.LU R25, [R1+0x44] ;  /* 0x0000440001197983 */ /* 0x000f680000300800 */
[----:B------:R-:W3:Y:S04]  /*fdb0*/  LDL.LU R26, [R1+0x48] ;  /* 0x00004800011a7983 */ /* 0x000ee80000300800 */
[----:B------:R-:W3:Y:S01]  /*fdc0*/  LDL.LU R27, [R1+0x4c] ;  /* 0x00004c00011b7983 */ /* 0x000ee20000300800 */
[----:B------:R-:W-:-:S03]  /*fdd0*/  IMAD.MOV.U32 R9, RZ, RZ, R15 ;  /* 0x000000ffff097224 */ /* 0x000fc600078e000f */
[----:B------:R-:W0:Y:S04]  /*fde0*/  LDSM.16.M88.4 R12, [R0+0x14000] ;  /* 0x01400000000c783b */ /* 0x000e280000000200 */
[C---:B--2---:R-:W-:Y:S01]  /*fdf0*/  HMMA.16816.F32.BF16 R8, R4.reuse, R8, R16 ;  /* 0x000000080408723c */ /* 0x044fe20000041810 */
[----:B---3--:R-:W-:Y:S04]  /*fe00*/  STL.64 [R1+0xd08], R26 ;  /* 0x000d081a01007387 */ /* 0x008fe80000100a00 */
[----:B-----5:R1:W-:Y:S04]  /*fe10*/  STL.64 [R1+0xd00], R24 ;  /* 0x000d001801007387 */ /* 0x0203e80000100a00 */
[----:B-1----:R-:W2:Y:S04]  /*fe20*/  LDL.LU R24, [R1+0x50] ;  /* 0x0000500001187983 */ /* 0x002ea80000300800 */
[----:B------:R-:W2:Y:S04]  /*fe30*/  LDL.LU R25, [R1+0x54] ;  /* 0x0000540001197983 */ /* 0x000ea80000300800 */
[----:B------:R-:W2:Y:S04]  /*fe40*/  LDL.LU R26, [R1+0x58] ;  /* 0x00005800011a7983 */ /* 0x000ea80000300800 */
[----:B------:R-:W3:Y:S04]  /*fe50*/  LDL.LU.64 R16, [R1+0xd38] ;  /* 0x000d380001107983 */ /* 0x000ee80000300a00 */
[----:B------:R-:W-:Y:S04]  /*fe60*/  STL.64 [R1+0x150], R8 ;  /* 0x0001500801007387 */ /* 0x000fe80000100a00 */
[----:B------:R1:W-:Y:S04]  /*fe70*/  STL.64 [R1+0x158], R10 ;  /* 0x0001580a01007387 */ /* 0x0003e80000100a00 */
[----:B-1----:R-:W5:Y:S04]  /*fe80*/  LDL.LU.64 R10, [R1+0xd30] ;  /* 0x000d3000010a7983 */ /* 0x002f680000300a00 */
[----:B------:R-:W2:Y:S01]  /*fe90*/  LDL.LU.64 R8, [R1+0xd28] ;  /* 0x000d280001087983 */ /* 0x000ea20000300a00 */
[----:B---3--:R-:W-:Y:S03]  /*fea0*/  HMMA.16816.F32.BF16 R16, R4, R16, R20 ;  /* 0x000000100410723c */ /* 0x008fe60000041814 */
[----:B-----5:R-:W-:Y:S04]  /*feb0*/  STL.64 [R1+0x218], R10 ;  /* 0x0002180a01007387 */ /* 0x020fe80000100a00 */
[----:B------:R-:W2:Y:S11]  /*fec0*/  LDL.LU.64 R20, [R1+0xd20] ;  /* 0x000d200001147983 */ /* 0x000eb60000300a00 */
[----:B------:R-:W-:Y:S05]  /*fed0*/  @!UPT UIADD3 URZ, URZ, URZ, URZ ;  /* 0x0000003f3f3ff290 */ /* 0x000fea000fffe03f */
[----:B------:R-:W-:Y:S04]  /*fee0*/  STL.64 [R1+0x140], R16 ;  /* 0x0001401001007387 */ /* 0x000fe80000100a00 */
[----:B------:R1:W-:Y:S04]  /*fef0*/  STL.64 [R1+0x148], R18 ;  /* 0x0001481201007387 */ /* 0x0003e80000100a00 */
[----:B-1----:R-:W3:Y:S01]  /*ff00*/  LDL.LU.64 R18, [R1+0xd18] ;  /* 0x000d180001127983 */ /* 0x002ee20000300a00 */
[----:B----4-:R-:W-:-:S03]  /*ff10*/  MOV R27, R29 ;  /* 0x0000001d001b7202 */ /* 0x010fc60000000f00 */
[----:B------:R-:W4:Y:S04]  /*ff20*/  LDL.LU.64 R16, [R1+0xd10] ;  /* 0x000d100001107983 */ /* 0x000f280000300a00 */
[C---:B--2---:R-:W-:Y:S01]  /*ff30*/  HMMA.16816.F32.BF16 R20, R4.reuse, R20, R24 ;  /* 0x000000140414723c */ /* 0x044fe20000041818 */
[----:B---3--:R-:W-:Y:S04]  /*ff40*/  STL.64 [R1+0x228], R18 ;  /* 0x0002281201007387 */ /* 0x008fe80000100a00 */
[----:B------:R-:W2:Y:S04]  /*ff50*/  LDL.LU R2, [R1+0x270] ;  /* 0x0002700001027983 */ /* 0x000ea80000300800 */
[----:B0-----:R-:W-:Y:S04]  /*ff60*/  STL.64 [R1+0x238], R14 ;  /* 0x0002380e01007387 */ /* 0x001fe80000100a00 */
[----:B------:R-:W3:Y:S04]  /*ff70*/  LDL.LU.64 R26, [R1+0xd08] ;  /* 0x000d0800011a7983 */ /* 0x000ee80000300a00 */
[----:B------:R-:W3:Y:S06]  /*ff80*/  LDL.LU.64 R24, [R1+0xd00] ;  /* 0x000d000001187983 */ /* 0x000eec0000300a00 */
[----:B------:R0:W-:Y:S04]  /*ff90*/  STL.64 [R1+0x130], R20 ;  /* 0x0001301401007387 */ /* 0x0001e80000100a00 */
[----:B------:R3:W-:Y:S04]  /*ffa0*/  STL.64 [R1+0x138], R22 ;  /* 0x0001381601007387 */ /* 0x0007e80000100a00 */
[----:B0-----:R-:W3:Y:S02]  /*ffb0*/  LDL.LU.64 R20, [R1+0xcf8] ;  /* 0x000cf80001147983 */ /* 0x001ee40000300a00 */
[C---:B---3--:R-:W-:Y:S02]  /*ffc0*/  HMMA.16816.F32.BF16 R20, R4.reuse, R20, R24 ;  /* 0x000000140414723c */ /* 0x048fe40000041818 */
[----:B------:R-:W3:Y:S11]  /*ffd0*/  LDL.LU.64 R24, [R1+0xcf0] ;  /* 0x000cf00001187983 */ /* 0x000ef60000300a00 */
[----:B------:R-:W-:Y:S10]  /*ffe0*/  @!UPT UIADD3 URZ, URZ, URZ, URZ ;  /* 0x0000003f3f3ff290 */ /* 0x000ff4000fffe03f */
[----:B------:R-:W-:Y:S04]  /*fff0*/  STL.64 [R1+0x120], R20 ;  /* 0x0001201401007387 */ /* 0x000fe80000100a00 */
[----:B------:R0:W-:Y:S04]  /*10000*/  STL.64 [R1+0x128], R22 ;  /* 0x0001281601007387 */ /* 0x0001e80000100a00 */
[----:B0-----:R-:W3:Y:S04]  /*10010*/  LDL.LU.64 R22, [R1+0xce8] ;  /* 0x000ce80001167983 */ /* 0x001ee80000300a00 */
[----:B------:R-:W3:Y:S02]  /*10020*/  LDL.LU.64 R20, [R1+0xce0] ;  /* 0x000ce00001147983 */ /* 0x000ee40000300a00 */
[C---:B---3--:R-:W-:Y:S02]  /*10030*/  HMMA.16816.F32.BF16 R24, R4.reuse, R24, R20 ;  /* 0x000000180418723c */ /* 0x048fe40000041814 */
[----:B------:R-:W3:Y:S04]  /*10040*/  LDL.LU.64 R22, [R1+0xcd8] ;  /* 0x000cd80001167983 */ /* 0x000ee80000300a00 */
[----:B------:R-:W3:Y:S11]  /*10050*/  LDL.LU.64 R20, [R1+0xcd0] ;  /* 0x000cd00001147983 */ /* 0x000ef60000300a00 */
[----:B------:R-:W-:Y:S06]  /*10060*/  @!UPT UIADD3 URZ, URZ, URZ, URZ ;  /* 0x0000003f3f3ff290 */ /* 0x000fec000fffe03f */
[----:B------:R-:W-:Y:S04]  /*10070*/  STL.64 [R1+0x110], R24 ;  /* 0x0001101801007387 */ /* 0x000fe80000100a00 */
[----:B------:R0:W-:Y:S04]  /*10080*/  STL.64 [R1+0x118], R26 ;  /* 0x0001181a01007387 */ /* 0x0001e80000100a00 */
[----:B0-----:R-:W4:Y:S04]  /*10090*/  LDL.LU.64 R26, [R1+0xcc8] ;  /* 0x000cc800011a7983 */ /* 0x001f280000300a00 */
[----:B------:R-:W4:Y:S01]  /*100a0*/  LDL.LU.64 R24, [R1+0xcc0] ;  /* 0x000cc00001187983 */ /* 0x000f220000300a00 */
[C---:B---3--:R-:W-:Y:S03]  /*100b0*/  HMMA.16816.F32.BF16 R8, R4.reuse, R8, R20 ;  /* 0x000000080408723c */ /* 0x048fe60000041814 */
[----:B------:R-:W3:Y:S11]  /*100c0*/  LDL.LU.64 R20, [R1+0xcb8] ;  /* 0x000cb80001147983 */ /* 0x000ef60000300a00 */
[----:B------:R-:W-:Y:S09]  /*100d0*/  @!UPT UIADD3 URZ, URZ, URZ, URZ ;  /* 0x0000003f3f3ff290 */ /* 0x000ff2000fffe03f */
[----:B------:R-:W-:Y:S04]  /*100e0*/  STL.64 [R1+0x100], R8 ;  /* 0x0001000801007387 */ /* 0x000fe80000100a00 */
[----:B------:R0:W-:Y:S04]  /*100f0*/  STL.64 [R1+0x108], R10 ;  /* 0x0001080a01007387 */ /* 0x0001e80000100a00 */
[----:B0-----:R-:W5:Y:S04]  /*10100*/  LDL.LU.64 R10, [R1+0xcb0] ;  /* 0x000cb000010a7983 */ /* 0x001f680000300a00 */
[----:B------:R-:W5:Y:S01]  /*10110*/  LDL.LU.64 R8, [R1+0xca8] ;  /* 0x000ca80001087983 */ /* 0x000f620000300a00 */
[----:B----4-:R-:W-:Y:S03]  /*10120*/  HMMA.16816.F32.BF16 R16, R4, R16, R24 ;  /* 0x000000100410723c */ /* 0x010fe60000041818 */
[----:B------:R-:W0:Y:S02]  /*10130*/  LDSM.16.M88.4 R24, [R0+0x15000] ;  /* 0x015000000018783b */ /* 0x000e240000000200 */
[----:B0-----:R-:W-:-:S03]  /*10140*/  IMAD.MOV.U32 R29, RZ, RZ, R27 ;  /* 0x000000ffff1d7224 */ /* 0x001fc600078e001b */
[----:B-----5:R-:W-:Y:S01]  /*10150*/  HMMA.16816.F32.BF16 R12, R4, R12, R8 ;  /* 0x0000000c040c723c */ /* 0x020fe20000041808 */
[----:B------:R-:W4:Y:S11]  /*10160*/  LDL.LU R8, [R1+0x250] ;  /* 0x0002500001087983 */ /* 0x000f360000300800 */
[----:B------:R-:W-:Y:S03]  /*10170*/  @!UPT UIADD3 URZ, URZ, URZ, URZ ;  /* 0x0000003f3f3ff290 */ /* 0x000fe6000fffe03f */
[----:B------:R-:W-:Y:S04]  /*10180*/  STL.64 [R1+0xf0], R16 ;  /* 0x0000f01001007387 */ /* 0x000fe80000100a00 */
[----:B------:R-:W-:Y:S04]  /*10190*/  STL.64 [R1+0xf8], R18 ;  /* 0x0000f81201007387 */ /* 0x000fe80000100a00 */
[----:B------:R-:W4:Y:S04]  /*101a0*/  LDL.LU R9, [R1+0x254] ;  /* 0x0002540001097983 */ /* 0x000f280000300800 */
[----:B------:R-:W-:Y:S04]  /*101b0*/  LDSM.16.M88.4 R16, [R0+0x14800] ;  /* 0x014800000010783b */ /* 0x000fe80000000200 */
[----:B------:R-:W-:Y:S04]  /*101c0*/  STL.64 [R1+0xe0], R12 ;  /* 0x0000e00c01007387 */ /* 0x000fe80000100a00 */
[----:B------:R-:W-:Y:S04]  /*101d0*/  STL.64 [R1+0xe8], R14 ;  /* 0x0000e80e01007387 */ /* 0x000fe80000100a00 */
[----:B------:R-:W0:Y:S04]  /*101e0*/  LDSM.16.M88.4 R12, [R0+0x15800] ;  /* 0x01580000000c783b */ /* 0x000e280000000200 */
[----:B------:R-:W5:Y:S01]  /*101f0*/  LDL.LU R10, [R1+0x278] ;  /* 0x00027800010a7983 */ /* 0x000f620000300800 */
[----:B0-----:R-:W-:-:S03]  /*10200*/  MOV R22, R12 ;  /* 0x0000000c00167202 */ /* 0x001fc60000000f00 */
[----:B------:R-:W-:Y:S01]  /*10210*/  STL.64 [R1+0x1d8], R14 ;  /* 0x0001d80e01007387 */ /* 0x000fe20000100a00 */
[----:B------:R-:W-:-:S03]  /*10220*/  IMAD.MOV.U32 R23, RZ, RZ, R13 ;  /* 0x000000ffff177224 */ /* 0x000fc600078e000d */
[----:B------:R-:W0:Y:S04]  /*10230*/  LDSM.16.M88.4 R12, [R0+0x16000] ;  /* 0x01600000000c783b */ /* 0x000e280000000200 */
[----:B------:R-:W-:Y:S04]  /*10240*/  STL.64 [R1+0x188], R18 ;  /* 0x0001881201007387 */ /* 0x000fe80000100a00 */
[----:B------:R1:W-:Y:S04]  /*10250*/  STL [R1+0x1b8], R26 ;  /* 0x0001b81a01007387 */ /* 0x0003e80000100800 */
[----:B0-----:R0:W-:Y:S01]  /*10260*/  STL.64 [R1+0x1f8], R14 ;  /* 0x0001f80e01007387 */ /* 0x0011e20000100a00 */
[----:B------:R-:W-:Y:S01]  /*10270*/  MOV R27, R12 ;  /* 0x0000000c001b7202 */ /* 0x000fe20000000f00 */
[----:B-1----:R-:W-:-:S02]  /*10280*/  IMAD.MOV.U32 R26, RZ, RZ, R13 ;  /* 0x000000ffff1a7224 */ /* 0x002fc400078e000d */
[----:B0-----:R-:W2:Y:S04]  /*10290*/  LDL.LU.64 R14, [R1+0xca0] ;  /* 0x000ca000010e7983 */ /* 0x001ea80000300a00 */
[----:B------:R-:W2:Y:S04]  /*102a0*/  LDL.LU.64 R12, [R1+0xc98] ;  /* 0x000c9800010c7983 */ /* 0x000ea80000300a00 */
[----:B------:R-:W3:Y:S01]  /*102b0*/  LDL.LU.64 R18, [R1+0xc90] ;  /* 0x000c900001127983 */ /* 0x000ee20000300a00 */
[C---:B--2---:R-:W-:Y:S03]  /*102c0*/  HMMA.16816.F32.BF16 R12, R4.reuse, R16, R12 ;  /* 0x00000010040c723c */ /* 0x044fe6000004180c */
[----:B------:R-:W3:Y:S11]  /*102d0*/  LDL.LU.64 R16, [R1+0xc88] ;  /* 0x000c880001107983 */ /* 0x000ef60000300a00 */
[----:B------:R-:W-:Y:S09]  /*102e0*/  @!UPT UIADD3 URZ, URZ, URZ, URZ ;  /* 0x0000003f3f3ff290 */ /* 0x000ff2000fffe03f */
[----:B------:R-:W-:Y:S04]  /*102f0*/  STL.64 [R1+0xd0], R12 ;  /* 0x0000d00c01007387 */ /* 0x000fe80000100a00 */
[----:B------:R0:W-:Y:S04]  /*10300*/  STL.64 [R1+0xd8], R14 ;  /* 0x0000d80e01007387 */ /* 0x0001e80000100a00 */
[----:B0-----:R-:W2:Y:S04]  /*10310*/  LDL.LU R15, [R1+0x274] ;  /* 0x00027400010f7983 */ /* 0x001ea80000300800 */
[----:B------:R-:W5:Y:S01]  /*10320*/  LDL.LU R11, [R1+0x27c] ;  /* 0x00027c00010b7983 */ /* 0x000f620000300800 */
[----:B---3--:R-:W-:Y:S03]  /*10330*/  HMMA.16816.F32.BF16 R16, R4, R24, R16 ;  /* 0x000000180410723c */ /* 0x008fe60000041810 */
[----:B-----5:R-:W-:Y:S04]  /*10340*/  STL.64 [R1+0xc50], R10 ;  /* 0x000c500a01007387 */ /* 0x020fe80000100a00 */
[----:B----4-:R0:W-:Y:S02]  /*10350*/  STL.64 [R1+0xc48], R8 ;  /* 0x000c480801007387 */ /* 0x0101e40000100a00 */
[----:B0-----:R-:W-:Y:S01]  /*10360*/  MOV R8, R27 ;  /* 0x0000001b00087202 */ /* 0x001fe20000000f00 */
[----:B------:R-:W-:-:S02]  /*10370*/  IMAD.MOV.U32 R9, RZ, RZ, R26 ;  /* 0x000000ffff097224 */ /* 0x000fc400078e001a */
[----:B------:R-:W3:Y:S04]  /*10380*/  LDL.LU.64 R26, [R1+0xc80] ;  /* 0x000c8000011a7983 */ /* 0x000ee80000300a00 */
[----:B------:R-:W3:Y:S07]  /*10390*/  LDL.LU.64 R24, [R1+0xc78] ;  /* 0x000c780001187983 */ /* 0x000eee0000300a00 */
[----:B------:R0:W-:Y:S02]  /*103a0*/  STL.64 [R1+0xb0], R16 ;  /* 0x0000b01001007387 */ /* 0x0001e40000100a00 */
[----:B0-----:R-:W-:Y:S01]  /*103b0*/  MOV R16, R22 ;  /* 0x0000001600107202 */ /* 0x001fe20000000f00 */
[----:B------:R-:W-:Y:S01]  /*103c0*/  IMAD.MOV.U32 R17, RZ, RZ, R23 ;  /* 0x000000ffff117224 */ /* 0x000fe200078e0017 */
[----:B------:R-:W4:Y:S04]  /*103d0*/  LDL.LU R22, [R1+0xc70] ;  /* 0x000c700001167983 */ /* 0x000f280000300800 */
[----:B------:R-:W4:Y:S01]  /*103e0*/  LDL.LU R23, [R1+0xc6c] ;  /* 0x000c6c0001177983 */ /* 0x000f220000300800 */
[----:B------:R-:W-:Y:S01]  /*103f0*/  MOV R13, R18 ;  /* 0x00000012000d7202 */ /* 0x000fe20000000f00 */
[----:B------:R-:W-:-:S02]  /*10400*/  IMAD.MOV.U32 R12, RZ, RZ, R19 ;  /* 0x000000ffff0c7224 */ /* 0x000fc400078e0013 */
[----:B--2---:R-:W-:Y:S04]  /*10410*/  STL [R1+0xc60], R15 ;  /* 0x000c600f01007387 */ /* 0x004fe80000100800 */
[----:B------:R0:W-:Y:S04]  /*10420*/  STL.64 [R1+0xc58], R12 ;  /* 0x000c580c01007387 */ /* 0x0001e80000100a00 */
[----:B0-----:R-:W2:Y:S04]  /*10430*/  LDL.LU R12, [R1+0x80] ;  /* 0x00008000010c7983 */ /* 0x001ea80000300800 */
[----:B------:R-:W2:Y:S04]  /*10440*/  LDL.LU R13, [R1+0x84] ;  /* 0x00008400010d7983 */ /* 0x000ea80000300800 */
[----:B------:R-:W2:Y:S04]  /*10450*/  LDL.LU R14, [R1+0x88] ;  /* 0x00008800010e7983 */ /* 0x000ea80000300800 */
[----:B------:R-:W2:Y:S01]  /*10460*/  LDL.LU R15, [R1+0x8c] ;  /* 0x00008c00010f7983 */ /* 0x000ea20000300800 */
[C---:B---3--:R-:W-:Y:S08]  /*10470*/  HMMA.16816.F32.BF16 R8, R4.reuse, R8, R24 ;  /* 0x000000080408723c */ /* 0x048ff00000041818 */
[----:B----4-:R-:W-:Y:S01]  /*10480*/  HMMA.16816.F32.BF16 R16, R4, R16, R20 ;  /* 0x000000100410723c */ /* 0x010fe20000041814 */
[----:B------:R-:W3:Y:S11]  /*10490*/  LDL.LU R20, [R1] ;  /* 0x0000000001147983 */ /* 0x000ef60000300800 */
[----:B------:R-:W-:Y:S11]  /*104a0*/  @!UPT UIADD3 URZ, URZ, URZ, URZ ;  /* 0x0000003f3f3ff290 */ /* 0x000ff6000fffe03f */
[----:B------:R-:W-:Y:S04]  /*104b0*/  STL.64 [R1+0x90], R16 ;  /* 0x0000901001007387 */ /* 0x000fe80000100a00 */
[----:B------:R-:W-:Y:S04]  /*104c0*/  STL.64 [R1+0x98], R18 ;  /* 0x0000981201007387 */ /* 0x000fe80000100a00 */
[----:B------:R-:W3:Y:S04]  /*104d0*/  LDL.LU R21, [R1+0x4] ;  /* 0x0000040001157983 */ /* 0x000ee80000300800 */
[----:B------:R-:W3:Y:S04]  /*104e0*/  LDL.LU R22, [R1+0x8] ;  /* 0x0000080001167983 */ /* 0x000ee80000300800 */
[----:B------:R-:W3:Y:S04]  /*104f0*/  LDL.LU R23, [R1+0xc] ;  /* 0x00000c0001177983 */ /* 0x000ee80000300800 */
[----:B------:R-:W4:Y:S04]  /*10500*/  LDL.LU R24, [R1+0xa0] ;  /* 0x0000a00001187983 */ /* 0x000f280000300800 */
[----:B------:R-:W-:Y:S04]  /*10510*/  STL.64 [R1+0x70], R8 ;  /* 0x0000700801007387 */ /* 0x000fe80000100a00 */
[----:B------:R-:W-:Y:S04]  /*10520*/  STL.64 [R1+0x78], R10 ;  /* 0x0000780a01007387 */ /* 0x000fe80000100a00 */
[----:B------:R-:W0:Y:S04]  /*10530*/  LDSM.16.M88.4 R8, [R0+0x16800] ;  /* 0x016800000008783b */ /* 0x000e280000000200 */
[----:B------:R-:W4:Y:S01]  /*10540*/  LDL.LU R25, [R1+0xa4] ;  /* 0x0000a40001197983 */ /* 0x000f220000300800 */
[----:B------:R-:W-:Y:S01]  /*10550*/  MOV R26, R3 ;  /* 0x00000003001a7202 */ /* 0x000fe20000000f00 */
[----:B------:R-:W-:-:S02]  /*10560*/  IMAD.MOV.U32 R27, RZ, RZ, R28 ;  /* 0x000000ffff1b7224 */ /* 0x000fc400078e001c */
[----:B------:R-:W5:Y:S04]  /*10570*/  LDL.LU R3, [R1+0xc68] ;  /* 0x000c680001037983 */ /* 0x000f680000300800 */
[----:B------:R-:W3:Y:S04]  /*10580*/  LDL.LU R28, [R1+0xc64] ;  /* 0x000c6400011c7983 */ /* 0x000ee80000300800 */
[----:B------:R-:W1:Y:S04]  /*10590*/  LDSM.16.M88.4 R16, [R0+0x17000] ;  /* 0x017000000010783b */ /* 0x000e680000000200 */
[----:B0-----:R2:W-:Y:S02]  /*105a0*/  STL.64 [R1+0x178], R10 ;  /* 0x0001780a01007387 */ /* 0x0015e40000100a00 */
[C---:B--2---:R-:W-:Y:S02]  /*105b0*/  HMMA.16816.F32.BF16 R8, R4.reuse, R8, R12 ;  /* 0x000000080408723c */ /* 0x044fe4000004180c */
[----:B------:R-:W2:Y:S04]  /*105c0*/  LDL.LU R15, [R1+0xc60] ;  /* 0x000c6000010f7983 */ /* 0x000ea80000300800 */
[----:B------:R-:W5:Y:S11]  /*105d0*/  LDL.LU.64 R12, [R1+0xc58] ;  /* 0x000c5800010c7983 */ /* 0x000f760000300a00 */
[----:B------:R-:W-:Y:S06]  /*105e0*/  @!UPT UIADD3 URZ, URZ, URZ, URZ ;  /* 0x0000003f3f3ff290 */ /* 0x000fec000fffe03f */
[----:B------:R-:W-:Y:S04]  /*105f0*/  STL.64 [R1+0x60], R8 ;  /* 0x0000600801007387 */ /* 0x000fe80000100a00 */
[----:B------:R0:W-:Y:S04]  /*10600*/  STL.64 [R1+0x68], R10 ;  /* 0x0000680a01007387 */ /* 0x0001e80000100a00 */
[----:B0-----:R-:W5:Y:S04]  /*10610*/  LDL.LU.64 R10, [R1+0xc50] ;  /* 0x000c5000010a7983 */ /* 0x001f680000300a00 */
[----:B------:R-:W5:Y:S04]  /*10620*/  LDL.LU.64 R8, [R1+0xc48] ;  /* 0x000c480001087983 */ /* 0x000f680000300a00 */
[----:B-1----:R-:W-:Y:S01]  /*10630*/  STL.64 [R1+0x1a8], R18 ;  /* 0x0001a81201007387 */ /* 0x002fe20000100a00 */
[----:B----4-:R-:W-:Y:S03]  /*10640*/  HMMA.16816.F32.BF16 R24, R4, R16, R24 ;  /* 0x000000100418723c */ /* 0x010fe60000041818 */
[----:B------:R3:W0:Y:S02]  /*10650*/  LDSM.16.M88.4 R16, [R0+0x17800] ;  /* 0x017800000010783b */ /* 0x0006240000000200 */
[----:B---3--:R-:W-:-:S04]  /*10660*/  FFMA R0, R2, c[0x0][0x188], -R28 ;  /* 0x0000620002007a23 */ /* 0x008fc8000000081c */
[----:B------:R-:W-:Y:S01]  /*10670*/  FMUL R2, R0, 1.4426950216293334961 ;  /* 0x3fb8aa3b00027820 */ /* 0x000fe20000400000 */
[----:B0-----:R-:W-:Y:S01]  /*10680*/  HMMA.16816.F32.BF16 R20, R4, R16, R20 ;  /* 0x000000100414723c */ /* 0x001fe20000041814 */
[----:B--2---:R-:W-:Y:S02]  /*10690*/  FFMA R0, R15, c[0x0][0x188], -R28 ;  /* 0x000062000f007a23 */ /* 0x004fe4000000081c */
[----:B------:R0:W1:Y:S01]  /*106a0*/  MUFU.EX2 R15, R2 ;  /* 0x00000002000f7308 */ /* 0x0000620000000800 */
[----:B------:R-:W-:Y:S01]  /*106b0*/  STL.64 [R1+0x88], R18 ;  /* 0x0000881201007387 */ /* 0x000fe20000100a00 */
[----:B0-----:R-:W-:-:S08]  /*106c0*/  FMUL R2, R0, 1.4426950216293334961 ;  /* 0x3fb8aa3b00027820 */ /* 0x001fd00000400000 */
[----:B------:R-:W-:Y:S01]  /*106d0*/  STL.64 [R1+0x50], R24 ;  /* 0x0000501801007387 */ /* 0x000fe20000100a00 */
[----:B------:R0:W2:Y:S03]  /*106e0*/  MUFU.EX2 R16, R2 ;  /* 0x0000000200107308 */ /* 0x0000a60000000800 */
[----:B------:R3:W-:Y:S01]  /*106f0*/  STL.64 [R1+0x58], R26 ;  /* 0x0000581a01007387 */ /* 0x0007e20000100a00 */
[----:B-----5:R-:W-:-:S04]  /*10700*/  FFMA R0, R8, c[0x0][0x188], -R28 ;  /* 0x0000620008007a23 */ /* 0x020fc8000000081c */
[----:B0-----:R-:W-:Y:S02]  /*10710*/  FMUL R2, R0, 1.4426950216293334961 ;  /* 0x3fb8aa3b00027820 */ /* 0x001fe40000400000 */
[----:B------:R-:W-:Y:S02]  /*10720*/  FFMA R0, R9, c[0x0][0x188], -R28 ;  /* 0x0000620009007a23 */ /* 0x000fe4000000081c */
[----:B---3--:R0:W3:Y:S02]  /*10730*/  MUFU.EX2 R26, R2 ;  /* 0x00000002001a7308 */ /* 0x0080e40000000800 */
[----:B0-----:R-:W-:-:S06]  /*10740*/  FMUL R2, R0, 1.4426950216293334961 ;  /* 0x3fb8aa3b00027820 */ /* 0x001fcc0000400000 */
[----:B------:R0:W4:Y:S01]  /*10750*/  MUFU.EX2 R27, R2 ;  /* 0x00000002001b7308 */ /* 0x0001220000000800 */
[----:B------:R-:W-:Y:S01]  /*10760*/  STL.64 [R1+0xb68], R22 ;  /* 0x000b681601007387 */ /* 0x000fe20000100a00 */
[----:B------:R-:W-:-:S03]  /*10770*/  FFMA R0, R10, c[0x0][0x188], -R3 ;  /* 0x000062000a007a23 */ /* 0x000fc60000000803 */
[----:B------:R-:W-:Y:S04]  /*10780*/  STL.64 [R1+0xb60], R20 ;  /* 0x000b601401007387 */ /* 0x000fe80000100a00 */
[----:B-1----:R-:W-:Y:S01]  /*10790*/  STL [R1+0x328], R15 ;  /* 0x0003280f01007387 */ /* 0x002fe20000100800 */
[----:B0-----:R-:W-:-:S03]  /*107a0*/  FMUL R2, R0, 1.4426950216293334961 ;  /* 0x3fb8aa3b00027820 */ /* 0x001fc60000400000 */
[----:B--2---:R-:W-:Y:S01]  /*107b0*/  STL [R1+0x324], R16 ;  /* 0x0003241001007387 */ /* 0x004fe20000100800 */
[----:B------:R-:W-:-:S03]  /*107c0*/  FFMA R0, R11, c[0x0][0x188], -R3 ;  /* 0x000062000b007a23 */ /* 0x000fc60000000803 */
[----:B---3--:R-:W-:Y:S04]  /*107d0*/  STL [R1+0x334], R26 ;  /* 0x0003341a01007387 */ /* 0x008fe80000100800 */
[----:B----4-:R-:W-:Y:S04]  /*107e0*/  STL [R1+0x330], R27 ;  /* 0x0003301b01007387 */ /* 0x010fe80000100800 */
[----:B------:R-:W2:Y:S04]  /*107f0*/  LDL.LU R10, [R1+0x218] ;  /* 0x00021800010a7983 */ /* 0x000ea80000300800 */
[----:B------:R-:W2:Y:S04]  /*10800*/  LDL.LU R11, [R1+0x21c] ;  /* 0x00021c00010b7983 */ /* 0x000ea80000300800 */
[----:B--2---:R0:W-:Y:S04]  /*10810*/  STL.64 [R1+0xbc8], R10 ;  /* 0x000bc80a01007387 */ /* 0x0041e80000100a00 */
[----:B------:R-:W2:Y:S04]  /*10820*/  LDL.LU R6, [R1+0x208] ;  /* 0x0002080001067983 */ /* 0x000ea80000300800 */
[----:B------:R-:W2:Y:S04]  /*10830*/  LDL.LU R7, [R1+0x20c] ;  /* 0x00020c0001077983 */ /* 0x000ea80000300800 */
[----:B--2---:R1:W-:Y:S04]  /*10840*/  STL.64 [R1+0xbd0], R6 ;  /* 0x000bd00601007387 */ /* 0x0043e80000100a00 */
[----:B------:R-:W2:Y:S04]  /*10850*/  LDL.LU R8, [R1+0x110] ;  /* 0x0001100001087983 */ /* 0x000ea80000300800 */
[----:B------:R-:W2:Y:S04]  /*10860*/  LDL.LU R9, [R1+0x114] ;  /* 0x0001140001097983 */ /* 0x000ea80000300800 */
[----:B0-----:R-:W3:Y:S04]  /*10870*/  LDL.LU R10, [R1+0x118] ;  /* 0x00011800010a7983 */ /* 0x001ee80000300800 */
[----:B------:R-:W3:Y:S04]  /*10880*/  LDL.LU R11, [R1+0x11c] ;  /* 0x00011c00010b7983 */ /* 0x000ee80000300800 */
[----:B---3--:R-:W-:Y:S04]  /*10890*/  STL.64 [R1+0xbe0], R10 ;  /* 0x000be00a01007387 */ /* 0x008fe80000100a00 */
[----:B--2---:R-:W-:Y:S04]  /*108a0*/  STL.64 [R1+0xbd8], R8 ;  /* 0x000bd80801007387 */ /* 0x004fe80000100a00 */
[----:B-1----:R-:W2:Y:S04]  /*108b0*/  LDL.LU R6, [R1+0x1e8] ;  /* 0x0001e80001067983 */ /* 0x002ea80000300800 */
[----:B------:R-:W2:Y:S04]  /*108c0*/  LDL.LU R7, [R1+0x1ec] ;  /* 0x0001ec0001077983 */ /* 0x000ea80000300800 */
[----:B--2---:R0:W-:Y:S04]  /*108d0*/  STL.64 [R1+0xbe8], R6 ;  /* 0x000be80601007387 */ /* 0x0041e80000100a00 */
[----:B0-----:R-:W2:Y:S04]  /*108e0*/  LDL.LU R6, [R1+0x1c8] ;  /* 0x0001c80001067983 */ /* 0x001ea80000300800 */
[----:B------:R-:W2:Y:S04]  /*108f0*/  LDL.LU R7, [R1+0x1cc] ;  /* 0x0001cc0001077983 */ /* 0x000ea80000300800 */
[----:B--2---:R0:W-:Y:S04]  /*10900*/  STL.64 [R1+0xc00], R6 ;  /* 0x000c000601007387 */ /* 0x0041e80000100a00 */
[----:B------:R-:W2:Y:S04]  /*10910*/  LDL.LU R8, [R1+0x120] ;  /* 0x0001200001087983 */ /* 0x000ea80000300800 */
[----:B------:R-:W2:Y:S04]  /*10920*/  LDL.LU R9, [R1+0x124] ;  /* 0x0001240001097983 */ /* 0x000ea80000300800 */
[----:B------:R-:W3:Y:S04]  /*10930*/  LDL.LU R10, [R1+0x128] ;  /* 0x00012800010a7983 */ /* 0x000ee80000300800 */
[----:B------:R-:W3:Y:S04]  /*10940*/  LDL.LU R11, [R1+0x12c] ;  /* 0x00012c00010b7983 */ /* 0x000ee80000300800 */
[----:B0-----:R-:W4:Y:S04]  /*10950*/  LDL.LU R6, [R1+0x198] ;  /* 0x0001980001067983 */ /* 0x001f280000300800 */
[----:B------:R-:W4:Y:S04]  /*10960*/  LDL.LU R7, [R1+0x19c] ;  /* 0x00019c0001077983 */ /* 0x000f280000300800 */
[----:B----4-:R-:W-:Y:S04]  /*10970*/  STL.64 [R1+0xc18], R6 ;  /* 0x000c180601007387 */ /* 0x010fe80000100a00 */
[----:B---3--:R-:W-:Y:S04]  /*10980*/  STL.64 [R1+0xbf8], R10 ;  /* 0x000bf80a01007387 */ /* 0x008fe80000100a00 */
[----:B--2---:R0:W-:Y:S04]  /*10990*/  STL.64 [R1+0xbf0], R8 ;  /* 0x000bf00801007387 */ /* 0x0041e80000100a00 */
[----:B0-----:R-:W2:Y:S04]  /*109a0*/  LDL.LU R8, [R1+0x130] ;  /* 0x0001300001087983 */ /* 0x001ea80000300800 */
[----:B------:R-:W2:Y:S04]  /*109b0*/  LDL.LU R9, [R1+0x134] ;  /* 0x0001340001097983 */ /* 0x000ea80000300800 */
[----:B------:R-:W3:Y:S04]  /*109c0*/  LDL.LU R10, [R1+0x138] ;  /* 0x00013800010a7983 */ /* 0x000ee80000300800 */
[----:B------:R-:W3:Y:S04]  /*109d0*/  LDL.LU R11, [R1+0x13c] ;  /* 0x00013c00010b7983 */ /* 0x000ee80000300800 */
[----:B------:R-:W4:Y:S04]  /*109e0*/  LDL.LU R14, [R1+0x258] ;  /* 0x00025800010e7983 */ /* 0x000f280000300800 */
[----:B------:R-:W5:Y:S04]  /*109f0*/  LDL.LU R6, [R1+0x168] ;  /* 0x0001680001067983 */ /* 0x000f680000300800 */
[----:B------:R-:W5:Y:S04]  /*10a00*/  LDL.LU R7, [R1+0x16c] ;  /* 0x00016c0001077983 */ /* 0x000f680000300800 */
[----:B------:R-:W2:Y:S04]  /*10a10*/  LDL.LU R19, [R1+0x25c] ;  /* 0x00025c0001137983 */ /* 0x000ea80000300800 */
[----:B-----5:R-:W-:Y:S04]  /*10a20*/  STL.64 [R1+0xc30], R6 ;  /* 0x000c300601007387 */ /* 0x020fe80000100a00 */
[----:B---3--:R-:W-:Y:S04]  /*10a30*/  STL.64 [R1+0xc10], R10 ;  /* 0x000c100a01007387 */ /* 0x008fe80000100a00 */
[----:B--2---:R0:W-:Y:S04]  /*10a40*/  STL.64 [R1+0xc08], R8 ;  /* 0x000c080801007387 */ /* 0x0041e80000100a00 */
[----:B0-----:R-:W2:Y:S04]  /*10a50*/  LDL.LU R8, [R1+0x140] ;  /* 0x0001400001087983 */ /* 0x001ea80000300800 */
[----:B------:R-:W2:Y:S04]  /*10a60*/  LDL.LU R9, [R1+0x144] ;  /* 0x0001440001097983 */ /* 0x000ea80000300800 */
[----:B------:R-:W3:Y:S04]  /*10a70*/  LDL.LU R10, [R1+0x148] ;  /* 0x00014800010a7983 */ /* 0x000ee80000300800 */
[----:B------:R-:W3:Y:S04]  /*10a80*/  LDL.LU R11, [R1+0x14c] ;  /* 0x00014c00010b7983 */ /* 0x000ee80000300800 */
[----:B------:R-:W5:Y:S04]  /*10a90*/  LDL.LU R6, [R1+0x248] ;  /* 0x0002480001067983 */ /* 0x000f680000300800 */
[----:B------:R-:W5:Y:S01]  /*10aa0*/  LDL.LU R7, [R1+0x24c] ;  /* 0x00024c0001077983 */ /* 0x000f620000300800 */
[----:B------:R0:W1:Y:S03]  /*10ab0*/  MUFU.EX2 R5, R2 ;  /* 0x0000000200057308 */ /* 0x0000660000000800 */
[----:B---3--:R-:W-:Y:S04]  /*10ac0*/  STL.64 [R1+0xc28], R10 ;  /* 0x000c280a01007387 */ /* 0x008fe80000100a00 */
[----:B--2---:R2:W-:Y:S04]  /*10ad0*/  STL.64 [R1+0xc20], R8 ;  /* 0x000c200801007387 */ /* 0x0045e80000100a00 */
[----:B--2---:R-:W2:Y:S04]  /*10ae0*/  LDL.LU R8, [R1+0x150] ;  /* 0x0001500001087983 */ /* 0x004ea80000300800 */
[----:B------:R-:W2:Y:S04]  /*10af0*/  LDL.LU R9, [R1+0x154] ;  /* 0x0001540001097983 */ /* 0x000ea80000300800 */
[----:B------:R-:W3:Y:S04]  /*10b00*/  LDL.LU R10, [R1+0x158] ;  /* 0x00015800010a7983 */ /* 0x000ee80000300800 */
[----:B------:R-:W3:Y:S01]  /*10b10*/  LDL.LU R11, [R1+0x15c] ;  /* 0x00015c00010b7983 */ /* 0x000ee20000300800 */
[----:B0-----:R-:W-:-:S02]  /*10b20*/  FMUL R2, R0, 1.4426950216293334961 ;  /* 0x3fb8aa3b00027820 */ /* 0x001fc40000400000 */
[--C-:B----4-:R-:W-:Y:S02]  /*10b30*/  FFMA R0, R14, c[0x0][0x188], -R3.reuse ;  /* 0x000062000e007a23 */ /* 0x110fe40000000803 */
[----:B------:R0:W4:Y:S02]  /*10b40*/  MUFU.EX2 R14, R2 ;  /* 0x00000002000e7308 */ /* 0x0001240000000800 */
[----:B0-----:R-:W-:Y:S02]  /*10b50*/  FMUL R2, R0, 1.4426950216293334961 ;  /* 0x3fb8aa3b00027820 */ /* 0x001fe40000400000 */
[----:B------:R-:W-:-:S04]  /*10b60*/  FFMA R0, R19, c[0x0][0x188], -R3 ;  /* 0x0000620013007a23 */ /* 0x000fc80000000803 */
[----:B------:R-:W-:Y:S01]  /*10b70*/  FMUL R0, R0, 1.4426950216293334961 ;  /* 0x3fb8aa3b00007820 */ /* 0x000fe20000400000 */
[----:B------:R-:W0:Y:S08]  /*10b80*/  MUFU.EX2 R2, R2 ;  /* 0x0000000200027308 */ /* 0x000e300000000800 */
[----:B------:R-:W0:Y:S01]  /*10b90*/  MUFU.EX2 R4, R0 ;  /* 0x0000000000047308 */ /* 0x000e220000000800 */
[----:B---3--:R-:W-:Y:S04]  /*10ba0*/  STL.64 [R1+0xc40], R10 ;  /* 0x000c400a01007387 */ /* 0x008fe80000100a00 */
[----:B--2---:R2:W-:Y:S04]  /*10bb0*/  STL.64 [R1+0xc38], R8 ;  /* 0x000c380801007387 */ /* 0x0045e80000100a00 */
[----:B--2---:R-:W5:Y:S04]  /*10bc0*/  LDL.LU R8, [R1+0xc0] ;  /* 0x0000c00001087983 */ /* 0x004f680000300800 */
[----:B------:R-:W5:Y:S04]  /*10bd0*/  LDL.LU R9, [R1+0xc4] ;  /* 0x0000c40001097983 */ /* 0x000f680000300800 */
[----:B------:R-:W5:Y:S04]  /*10be0*/  LDL.LU R10, [R1+0xc8] ;  /* 0x0000c800010a7983 */ /* 0x000f680000300800 */
[----:B------:R-:W5:Y:S04]  /*10bf0*/  LDL.LU R11, [R1+0xcc] ;  /* 0x0000cc00010b7983 */ /* 0x000f680000300800 */
[----:B------:R-:W2:Y:S04]  /*10c00*/  LDL.LU R20, [R1+0x100] ;  /* 0x0001000001147983 */ /* 0x000ea80000300800 */
[----:B------:R-:W2:Y:S04]  /*10c10*/  LDL.LU R21, [R1+0x104] ;  /* 0x0001040001157983 */ /* 0x000ea80000300800 */
[----:B------:R-:W2:Y:S04]  /*10c20*/  LDL.LU R22, [R1+0x108] ;  /* 0x0001080001167983 */ /* 0x000ea80000300800 */
[----:B------:R-:W2:Y:S04]  /*10c30*/  LDL.LU R23, [R1+0x10c] ;  /* 0x00010c0001177983 */ /* 0x000ea80000300800 */
[----:B-1----:R-:W-:Y:S04]  /*10c40*/  STL [R1+0x318], R5 ;  /* 0x0003180501007387 */ /* 0x002fe80000100800 */
[----:B----4-:R-:W-:Y:S04]  /*10c50*/  STL [R1+0x320], R14 ;  /* 0x0003200e01007387 */ /* 0x010fe80000100800 */
[----:B0-----:R-:W-:Y:S04]  /*10c60*/  STL [R1+0x31c], R2 ;  /* 0x00031c0201007387 */ /* 0x001fe80000100800 */
[----:B------:R5:W-:Y:S04]  /*10c70*/  STL [R1+0x32c], R4 ;  /* 0x00032c0401007387 */ /* 0x000be80000100800 */
[----:B------:R-:W3:Y:S04]  /*10c80*/  LDL.LU R18, [R1+0x238] ;  /* 0x0002380001127983 */ /* 0x000ee80000300800 */
[----:B------:R-:W3:Y:S01]  /*10c90*/  LDL.LU R19, [R1+0x23c] ;  /* 0x00023c0001137983 */ /* 0x000ee20000300800 */
[----:B------:R-:W-:-:S02]  /*10ca0*/  F2FP.BF16.PACK_AB R26, R27, R26 ;  /* 0x0000001a1b1a723e */ /* 0x000fc400000010ff */
[----:B------:R-:W-:Y:S02]  /*10cb0*/  F2FP.BF16.PACK_AB R24, R16, R15 ;  /* 0x0000000f1018723e */ /* 0x000fe400000010ff */
[----:B------:R-:W-:Y:S02]  /*10cc0*/  F2FP.BF16.PACK_AB R25, R14, R5 ;  /* 0x000000050e19723e */ /* 0x000fe400000010ff */
[----:B------:R-:W-:-:S07]  /*10cd0*/  F2FP.BF16.PACK_AB R27, R4, R2 ;  /* 0x00000002041b723e */ /* 0x000fce00000010ff */
[C---:B-----5:R-:W-:Y:S01]  /*10ce0*/  HMMA.16816.F32.BF16 R4, R24.reuse, R6, R8 ;  /* 0x000000061804723c */ /* 0x060fe20000041808 */
[----:B---3--:R0:W-:Y:S04]  /*10cf0*/  STL.64 [R1+0xbc0], R18 ;  /* 0x000bc01201007387 */ /* 0x0081e80000100a00 */
[----:B------:R-:W3:Y:S04]  /*10d00*/  LDL.LU R14, [R1+0x228] ;  /* 0x00022800010e7983 */ /* 0x000ee80000300800 */
[----:B------:R-:W3:Y:S04]  /*10d10*/  LDL.LU R15, [R1+0x22c] ;  /* 0x00022c00010f7983 */ /* 0x000ee80000300800 */
[----:B------:R-:W3:Y:S04]  /*10d20*/  LDL.LU R16, [R1+0xf0] ;  /* 0x0000f00001107983 */ /* 0x000ee80000300800 */
[----:B------:R-:W3:Y:S04]  /*10d30*/  LDL.LU R17, [R1+0xf4] ;  /* 0x0000f40001117983 */ /* 0x000ee80000300800 */
[----:B0-----:R-:W3:Y:S04]  /*10d40*/  LDL.LU R18, [R1+0xf8] ;  /* 0x0000f80001127983 */ /* 0x001ee80000300800 */
[----:B------:R-:W3:Y:S04]  /*10d50*/  LDL.LU R19, [R1+0xfc] ;  /* 0x0000fc0001137983 */ /* 0x000ee80000300800 */
[----:B------:R-:W4:Y:S04]  /*10d60*/  LDL.LU.64 R10, [R1+0xc40] ;  /* 0x000c4000010a7983 */ /* 0x000f280000300a00 */
[----:B------:R-:W4:Y:S04]  /*10d70*/  LDL.LU.64 R8, [R1+0xc38] ;  /* 0x000c380001087983 */ /* 0x000f280000300a00 */
        /* <DEDUP_REMOVED lines=28> */
[----:B------:R-:W-:Y:S04]  /*10f40*/  STL.64 [R1], R4 ;  /* 0x0000000401007387 */ /* 0x000fe80000100a00 */
[----:B------:R0:W-:Y:S04]  /*10f50*/  STL.64 [R1+0x8], R6 ;  /* 0x0000080601007387 */ /* 0x0001e80000100a00 */
[----:B0-----:R-:W4:Y:S02]  /*10f60*/  LDL.LU.64 R6, [R1+0xbd0] ;  /* 0x000bd00001067983 */ /* 0x001f240000300a00 */
[C---:B----4-:R-:W-:Y:S02]  /*10f70*/  HMMA.16816.F32.BF16 R4, R24.reuse, R6, R8 ;  /* 0x000000061804723c */ /* 0x050fe40000041808 */
[----:B------:R-:W2:Y:S04]  /*10f80*/  LDL.LU.64 R10, [R1+0xbc8] ;  /* 0x000bc800010a7983 */ /* 0x000ea80000300a00 */
[----:B------:R-:W4:Y:S11]  /*10f90*/  LDL.LU R2, [R1+0x290] ;  /* 0x0002900001027983 */ /* 0x000f360000300800 */
[----:B------:R-:W-:Y:S06]  /*10fa0*/  @!UPT UIADD3 URZ, URZ, URZ, URZ ;  /* 0x0000003f3f3ff290 */ /* 0x000fec000fffe03f */
[----:B------:R0:W-:Y:S04]  /*10fb0*/  STL.64 [R1+0xae8], R6 ;  /* 0x000ae80601007387 */ /* 0x0001e80000100a00 */
[----:B0-----:R-:W5:Y:S04]  /*10fc0*/  LDL.LU R6, [R1+0x294] ;  /* 0x0002940001067983 */ /* 0x001f680000300800 */
[----:B------:R0:W-:Y:S04]  /*10fd0*/  STL.64 [R1+0xae0], R4 ;  /* 0x000ae00401007387 */ /* 0x0001e80000100a00 */
[----:B------:R-:W5:Y:S01]  /*10fe0*/  LDL.LU R7, [R1+0x280] ;  /* 0x0002800001077983 */ /* 0x000f620000300800 */
[----:B--2---:R-:W-:Y:S07]  /*10ff0*/  HMMA.16816.F32.BF16 R8, R24, R10, R20 ;  /* 0x0000000a1808723c */ /* 0x004fee0000041814 */
[----:B------:R-:W-:Y:S01]  /*11000*/  MOV R23, R29 ;  /* 0x0000001d00177202 */ /* 0x000fe20000000f00 */
[----:B-----5:R1:W-:Y:S04]  /*11010*/  STL.64 [R1+0xbb8], R6 ;  /* 0x000bb80601007387 */ /* 0x0203e80000100a00 */
[----:B0-----:R-:W2:Y:S04]  /*11020*/  LDL.LU R4, [R1+0xe0] ;  /* 0x0000e00001047983 */ /* 0x001ea80000300800 */
[----:B------:R-:W2:Y:S04]  /*11030*/  LDL.LU R5, [R1+0xe4] ;  /* 0x0000e40001057983 */ /* 0x000ea80000300800 */
[----:B-1----:R-:W2:Y:S04]  /*11040*/  LDL.LU R6, [R1+0xe8] ;  /* 0x0000e80001067983 */ /* 0x002ea80000300800 */
[----:B------:R-:W2:Y:S04]  /*11050*/  LDL.LU R7, [R1+0xec] ;  /* 0x0000ec0001077983 */ /* 0x000ea80000300800 */
[----:B------:R-:W5:Y:S04]  /*11060*/  LDL.LU R22, [R1+0x1b8] ;  /* 0x0001b80001167983 */ /* 0x000f680000300800 */
[----:B------:R-:W2:Y:S04]  /*11070*/  LDL.LU R29, [R1+0x284] ;  /* 0x00028400011d7983 */ /* 0x000ea80000300800 */
[----:B------:R-:W2:Y:S04]  /*11080*/  LDL.LU R20, [R1+0x298] ;  /* 0x0002980001147983 */ /* 0x000ea80000300800 */
[----:B------:R-:W2:Y:S04]  /*11090*/  LDL.LU R21, [R1+0x29c] ;  /* 0x00029c0001157983 */ /* 0x000ea80000300800 */
[----:B------:R0:W-:Y:S04]  /*110a0*/  STL.64 [R1+0xad8], R10 ;  /* 0x000ad80a01007387 */ /* 0x0001e80000100a00 */
[----:B------:R1:W-:Y:S01]  /*110b0*/  STL.64 [R1+0xad0], R8 ;  /* 0x000ad00801007387 */ /* 0x0003e20000100a00 */
[----:B0-----:R-:W-:Y:S01]  /*110c0*/  IMAD.MOV.U32 R10, RZ, RZ, R13 ;  /* 0x000000ffff0a7224 */ /* 0x001fe200078e000d */
[----:B------:R-:W-:-:S02]  /*110d0*/  MOV R11, R12 ;  /* 0x0000000c000b7202 */ /* 0x000fc40000000f00 */
[C---:B---3--:R-:W-:Y:S01]  /*110e0*/  HMMA.16816.F32.BF16 R12, R24.reuse, R14, R16 ;  /* 0x0000000e180c723c */ /* 0x048fe20000041810 */
[----:B-1----:R-:W5:Y:S04]  /*110f0*/  LDL.LU R8, [R1+0xb0] ;  /* 0x0000b00001087983 */ /* 0x002f680000300800 */
[----:B------:R-:W5:Y:S04]  /*11100*/  LDL.LU R9, [R1+0xb4] ;  /* 0x0000b40001097983 */ /* 0x000f680000300800 */
[----:B------:R-:W2:Y:S11]  /*11110*/  LDL.LU.64 R18, [R1+0xbc0] ;  /* 0x000bc00001127983 */ /* 0x000eb60000300a00 */
[----:B------:R-:W-:Y:S03]  /*11120*/  @!UPT UIADD3 URZ, URZ, URZ, URZ ;  /* 0x0000003f3f3ff290 */ /* 0x000fe6000fffe03f */
[----:B------:R0:W-:Y:S04]  /*11130*/  STL.64 [R1+0xac8], R14 ;  /* 0x000ac80e01007387 */ /* 0x0001e80000100a00 */
[----:B------:R-:W-:Y:S04]  /*11140*/  STL.64 [R1+0xac0], R12 ;  /* 0x000ac00c01007387 */ /* 0x000fe80000100a00 */
[----:B0-----:R-:W3:Y:S04]  /*11150*/  LDL.LU R14, [R1+0x188] ;  /* 0x00018800010e7983 */ /* 0x001ee80000300800 */
[----:B------:R-:W3:Y:S01]  /*11160*/  LDL.LU R15, [R1+0x18c] ;  /* 0x00018c00010f7983 */ /* 0x000ee20000300800 */
[----:B--2---:R-:W-:Y:S03]  /*11170*/  HMMA.16816.F32.BF16 R16, R24, R18, R4 ;  /* 0x000000121810723c */ /* 0x004fe60000041804 */
[----:B------:R-:W2:Y:S11]  /*11180*/  LDL.LU.64 R6, [R1+0xbb8] ;  /* 0x000bb80001067983 */ /* 0x000eb60000300a00 */
[----:B------:R-:W-:Y:S09]  /*11190*/  @!UPT UIADD3 URZ, URZ, URZ, URZ ;  /* 0x0000003f3f3ff290 */ /* 0x000ff2000fffe03f */
[----:B------:R0:W-:Y:S04]  /*111a0*/  STL [R1+0xab4], R16 ;  /* 0x000ab41001007387 */ /* 0x0001e80000100800 */
[----:B------:R1:W-:Y:S04]  /*111b0*/  STL [R1+0xab0], R17 ;  /* 0x000ab01101007387 */ /* 0x0003e80000100800 */
[----:B------:R1:W-:Y:S04]  /*111c0*/  STL [R1+0xaac], R18 ;  /* 0x000aac1201007387 */ /* 0x0003e80000100800 */
[----:B------:R3:W-:Y:S04]  /*111d0*/  STL [R1+0xaa8], R19 ;  /* 0x000aa81301007387 */ /* 0x0007e80000100800 */
[----:B0-----:R-:W2:Y:S04]  /*111e0*/  LDL.LU R16, [R1+0xd0] ;  /* 0x0000d00001107983 */ /* 0x001ea80000300800 */
[----:B-1----:R-:W2:Y:S04]  /*111f0*/  LDL.LU R17, [R1+0xd4] ;  /* 0x0000d40001117983 */ /* 0x002ea80000300800 */
[----:B------:R-:W2:Y:S04]  /*11200*/  LDL.LU R18, [R1+0xd8] ;  /* 0x0000d80001127983 */ /* 0x000ea80000300800 */
[----:B---3--:R-:W3:Y:S01]  /*11210*/  LDL.LU R19, [R1+0xdc] ;  /* 0x0000dc0001137983 */ /* 0x008ee20000300800 */
[----:B----4-:R-:W-:-:S04]  /*11220*/  FFMA R0, R2, c[0x0][0x188], -R28 ;  /* 0x0000620002007a23 */ /* 0x010fc8000000081c */
[----:B------:R-:W-:Y:S01]  /*11230*/  FMUL R2, R0, 1.4426950216293334961 ;  /* 0x3fb8aa3b00027820 */ /* 0x000fe20000400000 */
[----:B-----5:R-:W-:Y:S01]  /*11240*/  HMMA.16816.F32.BF16 R8, R24, R22, R8 ;  /* 0x000000161808723c */ /* 0x020fe20000041808 */
[--C-:B--2---:R-:W-:Y:S02]  /*11250*/  FFMA R0, R6, c[0x0][0x188], -R28.reuse ;  /* 0x0000620006007a23 */ /* 0x104fe4000000081c */
[----:B------:R0:W1:Y:S02]  /*11260*/  MUFU.EX2 R6, R2 ;  /* 0x0000000200067308 */ /* 0x0000640000000800 */
[----:B0-----:R-:W-:Y:S02]  /*11270*/  FMUL R2, R0, 1.4426950216293334961 ;  /* 0x3fb8aa3b00027820 */ /* 0x001fe40000400000 */
[----:B------:R-:W-:-:S04]  /*11280*/  FFMA R0, R7, c[0x0][0x188], -R28 ;  /* 0x0000620007007a23 */ /* 0x000fc8000000081c */
[----:B------:R0:W2:Y:S02]  /*11290*/  MUFU.EX2 R4, R2 ;  /* 0x0000000200047308 */ /* 0x0000a40000000800 */
[----:B0-----:R-:W-:-:S06]  /*112a0*/  FMUL R2, R0, 1.4426950216293334961 ;  /* 0x3fb8aa3b00027820 */ /* 0x001fcc0000400000 */
[----:B------:R-:W0:Y:S01]  /*112b0*/  MUFU.EX2 R5, R2 ;  /* 0x0000000200057308 */ /* 0x000e220000000800 */
[----:B---3--:R-:W-:Y:S01]  /*112c0*/  HMMA.16816.F32.BF16 R12, R24, R14, R16 ;  /* 0x0000000e180c723c */ /* 0x008fe20000041810 */
[----:B------:R-:W-:Y:S01]  /*112d0*/  FFMA R0, R29, c[0x0][0x188], -R28 ;  /* 0x000062001d007a23 */ /* 0x000fe2000000081c */
[----:B-1----:R-:W-:Y:S04]  /*112e0*/  STL [R1+0x308], R6 ;  /* 0x0003080601007387 */ /* 0x002fe80000100800 */
[----:B--2---:R-:W-:Y:S04]  /*112f0*/  STL [R1+0x304], R4 ;  /* 0x0003040401007387 */ /* 0x004fe80000100800 */
[----:B------:R-:W-:Y:S11]  /*11300*/  STL [R1+0xa1c], R28 ;  /* 0x000a1c1c01007387 */ /* 0x000ff60000100800 */
[----:B------:R-:W-:Y:S03]  /*11310*/  @!UPT UIADD3 URZ, URZ, URZ, URZ ;  /* 0x0000003f3f3ff290 */ /* 0x000fe6000fffe03f */
[----:B------:R-:W-:Y:S01]  /*11320*/  IMAD.MOV.U32 R29, RZ, RZ, R15 ;  /* 0x000000ffff1d7224 */ /* 0x000fe200078e000f */
[----:B------:R-:W-:Y:S04]  /*11330*/  STL.64 [R1+0x100], R12 ;  /* 0x0001000c01007387 */ /* 0x000fe80000100a00 */
[----:B------:R-:W-:Y:S04]  /*11340*/  STL [R1+0x108], R14 ;  /* 0x0001080e01007387 */ /* 0x000fe80000100800 */
[----:B------:R-:W-:Y:S04]  /*11350*/  STL [R1+0xaa0], R29 ;  /* 0x000aa01d01007387 */ /* 0x000fe80000100800 */
[----:B0-----:R-:W-:Y:S04]  /*11360*/  STL [R1+0x310], R5 ;  /* 0x0003100501007387 */ /* 0x001fe80000100800 */
[----:B------:R-:W-:Y:S04]  /*11370*/  STL.64 [R1+0xf0], R8 ;  /* 0x0000f00801007387 */ /* 0x000fe80000100a00 */
[----:B------:R-:W-:Y:S04]  /*11380*/  STL [R1+0xf8], R10 ;  /* 0x0000f80a01007387 */ /* 0x000fe80000100800 */
[----:B------:R-:W2:Y:S04]  /*11390*/  LDL.LU R22, [R1+0x1a8] ;  /* 0x0001a80001167983 */ /* 0x000ea80000300800 */
[----:B------:R-:W2:Y:S04]  /*113a0*/  LDL.LU R23, [R1+0x1ac] ;  /* 0x0001ac0001177983 */ /* 0x000ea80000300800 */
[----:B--2---:R0:W-:Y:S04]  /*113b0*/  STL.64 [R1+0xb70], R22 ;  /* 0x000b701601007387 */ /* 0x0041e80000100a00 */
[----:B------:R-:W2:Y:S04]  /*113c0*/  LDL.LU R16, [R1+0x50] ;  /* 0x0000500001107983 */ /* 0x000ea80000300800 */
[----:B------:R-:W2:Y:S04]  /*113d0*/  LDL.LU R17, [R1+0x54] ;  /* 0x0000540001117983 */ /* 0x000ea80000300800 */
[----:B------:R-:W3:Y:S04]  /*113e0*/  LDL.LU R18, [R1+0x58] ;  /* 0x0000580001127983 */ /* 0x000ee80000300800 */
[----:B------:R-:W3:Y:S04]  /*113f0*/  LDL.LU R19, [R1+0x5c] ;  /* 0x00005c0001137983 */ /* 0x000ee80000300800 */
[----:B---3--:R-:W-:Y:S04]  /*11400*/  STL.64 [R1+0xb80], R18 ;  /* 0x000b801201007387 */ /* 0x008fe80000100a00 */
[----:B--2---:R-:W-:Y:S04]  /*11410*/  STL.64 [R1+0xb78], R16 ;  /* 0x000b781001007387 */ /* 0x004fe80000100a00 */
[----:B0-----:R-:W2:Y:S04]  /*11420*/  LDL.LU R22, [R1+0x178] ;  /* 0x0001780001167983 */ /* 0x001ea80000300800 */
[----:B------:R-:W2:Y:S04]  /*11430*/  LDL.LU R23, [R1+0x17c] ;  /* 0x00017c0001177983 */ /* 0x000ea80000300800 */
[----:B--2---:R0:W-:Y:S04]  /*11440*/  STL.64 [R1+0xb88], R22 ;  /* 0x000b881601007387 */ /* 0x0041e80000100a00 */
[----:B0-----:R-:W2:Y:S04]  /*11450*/  LDL.LU R22, [R1+0x1f8] ;  /* 0x0001f80001167983 */ /* 0x001ea80000300800 */
[----:B------:R-:W2:Y:S01]  /*11460*/  LDL.LU R23, [R1+0x1fc] ;  /* 0x0001fc0001177983 */ /* 0x000ea20000300800 */
[----:B------:R-:W-:-:S02]  /*11470*/  FMUL R2, R0, 1.4426950216293334961 ;  /* 0x3fb8aa3b00027820 */ /* 0x000fc40000400000 */
[----:B------:R-:W-:Y:S01]  /*11480*/  FFMA R0, R20, c[0x0][0x188], -R3 ;  /* 0x0000620014007a23 */ /* 0x000fe20000000803 */
[----:B--2---:R0:W-:Y:S04]  /*11490*/  STL.64 [R1+0xba0], R22 ;  /* 0x000ba01601007387 */ /* 0x0041e80000100a00 */
[----:B------:R-:W2:Y:S04]  /*114a0*/  LDL.LU R16, [R1+0x60] ;  /* 0x0000600001107983 */ /* 0x000ea80000300800 */
[----:B------:R-:W2:Y:S04]  /*114b0*/  LDL.LU R17, [R1+0x64] ;  /* 0x0000640001117983 */ /* 0x000ea80000300800 */
[----:B------:R-:W3:Y:S04]  /*114c0*/  LDL.LU R18, [R1+0x68] ;  /* 0x0000680001127983 */ /* 0x000ee80000300800 */
[----:B------:R-:W3:Y:S01]  /*114d0*/  LDL.LU R19, [R1+0x6c] ;  /* 0x00006c0001137983 */ /* 0x000ee20000300800 */
[----:B------:R1:W4:Y:S03]  /*114e0*/  MUFU.EX2 R7, R2 ;  /* 0x0000000200077308 */ /* 0x0003260000000800 */
[----:B0-----:R-:W5:Y:S04]  /*114f0*/  LDL.LU R22, [R1+0x1d8] ;  /* 0x0001d80001167983 */ /* 0x001f680000300800 */
[----:B------:R-:W5:Y:S01]  /*11500*/  LDL.LU R23, [R1+0x1dc] ;  /* 0x0001dc0001177983 */ /* 0x000f620000300800 */
[----:B-1----:R-:W-:-:S02]  /*11510*/  FMUL R2, R0, 1.4426950216293334961 ;  /* 0x3fb8aa3b00027820 */ /* 0x002fc40000400000 */
[----:B------:R-:W-:Y:S01]  /*11520*/  FFMA R0, R21, c[0x0][0x188], -R3 ;  /* 0x0000620015007a23 */ /* 0x000fe20000000803 */
[----:B------:R-:W4:Y:S04]  /*11530*/  LDL.LU R20, [R1+0x288] ;  /* 0x0002880001147983 */ /* 0x000f280000300800 */
[----:B------:R-:W4:Y:S04]  /*11540*/  LDL.LU R21, [R1+0x28c] ;  /* 0x00028c0001157983 */ /* 0x000f280000300800 */
[----:B---3--:R-:W-:Y:S04]  /*11550*/  STL.64 [R1+0xb98], R18 ;  /* 0x000b981201007387 */ /* 0x008fe80000100a00 */
[----:B--2---:R0:W-:Y:S04]  /*11560*/  STL.64 [R1+0xb90], R16 ;  /* 0x000b901001007387 */ /* 0x0041e80000100a00 */
[----:B0-----:R-:W2:Y:S04]  /*11570*/  LDL.LU R16, [R1+0x70] ;  /* 0x0000700001107983 */ /* 0x001ea80000300800 */
[----:B------:R-:W2:Y:S04]  /*11580*/  LDL.LU R17, [R1+0x74] ;  /* 0x0000740001117983 */ /* 0x000ea80000300800 */
[----:B------:R-:W3:Y:S04]  /*11590*/  LDL.LU R18, [R1+0x78] ;  /* 0x0000780001127983 */ /* 0x000ee80000300800 */
[----:B------:R-:W3:Y:S01]  /*115a0*/  LDL.LU R19, [R1+0x7c] ;  /* 0x00007c0001137983 */ /* 0x000ee20000300800 */
[----:B------:R-:W-:-:S03]  /*115b0*/  MOV R29, R11 ;  /* 0x0000000b001d7202 */ /* 0x000fc60000000f00 */
[----:B------:R-:W0:Y:S02]  /*115c0*/  S2R R11, SR_TID.X ;  /* 0x00000000000b7919 */ /* 0x000e240000002100 */
[C---:B0-----:R-:W-:Y:S01]  /*115d0*/  LOP3.LUT R4, R11.reuse, 0x7, RZ, 0xc0, !PT ;  /* 0x000000070b047812 */ /* 0x041fe200078ec0ff */
[----:B------:R-:W-:-:S04]  /*115e0*/  IMAD.SHL.U32 R11, R11, 0x2, RZ ;  /* 0x000000020b0b7824 */ /* 0x000fc800078e00ff */
[----:B------:R-:W-:Y:S01]  /*115f0*/  IMAD R4, R4, 0x110, RZ ;  /* 0x0000011004047824 */ /* 0x000fe200078e02ff */
[----:B---3--:R-:W-:Y:S04]  /*11600*/  STL.64 [R1+0xbb0], R18 ;  /* 0x000bb01201007387 */ /* 0x008fe80000100a00 */
[----:B--2---:R0:W-:Y:S04]  /*11610*/  STL.64 [R1+0xba8], R16 ;  /* 0x000ba81001007387 */ /* 0x0041e80000100a00 */
[----:B0-----:R-:W5:Y:S04]  /*11620*/  LDL.LU R16, [R1+0x90] ;  /* 0x0000900001107983 */ /* 0x001f680000300800 */
[----:B------:R-:W5:Y:S04]  /*11630*/  LDL.LU R17, [R1+0x94] ;  /* 0x0000940001117983 */ /* 0x000f680000300800 */
[----:B------:R-:W5:Y:S04]  /*11640*/  LDL.LU R18, [R1+0x98] ;  /* 0x0000980001127983 */ /* 0x000f680000300800 */
[----:B------:R-:W5:Y:S04]  /*11650*/  LDL.LU R19, [R1+0x9c] ;  /* 0x00009c0001137983 */ /* 0x000f680000300800 */
[----:B----4-:R-:W-:Y:S04]  /*11660*/  STL [R1+0x314], R7 ;  /* 0x0003140701007387 */ /* 0x010fe80000100800 */
[----:B------:R-:W2:Y:S04]  /*11670*/  LDL.LU R12, [R1+0x40] ;  /* 0x00004000010c7983 */ /* 0x000ea80000300800 */
[----:B------:R-:W2:Y:S04]  /*11680*/  LDL.LU R13, [R1+0x44] ;  /* 0x00004400010d7983 */ /* 0x000ea80000300800 */
[----:B------:R-:W3:Y:S04]  /*11690*/  LDL.LU R14, [R1+0x48] ;  /* 0x00004800010e7983 */ /* 0x000ee80000300800 */
[----:B------:R-:W3:Y:S01]  /*116a0*/  LDL.LU R15, [R1+0x4c] ;  /* 0x00004c00010f7983 */ /* 0x000ee20000300800 */
[----:B------:R-:W-:-:S05]  /*116b0*/  LOP3.LUT R4, R4, 0x30, R11, 0x78, !PT ;  /* 0x0000003004047812 */ /* 0x000fca00078e780b */
[----:B------:R-:W0:Y:S01]  /*116c0*/  LDSM.16.M88.4 R8, [R4+0x10080] ;  /* 0x010080000408783b */ /* 0x000e220000000200 */
[----:B------:R-:W1:Y:S01]  /*116d0*/  MUFU.EX2 R2, R2 ;  /* 0x0000000200027308 */ /* 0x000e620000000800 */
[----:B0-----:R-:W-:Y:S02]  /*116e0*/  MOV R28, R10 ;  /* 0x0000000a001c7202 */ /* 0x001fe40000000f00 */
[----:B---3--:R0:W-:Y:S04]  /*116f0*/  STL.64 [R1+0xb58], R14 ;  /* 0x000b580e01007387 */ /* 0x0081e80000100a00 */
[----:B--2---:R-:W-:Y:S04]  /*11700*/  STL.64 [R1+0xb50], R12 ;  /* 0x000b500c01007387 */ /* 0x004fe80000100a00 */
[----:B0-----:R-:W2:Y:S04]  /*11710*/  LDL.LU R14, [R1+0x88] ;  /* 0x00008800010e7983 */ /* 0x001ea80000300800 */
[----:B------:R-:W2:Y:S04]  /*11720*/  LDL.LU R15, [R1+0x8c] ;  /* 0x00008c00010f7983 */ /* 0x000ea80000300800 */
[----:B------:R-:W-:Y:S04]  /*11730*/  STL [R1+0xaa4], R29 ;  /* 0x000aa41d01007387 */ /* 0x000fe80000100800 */
[----:B-1----:R0:W-:Y:S04]  /*11740*/  STL [R1+0x298], R2 ;  /* 0x0002980201007387 */ /* 0x0021e80000100800 */
[----:B------:R-:W3:Y:S01]  /*11750*/  LDL R10, [R1+0x298] ;  /* 0x00029800010a7983 */ /* 0x000ee20000100800 */
[----:B0-----:R-:W-:-:S02]  /*11760*/  FMUL R2, R0, 1.4426950216293334961 ;  /* 0x3fb8aa3b00027820 */ /* 0x001fc40000400000 */
[--C-:B------:R-:W-:Y:S01]  /*11770*/  FFMA R0, R20, c[0x0][0x188], -R3.reuse ;  /* 0x0000620014007a23 */ /* 0x100fe20000000803 */
[----:B------:R0:W-:Y:S02]  /*11780*/  STL [R1+0xa28], R28 ;  /* 0x000a281c01007387 */ /* 0x0001e40000100800 */
[----:B0-----:R0:W1:Y:S02]  /*11790*/  MUFU.EX2 R28, R2 ;  /* 0x00000002001c7308 */ /* 0x0010640000000800 */
[----:B0-----:R-:W-:Y:S02]  /*117a0*/  FMUL R2, R0, 1.4426950216293334961 ;  /* 0x3fb8aa3b00027820 */ /* 0x001fe40000400000 */
[----:B------:R-:W-:Y:S02]  /*117b0*/  FFMA R0, R21, c[0x0][0x188], -R3 ;  /* 0x0000620015007a23 */ /* 0x000fe40000000803 */
[C---:B-----5:R-:W-:Y:S01]  /*117c0*/  HMMA.16816.F32.BF16 R20, R24.reuse, R22, R16 ;  /* 0x000000161814723c */ /* 0x060fe20000041810 */
[----:B------:R0:W-:Y:S04]  /*117d0*/  STL [R1+0x22c], R11 ;  /* 0x00022c0b01007387 */ /* 0x0001e80000100800 */
[----:B0-----:R-:W4:Y:S04]  /*117e0*/  LDL R11, [R1+0x304] ;  /* 0x00030400010b7983 */ /* 0x001f280000100800 */
[----:B------:R-:W-:Y:S04]  /*117f0*/  STL [R1+0xa18], R3 ;  /* 0x000a180301007387 */ /* 0x000fe80000100800 */
[----:B-1----:R-:W-:Y:S04]  /*11800*/  STL [R1+0x29c], R28 ;  /* 0x00029c1c01007387 */ /* 0x002fe80000100800 */
[----:B------:R-:W5:Y:S04]  /*11810*/  LDL.LU.64 R18, [R1+0xbb0] ;  /* 0x000bb00001127983 */ /* 0x000f680000300a00 */
[----:B------:R-:W5:Y:S04]  /*11820*/  LDL.LU.64 R16, [R1+0xba8] ;  /* 0x000ba80001107983 */ /* 0x000f680000300a00 */
[----:B------:R-:W-:Y:S04]  /*11830*/  STL.64 [R1+0x90], R20 ;  /* 0x0000901401007387 */ /* 0x000fe80000100a00 */
[----:B------:R0:W-:Y:S04]  /*11840*/  STL.64 [R1+0x98], R22 ;  /* 0x0000981601007387 */ /* 0x0001e80000100a00 */
[----:B0-----:R-:W5:Y:S01]  /*11850*/  LDL.LU.64 R22, [R1+0xba0] ;  /* 0x000ba00001167983 */ /* 0x001f620000300a00 */
[----:B------:R-:W0:Y:S03]  /*11860*/  MUFU.EX2 R2, R2 ;  /* 0x0000000200027308 */ /* 0x000e260000000800 */
[----:B0-----:R-:W-:Y:S01]  /*11870*/  STL [R1+0x300], R2 ;  /* 0x0003000201007387 */ /* 0x001fe20000100800 */
[----:B-----5:R-:W-:Y:S03]  /*11880*/  HMMA.16816.F32.BF16 R20, R24, R22, R16 ;  /* 0x000000161814723c */ /* 0x020fe60000041810 */
[----:B------:R-:W5:Y:S04]  /*11890*/  LDL.LU.64 R18, [R1+0xb98] ;  /* 0x000b980001127983 */ /* 0x000f680000300a00 */
[----:B------:R-:W5:Y:S11]  /*118a0*/  LDL.LU.64 R16, [R1+0xb90] ;  /* 0x000b900001107983 */ /* 0x000f760000300a00 */
[----:B------:R-:W-:Y:S05]  /*118b0*/  @!UPT UIADD3 URZ, URZ, URZ, URZ ;  /* 0x0000003f3f3ff290 */ /* 0x000fea000fffe03f */
[----:B------:R-:W-:Y:S01]  /*118c0*/  STL.64 [R1+0x70], R20 ;  /* 0x0000701401007387 */ /* 0x000fe20000100a00 */
[----:B------:R-:W-:-:S03]  /*118d0*/  IMAD.MOV.U32 R29, RZ, RZ, R22 ;  /* 0x000000ffff1d7224 */ /* 0x000fc600078e0016 */
[----:B------:R0:W-:Y:S04]  /*118e0*/  STL [R1+0x7c], R23 ;  /* 0x00007c1701007387 */ /* 0x0001e80000100800 */
[----:B0-----:R-:W5:Y:S01]  /*118f0*/  LDL.LU.64 R22, [R1+0xb88] ;  /* 0x000b880001167983 */ /* 0x001f620000300a00 */
[----:B------:R-:W-:-:S04]  /*11900*/  FMUL R0, R0, 1.4426950216293334961 ;  /* 0x3fb8aa3b00007820 */ /* 0x000fc80000400000 */
[----:B------:R-:W0:Y:S02]  /*11910*/  MUFU.EX2 R4, R0 ;  /* 0x0000000000047308 */ /* 0x000e240000000800 */
[----:B0-----:R-:W-:Y:S04]  /*11920*/  STL [R1+0x30c], R4 ;  /* 0x00030c0401007387 */ /* 0x001fe80000100800 */
[----:B------:R-:W-:Y:S01]  /*11930*/  STL [R1+0xab8], R29 ;  /* 0x000ab81d01007387 */ /* 0x000fe20000100800 */
[C---:B-----5:R-:W-:Y:S03]  /*11940*/  HMMA.16816.F32.BF16 R20, R24.reuse, R22, R16 ;  /* 0x000000161814723c */ /* 0x060fe60000041810 */
[----:B------:R-:W5:Y:S04]  /*11950*/  LDL.LU.64 R18, [R1+0xb80] ;  /* 0x000b800001127983 */ /* 0x000f680000300a00 */
[----:B------:R-:W5:Y:S11]  /*11960*/  LDL.LU.64 R16, [R1+0xb78] ;  /* 0x000b780001107983 */ /* 0x000f760000300a00 */
[----:B------:R-:W-:Y:S05]  /*11970*/  @!UPT UIADD3 URZ, URZ, URZ, URZ ;  /* 0x0000003f3f3ff290 */ /* 0x000fea000fffe03f */
[----:B------:R-:W-:Y:S04]  /*11980*/  STL.64 [R1+0x190], R20 ;  /* 0x0001901401007387 */ /* 0x000fe80000100a00 */
[----:B------:R0:W-:Y:S04]  /*11990*/  STL.64 [R1+0x198], R22 ;  /* 0x0001981601007387 */ /* 0x0001e80000100a00 */
[----:B0-----:R-:W5:Y:S02]  /*119a0*/  LDL.LU.64 R22, [R1+0xb70] ;  /* 0x000b700001167983 */ /* 0x001f640000300a00 */
[C---:B-----5:R-:W-:Y:S11]  /*119b0*/  HMMA.16816.F32.BF16 R20, R24.reuse, R22, R16 ;  /* 0x000000161814723c */ /* 0x060ff60000041810 */
[----:B------:R-:W-:Y:S11]  /*119c0*/  @!UPT UIADD3 URZ, URZ, URZ, URZ ;  /* 0x0000003f3f3ff290 */ /* 0x000ff6000fffe03f */
[----:B------:R-:W-:Y:S02]  /*119d0*/  @!UPT UIADD3 URZ, URZ, URZ, URZ ;  /* 0x0000003f3f3ff290 */ /* 0x000fe4000fffe03f */
[----:B------:R-:W-:Y:S01]  /*119e0*/  MOV R18, R22 ;  /* 0x0000001600127202 */ /* 0x000fe20000000f00 */
[----:B------:R-:W-:Y:S01]  /*119f0*/  IMAD.MOV.U32 R19, RZ, RZ, R23 ;  /* 0x000000ffff137224 */ /* 0x000fe200078e0017 */
[----:B------:R-:W-:Y:S01]  /*11a00*/  MOV R16, R20 ;  /* 0x0000001400107202 */ /* 0x000fe20000000f00 */
[----:B------:R-:W-:Y:S01]  /*11a10*/  IMAD.MOV.U32 R17, RZ, RZ, R21 ;  /* 0x000000ffff117224 */ /* 0x000fe200078e0015 */
[----:B------:R-:W2:Y:S04]  /*11a20*/  LDL.LU.64 R22, [R1+0xb68] ;  /* 0x000b680001167983 */ /* 0x000ea80000300a00 */
[----:B------:R-:W2:Y:S04]  /*11a30*/  LDL.LU.64 R20, [R1+0xb60] ;  /* 0x000b600001147983 */ /* 0x000ea80000300a00 */
[----:B------:R-:W-:Y:S01]  /*11a40*/  STL [R1+0xabc], R19 ;  /* 0x000abc1301007387 */ /* 0x000fe20000100800 */
[----:B--2---:R-:W-:Y:S03]  /*11a50*/  HMMA.16816.F32.BF16 R24, R24, R14, R20 ;  /* 0x0000000e1818723c */ /* 0x004fe60000041814 */
[----:B------:R-:W2:Y:S04]  /*11a60*/  LDL.LU.64 R14, [R1+0xb58] ;  /* 0x000b5800010e7983 */ /* 0x000ea80000300a00 */
[----:B------:R-:W2:Y:S01]  /*11a70*/  LDL.LU.64 R12, [R1+0xb50] ;  /* 0x000b5000010c7983 */ /* 0x000ea20000300a00 */
[----:B----4-:R-:W-:-:S03]  /*11a80*/  F2FP.BF16.PACK_AB R20, R11, R6 ;  /* 0x000000060b14723e */ /* 0x010fc600000010ff */
[----:B------:R-:W0:Y:S01]  /*11a90*/  S2R R6, SR_TID.X ;  /* 0x0000000000067919 */ /* 0x000e220000002100 */
[----:B------:R-:W-:Y:S02]  /*11aa0*/  F2FP.BF16.PACK_AB R22, R7, R5 ;  /* 0x000000050716723e */ /* 0x000fe400000010ff */
[----:B------:R-:W-:Y:S02]  /*11ab0*/  F2FP.BF16.PACK_AB R23, R4, R2 ;  /* 0x000000020417723e */ /* 0x000fe400000010ff */
[C---:B0-----:R-:W-:Y:S02]  /*11ac0*/  SHF.L.U32 R7, R6.reuse, 0x1, RZ ;  /* 0x0000000106077819 */ /* 0x041fe400000006ff */
[----:B------:R-:W-:-:S05]  /*11ad0*/  LOP3.LUT R6, R6, 0x7, RZ, 0xc0, !PT ;  /* 0x0000000706067812 */ /* 0x000fca00078ec0ff */
[----:B------:R-:W-:Y:S01]  /*11ae0*/  IMAD R2, R6, 0x110, RZ ;  /* 0x0000011006027824 */ /* 0x000fe200078e02ff */
[----:B------:R-:W-:Y:S04]  /*11af0*/  STL.64 [R1+0xa38], R26 ;  /* 0x000a381a01007387 */ /* 0x000fe80000100a00 */
[----:B------:R-:W-:Y:S01]  /*11b00*/  LOP3.LUT R2, R2, 0x30, R7, 0x78, !PT ;  /* 0x0000003002027812 */ /* 0x000fe200078e7807 */
[----:B------:R-:W-:Y:S04]  /*11b10*/  STL.64 [R1+0xa30], R24 ;  /* 0x000a301801007387 */ /* 0x000fe80000100a00 */
[----:B------:R-:W0:Y:S01]  /*11b20*/  LDSM.16.M88.4 R24, [R2+0x10880] ;  /* 0x010880000218783b */ /* 0x000e220000000200 */
[----:B---3--:R-:W-:-:S03]  /*11b30*/  F2FP.BF16.PACK_AB R21, R28, R10 ;  /* 0x0000000a1c15723e */ /* 0x008fc600000010ff */
[----:B------:R-:W1:Y:S01]  /*11b40*/  LDSM.16.M88.4 R4, [R2+0x11080] ;  /* 0x011080000204783b */ /* 0x000e620000000200 */
[----:B0-----:R-:W-:-:S03]  /*11b50*/  IMAD.MOV.U32 R28, RZ, RZ, R27 ;  /* 0x000000ffff1c7224 */ /* 0x001fc600078e001b */
[----:B--2---:R-:W-:Y:S01]  /*11b60*/  HMMA.16816.F32.BF16 R8, R20, R8, R12 ;  /* 0x000000081408723c */ /* 0x004fe2000004180c */
[----:B------:R-:W-:Y:S11]  /*11b70*/  LDSM.16.M88.4 R12, [R2+0x13080] ;  /* 0x01308000020c783b */ /* 0x000ff60000000200 */
[----:B------:R-:W-:Y:S11]  /*11b80*/  @!UPT UIADD3 URZ, URZ, URZ, URZ ;  /* 0x0000003f3f3ff290 */ /* 0x000ff6000fffe03f */
[----:B------:R-:W-:Y:S01]  /*11b90*/  @!UPT UIADD3 URZ, URZ, URZ, URZ ;  /* 0x0000003f3f3ff290 */ /* 0x000fe2000fffe03f */
[----:B------:R-:W-:Y:S01]  /*11ba0*/  IMAD.MOV.U32 R3, RZ, RZ, R10 ;  /* 0x000000ffff037224 */ /* 0x000fe200078e000a */
[----:B------:R-:W-:Y:S01]  /*11bb0*/  MOV R0, R11 ;  /* 0x0000000b00007202 */ /* 0x000fe20000000f00 */
[----:B------:R-:W-:Y:S04]  /*11bc0*/  STL.64 [R1+0x170], R8 ;  /* 0x0001700801007387 */ /* 0x000fe80000100a00 */
[----:B------:R-:W-:Y:S04]  /*11bd0*/  STL.64 [R1+0xb40], R22 ;  /* 0x000b401601007387 */ /* 0x000fe80000100a00 */
[----:B------:R-:W-:Y:S04]  /*11be0*/  STL.64 [R1+0xb38], R20 ;  /* 0x000b381401007387 */ /* 0x000fe80000100a00 */
[----:B------:R0:W-:Y:S04]  /*11bf0*/  STL [R1+0xa24], R3 ;  /* 0x000a240301007387 */ /* 0x0001e80000100800 */
[----:B------:R2:W-:Y:S04]  /*11c00*/  STL [R1+0xa20], R0 ;  /* 0x000a200001007387 */ /* 0x0005e80000100800 */
[----:B------:R-:W-:Y:S04]  /*11c10*/  STL [R1+0xa2c], R28 ;  /* 0x000a2c1c01007387 */ /* 0x000fe80000100800 */
[----:B-1----:R-:W-:Y:S01]  /*11c20*/  STL.64 [R1+0x1b8], R6 ;  /* 0x0001b80601007387 */ /* 0x002fe20000100a00 */
[----:B0-----:R-:W-:-:S03]  /*11c30*/  MOV R3, R4 ;  /* 0x0000000400037202 */ /* 0x001fc60000000f00 */
[----:B------:R-:W-:Y:S01]  /*11c40*/  STL [R1+0x1a8], R26 ;  /* 0x0001a81a01007387 */ /* 0x000fe20000100800 */
[----:B--2---:R-:W-:-:S03]  /*11c50*/  IMAD.MOV.U32 R0, RZ, RZ, R5 ;  /* 0x000000ffff007224 */ /* 0x004fc600078e0005 */
[----:B------:R-:W-:Y:S04]  /*11c60*/  STL.64 [R1+0xb48], R24 ;  /* 0x000b481801007387 */ /* 0x000fe80000100a00 */
[----:B------:R-:W0:Y:S04]  /*11c70*/  LDSM.16.M88.4 R24, [R2+0x13880] ;  /* 0x013880000218783b */ /* 0x000e280000000200 */
[----:B------:R-:W1:Y:S04]  /*11c80*/  LDSM.16.M88.4 R4, [R2+0x11880] ;  /* 0x011880000204783b */ /* 0x000e680000000200 */
[----:B------:R-:W-:Y:S01]  /*11c90*/  LDSM.16.M88.4 R8, [R2+0x12880] ;  /* 0x012880000208783b */ /* 0x000fe20000000200 */
[----:B0-----:R-:W-:Y:S01]  /*11ca0*/  MOV R19, R24 ;  /* 0x0000001800137202 */ /* 0x001fe20000000f00 */
[----:B------:R-:W-:-:S02]  /*11cb0*/  IMAD.MOV.U32 R29, RZ, RZ, R25 ;  /* 0x000000ffff1d7224 */ /* 0x000fc400078e0019 */
[----:B-1----:R-:W-:Y:S04]  /*11cc0*/  STL.64 [R1+0x1c8], R6 ;  /* 0x0001c80601007387 */ /* 0x002fe80000100a00 */
[----:B------:R-:W-:Y:S04]  /*11cd0*/  STL.64 [R1+0x208], R26 ;  /* 0x0002081a01007387 */ /* 0x000fe80000100a00 */
[----:B------:R-:W2:Y:S04]  /*11ce0*/  LDL.LU.64 R24, [R1+0xb48] ;  /* 0x000b480001187983 */ /* 0x000ea80000300a00 */
[----:B------:R-:W-:Y:S04]  /*11cf0*/  STL.64 [R1+0xaf8], R18 ;  /* 0x000af81201007387 */ /* 0x000fe80000100a00 */
[----:B------:R0:W-:Y:S04]  /*11d00*/  STL.64 [R1+0xaf0], R16 ;  /* 0x000af01001007387 */ /* 0x0001e80000100a00 */
[----:B0-----:R-:W3:Y:S04]  /*11d10*/  LDL.LU R16, [R1] ;  /* 0x0000000001107983 */ /* 0x001ee80000300800 */
[----:B------:R-:W3:Y:S04]  /*11d20*/  LDL.LU R17, [R1+0x4] ;  /* 0x0000040001117983 */ /* 0x000ee80000300800 */
[----:B------:R-:W4:Y:S04]  /*11d30*/  LDL.LU R18, [R1+0x8] ;  /* 0x0000080001127983 */ /* 0x000f280000300800 */
[----:B------:R-:W4:Y:S01]  /*11d40*/  LDL.LU R19, [R1+0xc] ;  /* 0x00000c0001137983 */ /* 0x000f220000300800 */
[----:B------:R-:W-:Y:S01]  /*11d50*/  MOV R21, R4 ;  /* 0x0000000400157202 */ /* 0x000fe20000000f00 */
[----:B------:R-:W-:-:S02]  /*11d60*/  IMAD.MOV.U32 R20, RZ, RZ, R5 ;  /* 0x000000ffff147224 */ /* 0x000fc400078e0005 */
[----:B------:R-:W0:Y:S04]  /*11d70*/  LDSM.16.M88.4 R4, [R2+0x12080] ;  /* 0x012080000204783b */ /* 0x000e280000000200 */
[----:B----4-:R-:W-:Y:S04]  /*11d80*/  STL.64 [R1+0xb08], R18 ;  /* 0x000b081201007387 */ /* 0x010fe80000100a00 */
[----:B---3--:R1:W-:Y:S02]  /*11d90*/  STL.64 [R1+0xb00], R16 ;  /* 0x000b001001007387 */ /* 0x0083e40000100a00 */
[----:B-1----:R-:W-:Y:S01]  /*11da0*/  MOV R16, R21 ;  /* 0x0000001500107202 */ /* 0x002fe20000000f00 */
[----:B------:R-:W-:-:S02]  /*11db0*/  IMAD.MOV.U32 R17, RZ, RZ, R20 ;  /* 0x000000ffff117224 */ /* 0x000fc400078e0014 */
[----:B------:R-:W1:Y:S04]  /*11dc0*/  LDSM.16.M88.4 R20, [R2+0x14080] ;  /* 0x014080000214783b */ /* 0x000e680000000200 */
[----:B------:R3:W-:Y:S02]  /*11dd0*/  STL.64 [R1+0xb18], R16 ;  /* 0x000b181001007387 */ /* 0x0007e40000100a00 */
[----:B---3--:R-:W-:Y:S01]  /*11de0*/  MOV R16, R3 ;  /* 0x0000000300107202 */ /* 0x008fe20000000f00 */
[----:B------:R-:W-:-:S05]  /*11df0*/  IMAD.MOV.U32 R17, RZ, RZ, R0 ;  /* 0x000000ffff117224 */ /* 0x000fca00078e0000 */
[----:B------:R3:W-:Y:S04]  /*11e00*/  STL.64 [R1+0xb30], R16 ;  /* 0x000b301001007387 */ /* 0x0007e80000100a00 */
[----:B---3--:R-:W2:Y:S04]  /*11e10*/  LDL.LU R16, [R1+0x30] ;  /* 0x0000300001107983 */ /* 0x008ea80000300800 */
[----:B------:R-:W2:Y:S04]  /*11e20*/  LDL.LU R17, [R1+0x34] ;  /* 0x0000340001117983 */ /* 0x000ea80000300800 */
[----:B------:R-:W2:Y:S04]  /*11e30*/  LDL.LU R18, [R1+0x38] ;  /* 0x0000380001127983 */ /* 0x000ea80000300800 */
[----:B------:R-:W2:Y:S04]  /*11e40*/  LDL.LU R19, [R1+0x3c] ;  /* 0x00003c0001137983 */ /* 0x000ea80000300800 */
[----:B0-----:R-:W-:Y:S04]  /*11e50*/  STL.64 [R1+0x1d8], R6 ;  /* 0x0001d80601007387 */ /* 0x001fe80000100a00 */
[----:B------:R0:W-:Y:S04]  /*11e60*/  STL.64 [R1+0xb10], R4 ;  /* 0x000b100401007387 */ /* 0x0001e80000100a00 */
[----:B0-----:R-:W3:Y:S04]  /*11e70*/  LDL.LU R4, [R1+0x10] ;  /* 0x0000100001047983 */ /* 0x001ee80000300800 */
[----:B------:R-:W3:Y:S04]  /*11e80*/  LDL.LU R5, [R1+0x14] ;  /* 0x0000140001057983 */ /* 0x000ee80000300800 */
[----:B------:R-:W4:Y:S04]  /*11e90*/  LDL.LU R6, [R1+0x18] ;  /* 0x0000180001067983 */ /* 0x000f280000300800 */
[----:B------:R-:W4:Y:S01]  /*11ea0*/  LDL.LU R7, [R1+0x1c] ;  /* 0x00001c0001077983 */ /* 0x000f220000300800 */
[----:B-1----:R-:W-:-:S03]  /*11eb0*/  IMAD.MOV.U32 R2, RZ, RZ, R21 ;  /* 0x000000ffff027224 */ /* 0x002fc600078e0015 */
        /* <DEDUP_REMOVED lines=8> */
[----:B------:R1:W-:Y:S01]  /*11f40*/  STL.64 [R1+0x218], R22 ;  /* 0x0002181601007387 */ /* 0x0003e20000100a00 */
[----:B0-----:R-:W-:-:S03]  /*11f50*/  MOV R10, R20 ;  /* 0x00000014000a7202 */ /* 0x001fc60000000f00 */
[----:B-1----:R-:W2:Y:S04]  /*11f60*/  LDL.LU.64 R22, [R1+0xb40] ;  /* 0x000b400001167983 */ /* 0x002ea80000300a00 */
[----:B------:R-:W2:Y:S02]  /*11f70*/  LDL.LU.64 R20, [R1+0xb38] ;  /* 0x000b380001147983 */ /* 0x000ea40000300a00 */
[C---:B--2---:R-:W-:Y:S02]  /*11f80*/  HMMA.16816.F32.BF16 R24, R20.reuse, R24, R16 ;  /* 0x000000181418723c */ /* 0x044fe40000041810 */
[----:B------:R-:W3:Y:S11]  /*11f90*/  LDL.LU.64 R16, [R1+0xb30] ;  /* 0x000b300001107983 */ /* 0x000ef60000300a00 */
[----:B------:R-:W-:Y:S10]  /*11fa0*/  @!UPT UIADD3 URZ, URZ, URZ, URZ ;  /* 0x0000003f3f3ff290 */ /* 0x000ff4000fffe03f */
[----:B------:R0:W-:Y:S01]  /*11fb0*/  STL.64 [R1+0x160], R24 ;  /* 0x0001601801007387 */ /* 0x0001e20000100a00 */
[----:B------:R-:W-:Y:S01]  /*11fc0*/  MOV R3, R26 ;  /* 0x0000001a00037202 */ /* 0x000fe20000000f00 */
[----:B------:R-:W-:Y:S02]  /*11fd0*/  IMAD.MOV.U32 R0, RZ, RZ, R27 ;  /* 0x000000ffff007224 */ /* 0x000fe400078e001b */
[----:B0-----:R-:W2:Y:S04]  /*11fe0*/  LDL.LU R24, [R1+0x190] ;  /* 0x0001900001187983 */ /* 0x001ea80000300800 */
[----:B------:R-:W2:Y:S04]  /*11ff0*/  LDL.LU R25, [R1+0x194] ;  /* 0x0001940001197983 */ /* 0x000ea80000300800 */
[----:B------:R-:W4:Y:S04]  /*12000*/  LDL.LU R26, [R1+0x198] ;  /* 0x00019800011a7983 */ /* 0x000f280000300800 */
[----:B------:R-:W4:Y:S01]  /*12010*/  LDL.LU R27, [R1+0x19c] ;  /* 0x00019c00011b7983 */ /* 0x000f220000300800 */
[C---:B---3--:R-:W-:Y:S11]  /*12020*/  HMMA.16816.F32.BF16 R16, R20.reuse, R16, R4 ;  /* 0x000000101410723c */ /* 0x048ff60000041804 */
[----:B------:R-:W-:Y:S11]  /*12030*/  @!UPT UIADD3 URZ, URZ, URZ, URZ ;  /* 0x0000003f3f3ff290 */ /* 0x000ff6000fffe03f */
[----:B------:R-:W-:Y:S02]  /*12040*/  @!UPT UIADD3 URZ, URZ, URZ, URZ ;  /* 0x0000003f3f3ff290 */ /* 0x000fe4000fffe03f */
[----:B------:R-:W-:Y:S01]  /*12050*/  MOV R28, R16 ;  /* 0x00000010001c7202 */ /* 0x000fe20000000f00 */
[----:B----4-:R-:W-:Y:S04]  /*12060*/  STL.64 [R1+0xa48], R26 ;  /* 0x000a481a01007387 */ /* 0x010fe80000100a00 */
[----:B--2---:R-:W-:Y:S04]  /*12070*/  STL.64 [R1+0xa40], R24 ;  /* 0x000a401801007387 */ /* 0x004fe80000100a00 */
[----:B------:R-:W2:Y:S04]  /*12080*/  LDL.LU.64 R6, [R1+0xb28] ;  /* 0x000b280001067983 */ /* 0x000ea80000300a00 */
[----:B------:R-:W2:Y:S04]  /*12090*/  LDL.LU.64 R4, [R1+0xb20] ;  /* 0x000b200001047983 */ /* 0x000ea80000300a00 */
[----:B------:R0:W-:Y:S04]  /*120a0*/  STL [R1+0x154], R17 ;  /* 0x0001541101007387 */ /* 0x0001e80000100800 */
[----:B------:R2:W-:Y:S04]  /*120b0*/  STL.64 [R1+0x158], R18 ;  /* 0x0001581201007387 */ /* 0x0005e80000100a00 */
[----:B0-----:R-:W2:Y:S02]  /*120c0*/  LDL.LU.64 R16, [R1+0xb18] ;  /* 0x000b180001107983 */ /* 0x001ea40000300a00 */
[C---:B--2---:R-:W-:Y:S02]  /*120d0*/  HMMA.16816.F32.BF16 R16, R20.reuse, R16, R4 ;  /* 0x000000101410723c */ /* 0x044fe40000041804 */
[----:B------:R-:W2:Y:S11]  /*120e0*/  LDL.LU.64 R4, [R1+0xb10] ;  /* 0x000b100001047983 */ /* 0x000eb60000300a00 */
[----:B------:R-:W-:Y:S10]  /*120f0*/  @!UPT UIADD3 URZ, URZ, URZ, URZ ;  /* 0x0000003f3f3ff290 */ /* 0x000ff4000fffe03f */
[----:B------:R-:W-:Y:S01]  /*12100*/  STL.64 [R1+0x140], R16 ;  /* 0x0001401001007387 */ /* 0x000fe20000100a00 */
[----:B------:R0:W-:Y:S03]  /*12110*/  STL.64 [R1+0x148], R18 ;  /* 0x0001481201007387 */ /* 0x0001e60000100a00 */
[----:B0-----:R-:W2:Y:S01]  /*12120*/  LDL.LU.64 R18, [R1+0xb08] ;  /* 0x000b080001127983 */ /* 0x001ea20000300a00 */
[----:B------:R-:W2:Y:S02]  /*12130*/  LDL.LU.64 R16, [R1+0xb00] ;  /* 0x000b000001107983 */ /* 0x000ea40000300a00 */
[C---:B--2---:R-:W-:Y:S01]  /*12140*/  HMMA.16816.F32.BF16 R4, R20.reuse, R4, R16 ;  /* 0x000000041404723c */ /* 0x044fe20000041810 */
[----:B------:R-:W2:Y:S01]  /*12150*/  LDL.LU.64 R18, [R1+0xaf8] ;  /* 0x000af80001127983 */ /* 0x000ea20000300a00 */
[----:B------:R-:W3:Y:S11]  /*12160*/  LDL.LU.64 R16, [R1+0xaf0] ;  /* 0x000af00001107983 */ /* 0x000ef60000300a00 */
[----:B------:R-:W-:Y:S10]  /*12170*/  @!UPT UIADD3 URZ, URZ, URZ, URZ ;  /* 0x0000003f3f3ff290 */ /* 0x000ff4000fffe03f */
[----:B------:R-:W-:Y:S01]  /*12180*/  STL.64 [R1+0x110], R4 ;  /* 0x0001100401007387 */ /* 0x000fe20000100a00 */
[----:B------:R0:W-:Y:S03]  /*12190*/  STL.64 [R1+0x118], R6 ;  /* 0x0001180601007387 */ /* 0x0001e60000100a00 */
[----:B0-----:R-:W4:Y:S01]  /*121a0*/  LDL.LU.64 R6, [R1+0xae8] ;  /* 0x000ae80001067983 */ /* 0x001f220000300a00 */
[----:B------:R-:W4:Y:S02]  /*121b0*/  LDL.LU.64 R4, [R1+0xae0] ;  /* 0x000ae00001047983 */ /* 0x000f240000300a00 */
[----:B------:R-:W-:Y:S01]  /*121c0*/  IMAD.MOV.U32 R25, RZ, RZ, R2 ;  /* 0x000000ffff197224 */ /* 0x000fe200078e0002 */
[----:B------:R-:W-:Y:S01]  /*121d0*/  MOV R24, R10 ;  /* 0x0000000a00187202 */ /* 0x000fe20000000f00 */
[----:B------:R-:W0:Y:S02]  /*121e0*/  S2R R2, SR_TID.X ;  /* 0x0000000000027919 */ /* 0x000e240000002100 */
[C---:B0-----:R-:W-:Y:S01]  /*121f0*/  IMAD.SHL.U32 R15, R2.reuse, 0x2, RZ ;  /* 0x00000002020f7824 */ /* 0x041fe200078e00ff */
[----:B------:R-:W-:Y:S01]  /*12200*/  LOP3.LUT R14, R2, 0x7, RZ, 0xc0, !PT ;  /* 0x00000007020e7812 */ /* 0x000fe200078ec0ff */
[----:B----4-:R-:W-:Y:S11]  /*12210*/  HMMA.16816.F32.BF16 R8, R20, R8, R4 ;  /* 0x000000081408723c */ /* 0x010ff60000041804 */
[----:B------:R-:W-:Y:S11]  /*12220*/  @!UPT UIADD3 URZ, URZ, URZ, URZ ;  /* 0x0000003f3f3ff290 */ /* 0x000ff6000fffe03f */
[----:B------:R-:W-:Y:S02]  /*12230*/  @!UPT UIADD3 URZ, URZ, URZ, URZ ;  /* 0x0000003f3f3ff290 */ /* 0x000fe4000fffe03f */
[----:B------:R-:W-:Y:S01]  /*12240*/  MOV R4, R10 ;  /* 0x0000000a00047202 */ /* 0x000fe20000000f00 */
[----:B------:R-:W-:Y:S01]  /*12250*/  IMAD.MOV.U32 R2, RZ, RZ, R11 ;  /* 0x000000ffff027224 */ /* 0x000fe200078e000b */
[----:B------:R-:W-:Y:S01]  /*12260*/  MOV R6, R8 ;  /* 0x0000000800067202 */ /* 0x000fe20000000f00 */
[----:B------:R-:W-:Y:S01]  /*12270*/  IMAD.MOV.U32 R5, RZ, RZ, R9 ;  /* 0x000000ffff057224 */ /* 0x000fe200078e0009 */
[----:B------:R-:W4:Y:S01]  /*12280*/  LDL.LU.64 R10, [R1+0xad8] ;  /* 0x000ad800010a7983 */ /* 0x000f220000300a00 */
[----:B------:R-:W4:Y:S02]  /*12290*/  LDL.LU.64 R8, [R1+0xad0] ;  /* 0x000ad00001087983 */ /* 0x000f240000300a00 */
[----:B------:R-:W-:-:S05]  /*122a0*/  IMAD R7, R14, 0x110, RZ ;  /* 0x000001100e077824 */ /* 0x000fca00078e02ff */
[----:B------:R-:W-:Y:S02]  /*122b0*/  LOP3.LUT R7, R7, 0x30, R15, 0x78, !PT ;  /* 0x0000003007077812 */ /* 0x000fe400078e780f */
[----:B------:R-:W5:Y:S01]  /*122c0*/  LDL.LU.64 R14, [R1+0xac8] ;  /* 0x000ac800010e7983 */ /* 0x000f620000300a00 */
[C---:B----4-:R-:W-:Y:S03]  /*122d0*/  HMMA.16816.F32.BF16 R8, R20.reuse, R12, R8 ;  /* 0x0000000c1408723c */ /* 0x050fe60000041808 */
[----:B------:R-:W5:Y:S11]  /*122e0*/  LDL.LU.64 R12, [R1+0xac0] ;  /* 0x000ac000010c7983 */ /* 0x000f760000300a00 */
[----:B------:R-:W-:Y:S09]  /*122f0*/  @!UPT UIADD3 URZ, URZ, URZ, URZ ;  /* 0x0000003f3f3ff290 */ /* 0x000ff2000fffe03f */
[----:B------:R2:W-:Y:S01]  /*12300*/  STL.64 [R1+0x120], R8 ;  /* 0x0001200801007387 */ /* 0x0005e20000100a00 */
[----:B------:R5:W-:Y:S01]  /*12310*/  STL.64 [R1+0x128], R10 ;  /* 0x0001280a01007387 */ /* 0x000be20000100a00 */
[----:B--2---:R-:W-:Y:S02]  /*12320*/  MOV R8, R19 ;  /* 0x0000001300087202 */ /* 0x004fe40000000f00 */
[----:B------:R-:W2:Y:S01]  /*12330*/  LDL.LU R19, [R1+0xabc] ;  /* 0x000abc0001137983 */ /* 0x000ea20000300800 */
[----:B------:R-:W-:Y:S02]  /*12340*/  IMAD.MOV.U32 R9, RZ, RZ, R29 ;  /* 0x000000ffff097224 */ /* 0x000fe400078e001d */
[----:B------:R-:W4:Y:S05]  /*12350*/  LDL.LU R29, [R1+0xab8] ;  /* 0x000ab800011d7983 */ /* 0x000f2a0000300800 */
[----:B-----5:R-:W-:Y:S07]  /*12360*/  HMMA.16816.F32.BF16 R8, R20, R8, R12 ;  /* 0x000000081408723c */ /* 0x020fee000004180c */
[----:B---3--:R-:W-:-:S02]  /*12370*/  MOV R12, R16 ;  /* 0x00000010000c7202 */ /* 0x008fc40000000f00 */
[----:B------:R-:W3:Y:S01]  /*12380*/  LDL.LU R16, [R1+0xab4] ;  /* 0x000ab40001107983 */ /* 0x000ee20000300800 */
[----:B------:R-:W-:Y:S01]  /*12390*/  IMAD.MOV.U32 R13, RZ, RZ, R17 ;  /* 0x000000ffff0d7224 */ /* 0x000fe200078e0011 */
[----:B------:R-:W-:Y:S11]  /*123a0*/  MOV R14, R18 ;  /* 0x00000012000e7202 */ /* 0x000ff60000000f00 */
[----:B------:R-:W-:Y:S01]  /*123b0*/  @!UPT UIADD3 URZ, URZ, URZ, URZ ;  /* 0x0000003f3f3ff290 */ /* 0x000fe2000fffe03f */
[----:B------:R-:W-:Y:S01]  /*123c0*/  STL.64 [R1+0xe0], R8 ;  /* 0x0000e00801007387 */ /* 0x000fe20000100a00 */
[----:B------:R-:W-:Y:S02]  /*123d0*/  STL.64 [R1+0xe8], R10 ;  /* 0x0000e80a01007387 */ /* 0x000fe40000100a00 */
[----:B------:R-:W3:Y:S02]  /*123e0*/  LDL.LU R17, [R1+0xab0] ;  /* 0x000ab00001117983 */ /* 0x000ee40000300800 */
[----:B------:R-:W3:Y:S02]  /*123f0*/  LDL.LU R18, [R1+0xaac] ;  /* 0x000aac0001127983 */ /* 0x000ee40000300800 */
[----:B--2---:R-:W-:Y:S02]  /*12400*/  IMAD.MOV.U32 R15, RZ, RZ, R19 ;  /* 0x000000ffff0f7224 */ /* 0x004fe400078e0013 */
[----:B------:R-:W3:Y:S03]  /*12410*/  LDL.LU R19, [R1+0xaa8] ;  /* 0x000aa80001137983 */ /* 0x000ee60000300800 */
[----:B------:R-:W-:Y:S02]  /*12420*/  STL.64 [R1+0xa58], R14 ;  /* 0x000a580e01007387 */ /* 0x000fe40000100a00 */
[----:B------:R0:W-:Y:S02]  /*12430*/  STL.64 [R1+0xa50], R12 ;  /* 0x000a500c01007387 */ /* 0x0001e40000100a00 */
[----:B0-----:R-:W2:Y:S01]  /*12440*/  LDL.LU R12, [R1+0x90] ;  /* 0x00009000010c7983 */ /* 0x001ea20000300800 */
[----:B------:R-:W2:Y:S02]  /*12450*/  LDL.LU R13, [R1+0x94] ;  /* 0x00009400010d7983 */ /* 0x000ea40000300800 */
[----:B------:R-:W5:Y:S02]  /*12460*/  LDL.LU R14, [R1+0x98] ;  /* 0x00009800010e7983 */ /* 0x000f640000300800 */
[----:B------:R-:W5:Y:S01]  /*12470*/  LDL.LU R15, [R1+0x9c] ;  /* 0x00009c00010f7983 */ /* 0x000f620000300800 */
[----:B---3--:R-:W-:Y:S01]  /*12480*/  HMMA.16816.F32.BF16 R8, R20, R24, R16 ;  /* 0x000000181408723c */ /* 0x008fe20000041810 */
[----:B------:R-:W-:Y:S06]  /*12490*/  LDSM.16.M88.4 R24, [R7+0x15880] ;  /* 0x015880000718783b */ /* 0x000fec0000000200 */
[----:B----4-:R-:W-:Y:S01]  /*124a0*/  MOV R18, R29 ;  /* 0x0000001d00127202 */ /* 0x010fe20000000f00 */
[----:B-----5:R-:W-:Y:S01]  /*124b0*/  STL.64 [R1+0xa68], R14 ;  /* 0x000a680e01007387 */ /* 0x020fe20000100a00 */
[----:B--2---:R-:W-:Y:S02]  /*124c0*/  STL.64 [R1+0xa60], R12 ;  /* 0x000a600c01007387 */ /* 0x004fe40000100a00 */
[----:B------:R-:W2:Y:S02]  /*124d0*/  LDL.LU R16, [R1+0x70] ;  /* 0x0000700001107983 */ /* 0x000ea40000300800 */
[----:B------:R-:W0:Y:S10]  /*124e0*/  LDSM.16.M88.4 R12, [R7+0x15080] ;  /* 0x01508000070c783b */ /* 0x000e340000000200 */
[----:B------:R-:W-:Y:S01]  /*124f0*/  STL.64 [R1+0x60], R8 ;  /* 0x0000600801007387 */ /* 0x000fe20000100a00 */
[----:B------:R-:W-:Y:S02]  /*12500*/  STL.64 [R1+0x68], R10 ;  /* 0x0000680a01007387 */ /* 0x000fe40000100a00 */
[----:B------:R-:W2:Y:S02]  /*12510*/  LDL.LU R17, [R1+0x74] ;  /* 0x0000740001117983 */ /* 0x000ea40000300800 */
[----:B------:R-:W3:Y:S01]  /*12520*/  LDL.LU R29, [R1+0xaa4] ;  /* 0x000aa400011d7983 */ /* 0x000ee20000300800 */
[----:B------:R-:W4:Y:S04]  /*12530*/  LDL.LU R19, [R1+0x7c] ;  /* 0x00007c0001137983 */ /* 0x000f280000300800 */
[----:B------:R-:W-:Y:S04]  /*12540*/  LDSM.16.M88.4 R8, [R7+0x16080] ;  /* 0x016080000708783b */ /* 0x000fe80000000200 */
[----:B----4-:R-:W-:Y:S01]  /*12550*/  STL.64 [R1+0xa78], R18 ;  /* 0x000a781201007387 */ /* 0x010fe20000100a00 */
[----:B--2---:R1:W-:Y:S03]  /*12560*/  STL.64 [R1+0xa70], R16 ;  /* 0x000a701001007387 */ /* 0x0043e60000100a00 */
[----:B-1----:R-:W2:Y:S01]  /*12570*/  LDL.LU R16, [R1+0xf0] ;  /* 0x0000f00001107983 */ /* 0x002ea20000300800 */
[----:B------:R-:W2:Y:S02]  /*12580*/  LDL.LU R17, [R1+0xf4] ;  /* 0x0000f40001117983 */ /* 0x000ea40000300800 */
[----:B------:R-:W4:Y:S02]  /*12590*/  LDL.LU R18, [R1+0xf8] ;  /* 0x0000f80001127983 */ /* 0x000f240000300800 */
[----:B---3--:R-:W-:-:S02]  /*125a0*/  IMAD.MOV.U32 R19, RZ, RZ, R29 ;  /* 0x000000ffff137224 */ /* 0x008fc400078e001d */
[----:B------:R-:W3:Y:S04]  /*125b0*/  LDL.LU R29, [R1+0xaa0] ;  /* 0x000aa000011d7983 */ /* 0x000ee80000300800 */
[----:B----4-:R-:W-:Y:S01]  /*125c0*/  STL.64 [R1+0xa88], R18 ;  /* 0x000a881201007387 */ /* 0x010fe20000100a00 */
[----:B--2---:R-:W-:Y:S02]  /*125d0*/  STL.64 [R1+0xa80], R16 ;  /* 0x000a801001007387 */ /* 0x004fe40000100a00 */
[----:B0-----:R-:W-:Y:S02]  /*125e0*/  STL.64 [R1+0xa98], R14 ;  /* 0x000a980e01007387 */ /* 0x001fe40000100a00 */
[----:B------:R0:W-:Y:S01]  /*125f0*/  STL.64 [R1+0xa90], R12 ;  /* 0x000a900c01007387 */ /* 0x0001e20000100a00 */
[----:B------:R-:W1:Y:S04]  /*12600*/  LDSM.16.M88.4 R16, [R7+0x14880] ;  /* 0x014880000710783b */ /* 0x000e680000000200 */
[----:B0-----:R-:W2:Y:S01]  /*12610*/  LDL.LU R12, [R1+0x100] ;  /* 0x00010000010c7983 */ /* 0x001ea20000300800 */
[----:B------:R-:W2:Y:S02]  /*12620*/  LDL.LU R13, [R1+0x104] ;  /* 0x00010400010d7983 */ /* 0x000ea40000300800 */
[----:B------:R-:W2:Y:S01]  /*12630*/  LDL.LU R14, [R1+0x108] ;  /* 0x00010800010e7983 */ /* 0x000ea20000300800 */
[----:B---3--:R-:W-:Y:S01]  /*12640*/  MOV R15, R29 ;  /* 0x0000001d000f7202 */ /* 0x008fe20000000f00 */
[----:B-1----:R2:W-:Y:S06]  /*12650*/  STL.64 [R1+0xd8], R18 ;  /* 0x0000d81201007387 */ /* 0x0025ec0000100a00 */
[C---:B--2---:R-:W-:Y:S01]  /*12660*/  HMMA.16816.F32.BF16 R16, R20.reuse, R16, R12 ;  /* 0x000000101410723c */ /* 0x044fe2000004180c */
[----:B------:R-:W2:Y:S01]  /*12670*/  LDL.LU.64 R14, [R1+0xa98] ;  /* 0x000a9800010e7983 */ /* 0x000ea20000300a00 */
[----:B------:R-:W3:Y:S11]  /*12680*/  LDL.LU.64 R12, [R1+0xa90] ;  /* 0x000a9000010c7983 */ /* 0x000ef60000300a00 */
[----:B------:R-:W-:Y:S10]  /*12690*/  @!UPT UIADD3 URZ, URZ, URZ, URZ ;  /* 0x0000003f3f3ff290 */ /* 0x000ff4000fffe03f */
[----:B------:R-:W-:Y:S01]  /*126a0*/  STL.64 [R1+0x50], R16 ;  /* 0x0000501001007387 */ /* 0x000fe20000100a00 */
[----:B------:R0:W-:Y:S03]  /*126b0*/  STL.64 [R1+0x58], R18 ;  /* 0x0000581201007387 */ /* 0x0001e60000100a00 */
[----:B0-----:R-:W3:Y:S01]  /*126c0*/  LDL.LU.64 R18, [R1+0xa88] ;  /* 0x000a880001127983 */ /* 0x001ee20000300a00 */
[----:B------:R-:W3:Y:S03]  /*126d0*/  LDL.LU.64 R16, [R1+0xa80] ;  /* 0x000a800001107983 */ /* 0x000ee60000300a00 */
[----:B--2---:R3:W-:Y:S02]  /*126e0*/  STL.64 [R1+0xc8], R14 ;  /* 0x0000c80e01007387 */ /* 0x0047e40000100a00 */
[C---:B---3--:R-:W-:Y:S02]  /*126f0*/  HMMA.16816.F32.BF16 R12, R20.reuse, R12, R16 ;  /* 0x0000000c140c723c */ /* 0x048fe40000041810 */
[----:B------:R-:W2:Y:S01]  /*12700*/  LDL.LU.64 R18, [R1+0xa78] ;  /* 0x000a780001127983 */ /* 0x000ea20000300a00 */
[----:B------:R-:W2:Y:S11]  /*12710*/  LDL.LU.64 R16, [R1+0xa70] ;  /* 0x000a700001107983 */ /* 0x000eb60000300a00 */
[----:B------:R-:W-:Y:S09]  /*12720*/  @!UPT UIADD3 URZ, URZ, URZ, URZ ;  /* 0x0000003f3f3ff290 */ /* 0x000ff2000fffe03f */
[----:B------:R-:W-:Y:S01]  /*12730*/  STL.64 [R1+0x40], R12 ;  /* 0x0000400c01007387 */ /* 0x000fe20000100a00 */
[----:B------:R0:W-:Y:S03]  /*12740*/  STL.64 [R1+0x48], R14 ;  /* 0x0000480e01007387 */ /* 0x0001e60000100a00 */
[----:B0-----:R-:W3:Y:S01]  /*12750*/  LDL.LU.64 R14, [R1+0xa68] ;  /* 0x000a6800010e7983 */ /* 0x001ee20000300a00 */
[----:B------:R-:W3:Y:S02]  /*12760*/  LDL.LU.64 R12, [R1+0xa60] ;  /* 0x000a6000010c7983 */ /* 0x000ee40000300a00 */
[----:B------:R3:W-:Y:S02]  /*12770*/  STL.64 [R1+0xb8], R26 ;  /* 0x0000b81a01007387 */ /* 0x0007e40000100a00 */
[C---:B---3--:R-:W-:Y:S01]  /*12780*/  HMMA.16816.F32.BF16 R24, R20.reuse, R24, R12 ;  /* 0x000000181418723c */ /* 0x048fe2000004180c */
[----:B------:R-:W3:Y:S01]  /*12790*/  LDL.LU.64 R14, [R1+0xa58] ;  /* 0x000a5800010e7983 */ /* 0x000ee20000300a00 */
[----:B------:R-:W3:Y:S11]  /*127a0*/  LDL.LU.64 R12, [R1+0xa50] ;  /* 0x000a5000010c7983 */ /* 0x000ef60000300a00 */
[----:B------:R-:W-:Y:S10]  /*127b0*/  @!UPT UIADD3 URZ, URZ, URZ, URZ ;  /* 0x0000003f3f3ff290 */ /* 0x000ff4000fffe03f */
[----:B------:R-:W-:Y:S01]  /*127c0*/  STL.64 [R1+0x30], R24 ;  /* 0x0000301801007387 */ /* 0x000fe20000100a00 */
[----:B------:R0:W-:Y:S03]  /*127d0*/  STL.64 [R1+0x38], R26 ;  /* 0x0000381a01007387 */ /* 0x0001e60000100a00 */
[----:B0-----:R-:W4:Y:S01]  /*127e0*/  LDL.LU.64 R26, [R1+0xa48] ;  /* 0x000a4800011a7983 */ /* 0x001f220000300a00 */
[----:B------:R-:W4:Y:S02]  /*127f0*/  LDL.LU.64 R24, [R1+0xa40] ;  /* 0x000a400001187983 */ /* 0x000f240000300a00 */
[----:B------:R2:W-:Y:S02]  /*12800*/  STL.64 [R1+0xa8], R10 ;  /* 0x0000a80a01007387 */ /* 0x0005e40000100a00 */
[C---:B--2---:R-:W-:Y:S01]  /*12810*/  HMMA.16816.F32.BF16 R8, R20.reuse, R8, R16 ;  /* 0x000000081408723c */ /* 0x044fe20000041810 */
[----:B------:R-:W0:Y:S11]  /*12820*/  LDSM.16.M88.4 R16, [R7+0x16880] ;  /* 0x016880000710783b */ /* 0x000e360000000200 */
[----:B------:R-:W-:Y:S11]  /*12830*/  @!UPT UIADD3 URZ, URZ, URZ, URZ ;  /* 0x0000003f3f3ff290 */ /* 0x000ff6000fffe03f */
[----:B------:R-:W-:Y:S01]  /*12840*/  STL.64 [R1+0x20], R8 ;  /* 0x0000200801007387 */ /* 0x000fe20000100a00 */
[----:B------:R-:W-:Y:S02]  /*12850*/  STL.64 [R1+0x28], R10 ;  /* 0x0000280a01007387 */ /* 0x000fe40000100a00 */
[----:B------:R-:W1:Y:S04]  /*12860*/  LDSM.16.M88.4 R8, [R7+0x17080] ;  /* 0x017080000708783b */ /* 0x000e680000000200 */
[----:B0-----:R-:W-:Y:S01]  /*12870*/  IMAD.MOV.U32 R29, RZ, RZ, R19 ;  /* 0x000000ffff1d7224 */ /* 0x001fe200078e0013 */
[----:B------:R4:W-:Y:S02]  /*12880*/  STL [R1+0x98], R18 ;  /* 0x0000981201007387 */ /* 0x0009e40000100800 */
[C---:B----4-:R-:W-:Y:S02]  /*12890*/  HMMA.16816.F32.BF16 R16, R20.reuse, R16, R24 ;  /* 0x000000101410723c */ /* 0x050fe40000041818 */
[----:B------:R-:W2:Y:S01]  /*128a0*/  LDL.LU.64 R26, [R1+0xa38] ;  /* 0x000a3800011a7983 */ /* 0x000ea20000300a00 */
[----:B------:R-:W2:Y:S02]  /*128b0*/  LDL.LU.64 R24, [R1+0xa30] ;  /* 0x000a300001187983 */ /* 0x000ea40000300a00 */
[----:B-1----:R-:W-:Y:S11]  /*128c0*/  STL.64 [R1+0x88], R10 ;  /* 0x0000880a01007387 */ /* 0x002ff60000100a00 */
[----:B------:R-:W-:Y:S07]  /*128d0*/  @!UPT UIADD3 URZ, URZ, URZ, URZ ;  /* 0x0000003f3f3ff290 */ /* 0x000fee000fffe03f */
[----:B------:R-:W-:Y:S01]  /*128e0*/  STL.64 [R1+0x10], R16 ;  /* 0x0000101001007387 */ /* 0x000fe20000100a00 */
[----:B------:R3:W-:Y:S02]  /*128f0*/  STL.64 [R1+0x18], R18 ;  /* 0x0000181201007387 */ /* 0x0007e40000100a00 */
[C---:B---3--:R-:W-:Y:S01]  /*12900*/  HMMA.16816.F32.BF16 R16, R20.reuse, R8, R12 ;  /* 0x000000081410723c */ /* 0x048fe2000004180c */
[----:B------:R-:W0:Y:S11]  /*12910*/  LDSM.16.M88.4 R8, [R7+0x17880] ;  /* 0x017880000708783b */ /* 0x000e360000000200 */
[----:B------:R-:W-:Y:S11]  /*12920*/  @!UPT UIADD3 URZ, URZ, URZ, URZ ;  /* 0x0000003f3f3ff290 */ /* 0x000ff6000fffe03f */
[----:B------:R1:W-:Y:S01]  /*12930*/  STL.64 [R1+0x920], R18 ;  /* 0x0009201201007387 */ /* 0x0003e20000100a00 */
[----:B------:R-:W-:Y:S03]  /*12940*/  STL.64 [R1+0x918], R16 ;  /* 0x0009181001007387 */ /* 0x000fe60000100a00 */
[----:B0-----:R-:W-:Y:S01]  /*12950*/  STL.64 [R1+0x78], R10 ;  /* 0x0000780a01007387 */ /* 0x001fe20000100a00 */
[----:B-1----:R-:W3:Y:S02]  /*12960*/  LDL.LU R18, [R1+0x1e8] ;  /* 0x0001e80001127983 */ /* 0x002ee40000300800 */
[----:B------:R-:W3:Y:S01]  /*12970*/  LDL.LU R19, [R1+0x1ec] ;  /* 0x0001ec0001137983 */ /* 0x000ee20000300800 */
[----:B--2---:R-:W-:Y:S01]  /*12980*/  HMMA.16816.F32.BF16 R20, R20, R8, R24 ;  /* 0x000000081414723c */ /* 0x004fe20000041818 */
[----:B---3--:R-:W-:Y:S11]  /*12990*/  STL.64 [R1+0x9e0], R18 ;  /* 0x0009e01201007387 */ /* 0x008ff60000100a00 */
[----:B------:R-:W-:Y:S11]  /*129a0*/  @!UPT UIADD3 URZ, URZ, URZ, URZ ;  /* 0x0000003f3f3ff290 */ /* 0x000ff6000fffe03f */
[----:B------:R0:W-:Y:S02]  /*129b0*/  STL.64 [R1+0x900], R22 ;  /* 0x0009001601007387 */ /* 0x0001e40000100a00 */
[----:B------:R1:W-:Y:S01]  /*129c0*/  STL.64 [R1+0x8f8], R20 ;  /* 0x0008f81401007387 */ /* 0x0003e20000100a00 */
[----:B0-----:R-:W-:Y:S01]  /*129d0*/  MOV R22, R4 ;  /* 0x0000000400167202 */ /* 0x001fe20000000f00 */
[----:B------:R-:W-:Y:S01]  /*129e0*/  IMAD.MOV.U32 R23, RZ, RZ, R2 ;  /* 0x000000ffff177224 */ /* 0x000fe200078e0002 */
[----:B-1----:R-:W-:Y:S01]  /*129f0*/  MOV R20, R6 ;  /* 0x0000000600147202 */ /* 0x002fe20000000f00 */
[----:B------:R-:W-:Y:S01]  /*12a00*/  IMAD.MOV.U32 R21, RZ, RZ, R5 ;  /* 0x000000ffff157224 */ /* 0x000fe200078e0005 */
[----:B------:R-:W2:Y:S01]  /*12a10*/  LDL.LU R2, [R1+0x2b0] ;  /* 0x0002b00001027983 */ /* 0x000ea20000300800 */
[----:B------:R-:W3:Y:S02]  /*12a20*/  LDL.LU R16, [R1+0x2b4] ;  /* 0x0002b40001107983 */ /* 0x000ee40000300800 */
[----:B------:R-:W-:Y:S01]  /*12a30*/  STL.64 [R1+0x9f0], R22 ;  /* 0x0009f01601007387 */ /* 0x000fe20000100a00 */
[----:B------:R0:W-:Y:S01]  /*12a40*/  STL.64 [R1+0x9e8], R20 ;  /* 0x0009e81401007387 */ /* 0x0001e20000100a00 */
[----:B------:R-:W4:Y:S02]  /*12a50*/  LDL.LU R10, [R1+0x1b8] ;  /* 0x0001b800010a7983 */ /* 0x000f240000300800 */
[----:B------:R-:W4:Y:S02]  /*12a60*/  LDL.LU R11, [R1+0x1bc] ;  /* 0x0001bc00010b7983 */ /* 0x000f240000300800 */
[----:B------:R-:W5:Y:S01]  /*12a70*/  LDL.LU R17, [R1+0x2a0] ;  /* 0x0002a00001117983 */ /* 0x000f620000300800 */
[----:B------:R-:W2:Y:S01]  /*12a80*/  LDL.LU R13, [R1+0x2a4] ;  /* 0x0002a400010d7983 */ /* 0x000ea20000300800 */
[----:B0-----:R-:W-:-:S03]  /*12a90*/  MOV R20, R28 ;  /* 0x0000001c00147202 */ /* 0x001fc60000000f00 */
[----:B----4-:R0:W-:Y:S01]  /*12aa0*/  STL.64 [R1+0x9f8], R10 ;  /* 0x0009f80a01007387 */ /* 0x0101e20000100a00 */
[----:B------:R-:W4:Y:S02]  /*12ab0*/  LDL.LU R28, [R1+0xa2c] ;  /* 0x000a2c00011c7983 */ /* 0x000f240000300800 */
[----:B------:R-:W2:Y:S02]  /*12ac0*/  LDL.LU R21, [R1+0x154] ;  /* 0x0001540001157983 */ /* 0x000ea40000300800 */
[----:B------:R-:W2:Y:S01]  /*12ad0*/  LDL.LU R22, [R1+0x158] ;  /* 0x0001580001167983 */ /* 0x000ea20000300800 */
[----:B------:R-:W2:Y:S01]  /*12ae0*/  LDL.LU R23, [R1+0x15c] ;  /* 0x00015c0001177983 */ /* 0x000ea20000300800 */
[----:B------:R-:W3:Y:S03]  /*12af0*/  LDL.LU R14, [R1+0x2b8] ;  /* 0x0002b800010e7983 */ /* 0x000ee60000300800 */
[----:B--2---:R1:W-:Y:S01]  /*12b00*/  STL.64 [R1+0xa08], R22 ;  /* 0x000a081601007387 */ /* 0x0043e20000100a00 */
[----:B------:R-:W-:Y:S02]  /*12b10*/  STL.64 [R1+0xa00], R20 ;  /* 0x000a001401007387 */ /* 0x000fe40000100a00 */
[----:B------:R-:W2:Y:S02]  /*12b20*/  LDL.LU R6, [R1+0x1a8] ;  /* 0x0001a80001067983 */ /* 0x000ea40000300800 */
[----:B----4-:R-:W-:-:S02]  /*12b30*/  IMAD.MOV.U32 R7, RZ, RZ, R28 ;  /* 0x000000ffff077224 */ /* 0x010fc400078e001c */
[----:B------:R-:W1:Y:S01]  /*12b40*/  LDL.LU R28, [R1+0xa28] ;  /* 0x000a2800011c7983 */ /* 0x000e620000300800 */
[----:B------:R-:W4:Y:S01]  /*12b50*/  LDL.LU R15, [R1+0x2bc] ;  /* 0x0002bc00010f7983 */ /* 0x000f220000300800 */
[----:B0-----:R-:W-:Y:S01]  /*12b60*/  MOV R10, R3 ;  /* 0x00000003000a7202 */ /* 0x001fe20000000f00 */
[----:B------:R-:W-:Y:S01]  /*12b70*/  IMAD.MOV.U32 R11, RZ, RZ, R0 ;  /* 0x000000ffff0b7224 */ /* 0x000fe200078e0000 */
[----:B--2---:R0:W-:Y:S01]  /*12b80*/  STL.64 [R1+0xa10], R6 ;  /* 0x000a100601007387 */ /* 0x0041e20000100a00 */
[----:B------:R-:W2:Y:S02]  /*12b90*/  LDL.LU R8, [R1+0x160] ;  /* 0x0001600001087983 */ /* 0x000ea40000300800 */
[----:B------:R-:W2:Y:S02]  /*12ba0*/  LDL.LU R9, [R1+0x164] ;  /* 0x0001640001097983 */ /* 0x000ea40000300800 */
[----:B------:R-:W0:Y:S01]  /*12bb0*/  LDL.LU R3, [R1+0xa24] ;  /* 0x000a240001037983 */ /* 0x000e220000300800 */
[----:B------:R-:W2:Y:S01]  /*12bc0*/  LDL.LU R0, [R1+0xa20] ;  /* 0x000a200001007983 */ /* 0x000ea20000300800 */
[----:B-1----:R-:W-:-:S02]  /*12bd0*/  MOV R22, R28 ;  /* 0x0000001c00167202 */ /* 0x002fc40000000f00 */
[----:B------:R-:W2:Y:S02]  /*12be0*/  LDL.LU R28, [R1+0xa1c] ;  /* 0x000a1c00011c7983 */ /* 0x000ea40000300800 */
[----:B------:R-:W2:Y:S01]  /*12bf0*/  LDL.LU R23, [R1+0x22c] ;  /* 0x00022c0001177983 */ /* 0x000ea20000300800 */
[----:B------:R-:W3:Y:S01]  /*12c00*/  LDL.LU R27, [R1+0x2a8] ;  /* 0x0002a800011b7983 */ /* 0x000ee20000300800 */
[----:B------:R-:W3:Y:S02]  /*12c10*/  LDL.LU R4, [R1+0x170] ;  /* 0x0001700001047983 */ /* 0x000ee40000300800 */
[----:B------:R-:W3:Y:S02]  /*12c20*/  LDL.LU R5, [R1+0x174] ;  /* 0x0001740001057983 */ /* 0x000ee40000300800 */
[----:B0-----:R-:W-:Y:S02]  /*12c30*/  IMAD.MOV.U32 R6, RZ, RZ, R3 ;  /* 0x000000ffff067224 */ /* 0x001fe400078e0003 */
[----:B------:R-:W4:Y:S01]  /*12c40*/  LDL.LU R3, [R1+0xa18] ;  /* 0x000a180001037983 */ /* 0x000f220000300800 */
[----:B------:R-:W4:Y:S01]  /*12c50*/  LDL.LU R12, [R1+0x2ac] ;  /* 0x0002ac00010c7983 */ /* 0x000f220000300800 */
[----:B--2---:R-:W-:Y:S01]  /*12c60*/  MOV R7, R0 ;  /* 0x0000000000077202 */ /* 0x004fe20000000f00 */
[----:B------:R-:W-:-:S04]  /*12c70*/  FFMA R0, R2, c[0x0][0x188], -R28 ;  /* 0x0000620002007a23 */ /* 0x000fc8000000081c */
[----:B------:R-:W-:Y:S02]  /*12c80*/  FMUL R2, R0, 1.4426950216293334961 ;  /* 0x3fb8aa3b00027820 */ /* 0x000fe40000400000 */
[--C-:B---3--:R-:W-:Y:S02]  /*12c90*/  FFMA R0, R16, c[0x0][0x188], -R28.reuse ;  /* 0x0000620010007a23 */ /* 0x108fe4000000081c */
[----:B------:R0:W1:Y:S02]  /*12ca0*/  MUFU.EX2 R24, R2 ;  /* 0x0000000200187308 */ /* 0x0000640000000800 */
[----:B0-----:R-:W-:Y:S02]  /*12cb0*/  FMUL R2, R0, 1.4426950216293334961 ;  /* 0x3fb8aa3b00027820 */ /* 0x001fe40000400000 */
[----:B-----5:R-:W-:-:S04]  /*12cc0*/  FFMA R0, R17, c[0x0][0x188], -R28 ;  /* 0x0000620011007a23 */ /* 0x020fc8000000081c */
[----:B------:R0:W2:Y:S02]  /*12cd0*/  MUFU.EX2 R26, R2 ;  /* 0x00000002001a7308 */ /* 0x0000a40000000800 */
[----:B0-----:R-:W-:Y:S02]  /*12ce0*/  FMUL R2, R0, 1.4426950216293334961 ;  /* 0x3fb8aa3b00027820 */ /* 0x001fe40000400000 */
[----:B------:R-:W-:-:S04]  /*12cf0*/  FFMA R0, R13, c[0x0][0x188], -R28 ;  /* 0x000062000d007a23 */ /* 0x000fc8000000081c */
[----:B------:R0:W3:Y:S02]  /*12d00*/  MUFU.EX2 R13, R2 ;  /* 0x00000002000d7308 */ /* 0x0000e40000000800 */
[----:B0-----:R-:W-:-:S06]  /*12d10*/  FMUL R2, R0, 1.4426950216293334961 ;  /* 0x3fb8aa3b00027820 */ /* 0x001fcc0000400000 */
[----:B------:R-:W0:Y:S01]  /*12d20*/  MUFU.EX2 R20, R2 ;  /* 0x0000000200147308 */ /* 0x000e220000000800 */
[----:B-1----:R1:W-:Y:S01]  /*12d30*/  STL [R1+0x94], R24 ;  /* 0x0000941801007387 */ /* 0x0023e20000100800 */
[----:B--2---:R2:W-:Y:S02]  /*12d40*/  STL [R1+0xa0], R26 ;  /* 0x0000a01a01007387 */ /* 0x0045e40000100800 */
[----:B---3--:R-:W-:Y:S01]  /*12d50*/  STL [R1+0x290], R13 ;  /* 0x0002900d01007387 */ /* 0x008fe20000100800 */
[----:B0-----:R-:W-:Y:S01]  /*12d60*/  STL [R1+0x294], R20 ;  /* 0x0002941401007387 */ /* 0x001fe20000100800 */
[----:B-1----:R-:W-:Y:S01]  /*12d70*/  F2FP.BF16.PACK_AB R24, R26, R24 ;  /* 0x000000181a18723e */ /* 0x002fe200000010ff */
[----:B--2---:R-:W-:Y:S02]  /*12d80*/  F2FP.BF16.PACK_AB R26, R20, R13 ;  /* 0x0000000d141a723e */ /* 0x004fe400000010ff */
[----:B----4-:R-:W-:Y:S02]  /*12d90*/  FFMA R0, R14, c[0x0][0x188], -R3 ;  /* 0x000062000e007a23 */ /* 0x010fe40000000803 */
[----:B------:R-:W2:Y:S02]  /*12da0*/  LDL.LU R14, [R1+0x1c8] ;  /* 0x0001c800010e7983 */ /* 0x000ea40000300800 */
[----:B------:R-:W-:-:S02]  /*12db0*/  FMUL R2, R0, 1.4426950216293334961 ;  /* 0x3fb8aa3b00027820 */ /* 0x000fc40000400000 */
[----:B------:R-:W-:Y:S02]  /*12dc0*/  FFMA R0, R15, c[0x0][0x188], -R3 ;  /* 0x000062000f007a23 */ /* 0x000fe40000000803 */
[----:B------:R-:W2:Y:S01]  /*12dd0*/  LDL.LU R15, [R1+0x1cc] ;  /* 0x0001cc00010f7983 */ /* 0x000ea20000300800 */
[----:B------:R0:W1:Y:S01]  /*12de0*/  MUFU.EX2 R21, R2 ;  /* 0x0000000200157308 */ /* 0x0000620000000800 */
[----:B------:R-:W2:Y:S02]  /*12df0*/  LDL.LU R16, [R1+0x140] ;  /* 0x0001400001107983 */ /* 0x000ea40000300800 */
[----:B------:R-:W2:Y:S01]  /*12e00*/  LDL.LU R17, [R1+0x144] ;  /* 0x0001440001117983 */ /* 0x000ea20000300800 */
[----:B------:R-:W2:Y:S01]  /*12e10*/  LDL.LU R18, [R1+0x148] ;  /* 0x0001480001127983 */ /* 0x000ea20000300800 */
[----:B------:R-:W2:Y:S02]  /*12e20*/  LDL.LU R19, [R1+0x14c] ;  /* 0x00014c0001137983 */ /* 0x000ea40000300800 */
[----:B0-----:R-:W-:-:S02]  /*12e30*/  FMUL R2, R0, 1.4426950216293334961 ;  /* 0x3fb8aa3b00027820 */ /* 0x001fc40000400000 */
[--C-:B------:R-:W-:Y:S02]  /*12e40*/  FFMA R0, R27, c[0x0][0x188], -R3.reuse ;  /* 0x000062001b007a23 */ /* 0x100fe40000000803 */
[----:B------:R0:W3:Y:S02]  /*12e50*/  MUFU.EX2 R25, R2 ;  /* 0x0000000200197308 */ /* 0x0000e40000000800 */
[----:B0-----:R-:W-:Y:S02]  /*12e60*/  FMUL R2, R0, 1.4426950216293334961 ;  /* 0x3fb8aa3b00027820 */ /* 0x001fe40000400000 */
[----:B------:R-:W-:-:S04]  /*12e70*/  FFMA R0, R12, c[0x0][0x188], -R3 ;  /* 0x000062000c007a23 */ /* 0x000fc80000000803 */
[----:B------:R-:W-:Y:S01]  /*12e80*/  FMUL R0, R0, 1.4426950216293334961 ;  /* 0x3fb8aa3b00007820 */ /* 0x000fe20000400000 */
[----:B------:R-:W-:Y:S08]  /*12e90*/  MUFU.EX2 R2, R2 ;  /* 0x0000000200027308 */ /* 0x000ff00000000800 */
[----:B------:R-:W0:Y:S01]  /*12ea0*/  MUFU.EX2 R12, R0 ;  /* 0x00000000000c7308 */ /* 0x000e220000000800 */
[----:B-1----:R-:W-:Y:S01]  /*12eb0*/  STL [R1+0x90], R21 ;  /* 0x0000901501007387 */ /* 0x002fe20000100800 */
[----:B---3--:R1:W-:Y:S02]  /*12ec0*/  STL [R1+0x284], R25 ;  /* 0x0002841901007387 */ /* 0x0083e40000100800 */
[----:B-1----:R-:W-:-:S02]  /*12ed0*/  F2FP.BF16.PACK_AB R25, R25, R21 ;  /* 0x000000151919723e */ /* 0x002fc400000010ff */
[----:B0-----:R-:W-:Y:S01]  /*12ee0*/  F2FP.BF16.PACK_AB R27, R12, R2 ;  /* 0x000000020c1b723e */ /* 0x001fe200000010ff */
[----:B------:R-:W-:Y:S01]  /*12ef0*/  STL [R1+0x288], R2 ;  /* 0x0002880201007387 */ /* 0x000fe20000100800 */
[----:B------:R-:W-:Y:S05]  /*12f00*/  STL [R1+0x28c], R12 ;  /* 0x00028c0c01007387 */ /* 0x000fea0000100800 */
[C---:B------:R-:W-:Y:S01]  /*12f10*/  HMMA.16816.F32.BF16 R20, R24.reuse, R22, R4 ;  /* 0x000000161814723c */ /* 0x040fe20000041804 */
[----:B------:R-:W3:Y:S11]  /*12f20*/  LDL.LU.64 R6, [R1+0xa10] ;  /* 0x000a100001067983 */ /* 0x000ef60000300a00 */
[----:B------:R-:W-:Y:S11]  /*12f30*/  @!UPT UIADD3 URZ, URZ, URZ, URZ ;  /* 0x0000003f3f3ff290 */ /* 0x000ff6000fffe03f */
[----:B------:R-:W-:Y:S01]  /*12f40*/  STL.64 [R1], R20 ;  /* 0x0000001401007387 */ /* 0x000fe20000100a00 */
[----:B------:R0:W-:Y:S03]  /*12f50*/  STL.64 [R1+0x8], R22 ;  /* 0x0000081601007387 */ /* 0x0001e60000100a00 */
[----:B0-----:R-:W4:Y:S01]  /*12f60*/  LDL.LU.64 R22, [R1+0xa08] ;  /* 0x000a080001167983 */ /* 0x001f220000300a00 */
[----:B------:R-:W4:Y:S01]  /*12f70*/  LDL.LU.64 R20, [R1+0xa00] ;  /* 0x000a000001147983 */ /* 0x000f220000300a00 */
[C---:B---3--:R-:W-:Y:S02]  /*12f80*/  HMMA.16816.F32.BF16 R4, R24.reuse, R6, R8 ;  /* 0x000000061804723c */ /* 0x048fe40000041808 */
[----:B------:R-:W4:Y:S06]  /*12f90*/  LDL.LU.64 R10, [R1+0x9f8] ;  /* 0x0009f800010a7983 */ /* 0x000f2c0000300a00 */
[C---:B--2---:R-:W-:Y:S11]  /*12fa0*/  HMMA.16816.F32.BF16 R12, R24.reuse, R14, R16 ;  /* 0x0000000e180c723c */ /* 0x044ff60000041810 */
[----:B------:R-:W-:Y:S04]  /*12fb0*/  @!UPT UIADD3 URZ, URZ, URZ, URZ ;  /* 0x0000003f3f3ff290 */ /* 0x000fe8000fffe03f */
[----:B------:R-:W-:Y:S01]  /*12fc0*/  STL [R1+0x8f0], R4 ;  /* 0x0008f00401007387 */ /* 0x000fe20000100800 */
[----:B------:R-:W-:Y:S02]  /*12fd0*/  STL [R1+0x8ec], R5 ;  /* 0x0008ec0501007387 */ /* 0x000fe40000100800 */
[----:B------:R0:W-:Y:S02]  /*12fe0*/  STL [R1+0x8cc], R6 ;  /* 0x0008cc0601007387 */ /* 0x0001e40000100800 */
[----:B------:R1:W-:Y:S01]  /*12ff0*/  STL [R1+0x8c8], R7 ;  /* 0x0008c80701007387 */ /* 0x0003e20000100800 */
[----:B0-----:R-:W2:Y:S01]  /*13000*/  LDL.LU R6, [R1+0x1d8] ;  /* 0x0001d80001067983 */ /* 0x001ea20000300800 */
[----:B-1----:R-:W2:Y:S01]  /*13010*/  LDL.LU R7, [R1+0x1dc] ;  /* 0x0001dc0001077983 */ /* 0x002ea20000300800 */
[C---:B----4-:R-:W-:Y:S02]  /*13020*/  HMMA.16816.F32.BF16 R8, R24.reuse, R10, R20 ;  /* 0x0000000a1808723c */ /* 0x050fe40000041814 */
[----:B------:R-:W3:Y:S01]  /*13030*/  LDL.LU.64 R22, [R1+0x9f0] ;  /* 0x0009f00001167983 */ /* 0x000ee20000300a00 */
[----:B------:R-:W3:Y:S11]  /*13040*/  LDL.LU.64 R20, [R1+0x9e8] ;  /* 0x0009e80001147983 */ /* 0x000ef60000300a00 */
[----:B------:R-:W-:Y:S09]  /*13050*/  @!UPT UIADD3 URZ, URZ, URZ, URZ ;  /* 0x0000003f3f3ff290 */ /* 0x000ff2000fffe03f */
[----:B------:R-:W-:Y:S01]  /*13060*/  STL [R1+0x8f4], R9 ;  /* 0x0008f40901007387 */ /* 0x000fe20000100800 */
[----:B------:R-:W-:Y:S02]  /*13070*/  STL [R1+0x8b4], R10 ;  /* 0x0008b40a01007387 */ /* 0x000fe40000100800 */
[----:B------:R-:W-:Y:S02]  /*13080*/  STL [R1+0x8b0], R11 ;  /* 0x0008b00b01007387 */ /* 0x000fe40000100800 */
[----:B------:R0:W-:Y:S02]  /*13090*/  STL [R1+0x9a8], R8 ;  /* 0x0009a80801007387 */ /* 0x0001e40000100800 */
[----:B0-----:R-:W2:Y:S01]  /*130a0*/  LDL.LU R8, [R1+0x110] ;  /* 0x0001100001087983 */ /* 0x001ea20000300800 */
[----:B------:R-:W2:Y:S02]  /*130b0*/  LDL.LU R9, [R1+0x114] ;  /* 0x0001140001097983 */ /* 0x000ea40000300800 */
[----:B------:R-:W2:Y:S02]  /*130c0*/  LDL.LU R10, [R1+0x118] ;  /* 0x00011800010a7983 */ /* 0x000ea40000300800 */
[----:B------:R-:W2:Y:S01]  /*130d0*/  LDL.LU R11, [R1+0x11c] ;  /* 0x00011c00010b7983 */ /* 0x000ea20000300800 */
[----:B------:R-:W3:Y:S01]  /*130e0*/  LDL.LU.64 R18, [R1+0x9e0] ;  /* 0x0009e00001127983 */ /* 0x000ee20000300a00 */
[----:B------:R-:W-:Y:S02]  /*130f0*/  STL [R1+0x898], R15 ;  /* 0x0008980f01007387 */ /* 0x000fe40000100800 */
[----:B------:R-:W-:Y:S02]  /*13100*/  STL [R1+0x940], R14 ;  /* 0x0009400e01007387 */ /* 0x000fe40000100800 */
[----:B------:R2:W-:Y:S02]  /*13110*/  STL.64 [R1+0x938], R12 ;  /* 0x0009380c01007387 */ /* 0x0005e40000100a00 */
[C---:B--2---:R-:W-:Y:S08]  /*13120*/  HMMA.16816.F32.BF16 R12, R24.reuse, R6, R8 ;  /* 0x00000006180c723c */ /* 0x044ff00000041808 */
[C---:B---3--:R-:W-:Y:S01]  /*13130*/  HMMA.16816.F32.BF16 R4, R24.reuse, R18, R20 ;  /* 0x000000121804723c */ /* 0x048fe20000041814 */
[----:B------:R-:W2:Y:S11]  /*13140*/  LDL.LU R10, [R1+0x218] ;  /* 0x00021800010a7983 */ /* 0x000eb60000300800 */
[----:B------:R-:W-:Y:S03]  /*13150*/  @!UPT UIADD3 URZ, URZ, URZ, URZ ;  /* 0x0000003f3f3ff290 */ /* 0x000fe6000fffe03f */
[----:B------:R-:W-:Y:S01]  /*13160*/  STL.64 [R1+0x110], R12 ;  /* 0x0001100c01007387 */ /* 0x000fe20000100a00 */
[----:B------:R-:W-:Y:S07]  /*13170*/  STL.64 [R1+0x118], R14 ;  /* 0x0001180e01007387 */ /* 0x000fee0000100a00 */
[----:B------:R-:W-:Y:S02]  /*13180*/  STL.64 [R1+0x180], R4 ;  /* 0x0001800401007387 */ /* 0x000fe40000100a00 */
[----:B------:R-:W-:Y:S01]  /*13190*/  STL.64 [R1+0x188], R6 ;  /* 0x0001880601007387 */ /* 0x000fe20000100a00 */
[----:B------:R-:W2:Y:S04]  /*131a0*/  LDL.LU R11, [R1+0x21c] ;  /* 0x00021c00010b7983 */ /* 0x000ea80000300800 */
[----:B--2---:R0:W-:Y:S04]  /*131b0*/  STL.64 [R1+0x9b0], R10 ;  /* 0x0009b00a01007387 */ /* 0x0041e80000100a00 */
[----:B0-----:R-:W2:Y:S01]  /*131c0*/  LDL.LU R10, [R1+0x208] ;  /* 0x00020800010a7983 */ /* 0x001ea20000300800 */
[----:B------:R-:W2:Y:S03]  /*131d0*/  LDL.LU R11, [R1+0x20c] ;  /* 0x00020c00010b7983 */ /* 0x000ea60000300800 */
[----:B--2---:R-:W-:Y:S01]  /*131e0*/  STL.64 [R1+0x9c8], R10 ;  /* 0x0009c80a01007387 */ /* 0x004fe20000100a00 */
[----:B------:R-:W2:Y:S02]  /*131f0*/  LDL.LU R2, [R1+0x2d0] ;  /* 0x0002d00001027983 */ /* 0x000ea40000300800 */
[----:B------:R-:W3:Y:S02]  /*13200*/  LDL.LU R4, [R1+0x2d4] ;  /* 0x0002d40001047983 */ /* 0x000ee40000300800 */
[----:B---3--:R0:W-:Y:S04]  /*13210*/  STL [R1+0x9ac], R4 ;  /* 0x0009ac0401007387 */ /* 0x0081e80000100800 */
[----:B0-----:R-:W3:Y:S01]  /*13220*/  LDL.LU R4, [R1+0x60] ;  /* 0x0000600001047983 */ /* 0x001ee20000300800 */
[----:B------:R-:W3:Y:S02]  /*13230*/  LDL.LU R5, [R1+0x64] ;  /* 0x0000640001057983 */ /* 0x000ee40000300800 */
[----:B------:R-:W4:Y:S02]  /*13240*/  LDL.LU R6, [R1+0x68] ;  /* 0x0000680001067983 */ /* 0x000f240000300800 */
[----:B------:R-:W4:Y:S01]  /*13250*/  LDL.LU R7, [R1+0x6c] ;  /* 0x00006c0001077983 */ /* 0x000f220000300800 */
[----:B------:R-:W5:Y:S01]  /*13260*/  LDL.LU R10, [R1+0x1f8] ;  /* 0x0001f800010a7983 */ /* 0x000f620000300800 */
[----:B------:R-:W5:Y:S03]  /*13270*/  LDL.LU R11, [R1+0x1fc] ;  /* 0x0001fc00010b7983 */ /* 0x000f660000300800 */
[----:B----4-:R-:W-:Y:S01]  /*13280*/  STL.64 [R1+0x9c0], R6 ;  /* 0x0009c00601007387 */ /* 0x010fe20000100a00 */
[----:B---3--:R0:W-:Y:S03]  /*13290*/  STL.64 [R1+0x9b8], R4 ;  /* 0x0009b80401007387 */ /* 0x0081e60000100a00 */
[----:B0-----:R-:W3:Y:S01]  /*132a0*/  LDL.LU R4, [R1+0xe0] ;  /* 0x0000e00001047983 */ /* 0x001ee20000300800 */
[----:B------:R-:W3:Y:S02]  /*132b0*/  LDL.LU R5, [R1+0xe4] ;  /* 0x0000e40001057983 */ /* 0x000ee40000300800 */
[----:B------:R-:W4:Y:S02]  /*132c0*/  LDL.LU R6, [R1+0xe8] ;  /* 0x0000e80001067983 */ /* 0x000f240000300800 */
[----:B------:R-:W4:Y:S02]  /*132d0*/  LDL.LU R7, [R1+0xec] ;  /* 0x0000ec0001077983 */ /* 0x000f240000300800 */
[----:B----4-:R-:W-:Y:S01]  /*132e0*/  STL.64 [R1+0x9d8], R6 ;  /* 0x0009d80601007387 */ /* 0x010fe20000100a00 */
[----:B---3--:R0:W-:Y:S03]  /*132f0*/  STL.64 [R1+0x9d0], R4 ;  /* 0x0009d00401007387 */ /* 0x0081e60000100a00 */
[----:B0-----:R-:W5:Y:S01]  /*13300*/  LDL.LU R4, [R1+0x120] ;  /* 0x0001200001047983 */ /* 0x001f620000300800 */
[----:B------:R-:W5:Y:S02]  /*13310*/  LDL.LU R5, [R1+0x124] ;  /* 0x0001240001057983 */ /* 0x000f640000300800 */
[----:B------:R-:W5:Y:S02]  /*13320*/  LDL.LU R6, [R1+0x128] ;  /* 0x0001280001067983 */ /* 0x000f640000300800 */
[----:B------:R-:W5:Y:S01]  /*13330*/  LDL.LU R7, [R1+0x12c] ;  /* 0x00012c0001077983 */ /* 0x000f620000300800 */
[----:B------:R-:W3:Y:S04]  /*13340*/  LDL.LU R23, [R1+0x2dc] ;  /* 0x0002dc0001177983 */ /* 0x000ee80000300800 */
[----:B---3--:R0:W-:Y:S01]  /*13350*/  STL [R1+0x978], R23 ;  /* 0x0009781701007387 */ /* 0x0081e20000100800 */
[----:B------:R-:W3:Y:S03]  /*13360*/  LDL.LU R22, [R1+0xc8] ;  /* 0x0000c80001167983 */ /* 0x000ee60000300800 */
[----:B0-----:R-:W3:Y:S01]  /*13370*/  LDL.LU R23, [R1+0xcc] ;  /* 0x0000cc0001177983 */ /* 0x001ee20000300800 */
[----:B------:R-:W4:Y:S03]  /*13380*/  LDL.LU R20, [R1+0x2c0] ;  /* 0x0002c00001147983 */ /* 0x000f260000300800 */
[----:B---3--:R0:W-:Y:S04]  /*13390*/  STL.64 [R1+0x990], R22 ;  /* 0x0009901601007387 */ /* 0x0081e80000100a00 */
[----:B0-----:R-:W3:Y:S01]  /*133a0*/  LDL.LU R22, [R1+0xd8] ;  /* 0x0000d80001167983 */ /* 0x001ee20000300800 */
[----:B------:R-:W3:Y:S02]  /*133b0*/  LDL.LU R23, [R1+0xdc] ;  /* 0x0000dc0001177983 */ /* 0x000ee40000300800 */
[----:B------:R-:W2:Y:S02]  /*133c0*/  LDL.LU R21, [R1+0x2c4] ;  /* 0x0002c40001157983 */ /* 0x000ea40000300800 */
[----:B------:R-:W2:Y:S01]  /*133d0*/  LDL.LU R17, [R1+0x2d8] ;  /* 0x0002d80001117983 */ /* 0x000ea20000300800 */
[----:B------:R-:W2:Y:S01]  /*133e0*/  LDL.LU R18, [R1+0xb8] ;  /* 0x0000b80001127983 */ /* 0x000ea20000300800 */
[----:B------:R-:W2:Y:S01]  /*133f0*/  LDL.LU R19, [R1+0xbc] ;  /* 0x0000bc0001137983 */ /* 0x000ea20000300800 */
[C---:B-----5:R-:W-:Y:S02]  /*13400*/  HMMA.16816.F32.BF16 R8, R24.reuse, R10, R4 ;  /* 0x0000000a1808723c */ /* 0x060fe40000041804 */
[----:B--2---:R-:W-:Y:S01]  /*13410*/  STL.64 [R1+0x9a0], R18 ;  /* 0x0009a01201007387 */ /* 0x004fe20000100a00 */
[----:B------:R0:W-:Y:S02]  /*13420*/  STL [R1+0x998], R17 ;  /* 0x0009981101007387 */ /* 0x0001e40000100800 */
[----:B------:R-:W3:Y:S01]  /*13430*/  LDL.LU R16, [R1+0x50] ;  /* 0x0000500001107983 */ /* 0x000ee20000300800 */
[----:B0-----:R-:W3:Y:S01]  /*13440*/  LDL.LU R17, [R1+0x54] ;  /* 0x0000540001117983 */ /* 0x001ee20000300800 */
[----:B------:R-:W3:Y:S02]  /*13450*/  LDL.LU R18, [R1+0x58] ;  /* 0x0000580001127983 */ /* 0x000ee40000300800 */
[----:B------:R-:W3:Y:S02]  /*13460*/  LDL.LU R19, [R1+0x5c] ;  /* 0x00005c0001137983 */ /* 0x000ee40000300800 */
[----:B------:R-:W2:Y:S01]  /*13470*/  LDL.LU R12, [R1+0x30] ;  /* 0x00003000010c7983 */ /* 0x000ea20000300800 */
[----:B------:R-:W2:Y:S01]  /*13480*/  LDL.LU R13, [R1+0x34] ;  /* 0x00003400010d7983 */ /* 0x000ea20000300800 */
[----:B------:R-:W5:Y:S02]  /*13490*/  LDL.LU R14, [R1+0x38] ;  /* 0x00003800010e7983 */ /* 0x000f640000300800 */
[----:B------:R-:W5:Y:S02]  /*134a0*/  LDL.LU R15, [R1+0x3c] ;  /* 0x00003c00010f7983 */ /* 0x000f640000300800 */
[----:B-----5:R-:W-:Y:S01]  /*134b0*/  STL.64 [R1+0x988], R14 ;  /* 0x0009880e01007387 */ /* 0x020fe20000100a00 */
[----:B--2---:R0:W-:Y:S03]  /*134c0*/  STL.64 [R1+0x980], R12 ;  /* 0x0009800c01007387 */ /* 0x0041e60000100a00 */
[----:B0-----:R-:W2:Y:S01]  /*134d0*/  LDL.LU R12, [R1+0x40] ;  /* 0x00004000010c7983 */ /* 0x001ea20000300800 */
[----:B------:R-:W2:Y:S02]  /*134e0*/  LDL.LU R13, [R1+0x44] ;  /* 0x00004400010d7983 */ /* 0x000ea40000300800 */
[----:B------:R-:W2:Y:S02]  /*134f0*/  LDL.LU R14, [R1+0x48] ;  /* 0x00004800010e7983 */ /* 0x000ea40000300800 */
[----:B------:R-:W2:Y:S01]  /*13500*/  LDL.LU R15, [R1+0x4c] ;  /* 0x00004c00010f7983 */ /* 0x000ea20000300800 */
[----:B------:R-:W5:Y:S01]  /*13510*/  LDL.LU.64 R6, [R1+0x9d8] ;  /* 0x0009d80001067983 */ /* 0x000f620000300a00 */
[----:B------:R-:W5:Y:S02]  /*13520*/  LDL.LU.64 R4, [R1+0x9d0] ;  /* 0x0009d00001047983 */ /* 0x000f640000300a00 */
[----:B------:R-:W-:Y:S02]  /*13530*/  STL.64 [R1+0x1b0], R8 ;  /* 0x0001b00801007387 */ /* 0x000fe40000100a00 */
[----:B------:R0:W-:Y:S02]  /*13540*/  STL.64 [R1+0x1b8], R10 ;  /* 0x0001b80a01007387 */ /* 0x0001e40000100a00 */
[----:B0-----:R-:W5:Y:S02]  /*13550*/  LDL.LU.64 R10, [R1+0x9c8] ;  /* 0x0009c800010a7983 */ /* 0x001f640000300a00 */
[C---:B-----5:R-:W-:Y:S02]  /*13560*/  HMMA.16816.F32.BF16 R8, R24.reuse, R10, R4 ;  /* 0x0000000a1808723c */ /* 0x060fe40000041804 */
[----:B------:R-:W5:Y:S01]  /*13570*/  LDL.LU.64 R6, [R1+0x9c0] ;  /* 0x0009c00001067983 */ /* 0x000f620000300a00 */
[----:B------:R-:W5:Y:S11]  /*13580*/  LDL.LU.64 R4, [R1+0x9b8] ;  /* 0x0009b80001047983 */ /* 0x000f760000300a00 */
[----:B------:R-:W-:Y:S09]  /*13590*/  @!UPT UIADD3 URZ, URZ, URZ, URZ ;  /* 0x0000003f3f3ff290 */ /* 0x000ff2000fffe03f */
[----:B------:R-:W-:Y:S01]  /*135a0*/  STL.64 [R1+0x1d0], R8 ;  /* 0x0001d00801007387 */ /* 0x000fe20000100a00 */
[----:B------:R0:W-:Y:S03]  /*135b0*/  STL.64 [R1+0x1d8], R10 ;  /* 0x0001d80a01007387 */ /* 0x0001e60000100a00 */
[----:B0-----:R-:W5:Y:S01]  /*135c0*/  LDL.LU.64 R10, [R1+0x9b0] ;  /* 0x0009b000010a7983 */ /* 0x001f620000300a00 */
[--C-:B------:R-:W-:Y:S01]  /*135d0*/  FFMA R0, R2, c[0x0][0x188], -R28.reuse ;  /* 0x0000620002007a23 */ /* 0x100fe2000000081c */
[----:B-----5:R-:W-:Y:S02]  /*135e0*/  HMMA.16816.F32.BF16 R8, R24, R10, R4 ;  /* 0x0000000a1808723c */ /* 0x020fe40000041804 */
[----:B------:R-:W5:Y:S01]  /*135f0*/  LDL.LU R4, [R1+0x9ac] ;  /* 0x0009ac0001047983 */ /* 0x000f620000300800 */
[----:B------:R-:W-:Y:S11]  /*13600*/  FMUL R2, R0, 1.4426950216293334961 ;  /* 0x3fb8aa3b00027820 */ /* 0x000ff60000400000 */
[----:B------:R-:W-:Y:S09]  /*13610*/  @!UPT UIADD3 URZ, URZ, URZ, URZ ;  /* 0x0000003f3f3ff290 */ /* 0x000ff2000fffe03f */
[----:B------:R0:W-:Y:S01]  /*13620*/  STL.64 [R1+0x210], R8 ;  /* 0x0002100801007387 */ /* 0x0001e20000100a00 */
[----:B------:R-:W-:Y:S03]  /*13630*/  STL.64 [R1+0x218], R10 ;  /* 0x0002180a01007387 */ /* 0x000fe60000100a00 */
[----:B0-----:R-:W2:Y:S01]  /*13640*/  LDL.LU R8, [R1+0x9a8] ;  /* 0x0009a80001087983 */ /* 0x001ea20000300800 */
[--C-:B-----5:R-:W-:Y:S02]  /*13650*/  FFMA R0, R4, c[0x0][0x188], -R28.reuse ;  /* 0x0000620004007a23 */ /* 0x120fe4000000081c */
[----:B------:R0:W1:Y:S02]  /*13660*/  MUFU.EX2 R4, R2 ;  /* 0x0000000200047308 */ /* 0x0000640000000800 */
[----:B0-----:R-:W-:Y:S02]  /*13670*/  FMUL R2, R0, 1.4426950216293334961 ;  /* 0x3fb8aa3b00027820 */ /* 0x001fe40000400000 */
[----:B----4-:R-:W-:-:S04]  /*13680*/  FFMA R0, R20, c[0x0][0x188], -R28 ;  /* 0x0000620014007a23 */ /* 0x010fc8000000081c */
[----:B------:R0:W4:Y:S02]  /*13690*/  MUFU.EX2 R9, R2 ;  /* 0x0000000200097308 */ /* 0x0001240000000800 */
[----:B0-----:R-:W-:Y:S02]  /*136a0*/  FMUL R2, R0, 1.4426950216293334961 ;  /* 0x3fb8aa3b00027820 */ /* 0x001fe40000400000 */
[----:B------:R-:W-:Y:S02]  /*136b0*/  FFMA R0, R21, c[0x0][0x188], -R28 ;  /* 0x0000620015007a23 */ /* 0x000fe4000000081c */
[----:B---3--:R-:W-:Y:S01]  /*136c0*/  HMMA.16816.F32.BF16 R20, R24, R22, R16 ;  /* 0x000000161814723c */ /* 0x008fe20000041810 */
[----:B-1----:R-:W-:Y:S01]  /*136d0*/  STL [R1+0x84], R4 ;  /* 0x0000840401007387 */ /* 0x002fe20000100800 */
[----:B----4-:R-:W-:Y:S03]  /*136e0*/  STL [R1+0x27c], R9 ;  /* 0x00027c0901007387 */ /* 0x010fe60000100800 */
[----:B------:R-:W-:Y:S01]  /*136f0*/  STL [R1+0x890], R28 ;  /* 0x0008901c01007387 */ /* 0x000fe20000100800 */
[----:B------:R-:W3:Y:S03]  /*13700*/  LDL.LU.64 R18, [R1+0x9a0] ;  /* 0x0009a00001127983 */ /* 0x000ee60000300a00 */
[----:B------:R-:W4:Y:S11]  /*13710*/  LDL.LU R17, [R1+0x998] ;  /* 0x0009980001117983 */ /* 0x000f360000300800 */
[----:B------:R-:W-:Y:S03]  /*13720*/  @!UPT UIADD3 URZ, URZ, URZ, URZ ;  /* 0x0000003f3f3ff290 */ /* 0x000fe6000fffe03f */
[----:B------:R-:W-:Y:S01]  /*13730*/  STL.64 [R1+0x200], R20 ;  /* 0x0002001401007387 */ /* 0x000fe20000100a00 */
[----:B------:R0:W-:Y:S03]  /*13740*/  STL.64 [R1+0x208], R22 ;  /* 0x0002081601007387 */ /* 0x0001e60000100a00 */
[----:B0-----:R-:W2:Y:S01]  /*13750*/  LDL.LU.64 R22, [R1+0x990] ;  /* 0x0009900001167983 */ /* 0x001ea20000300a00 */
[----:B------:R0:W1:Y:S02]  /*13760*/  MUFU.EX2 R6, R2 ;  /* 0x0000000200067308 */ /* 0x0000640000000800 */
[----:B0-----:R-:W-:-:S06]  /*13770*/  FMUL R2, R0, 1.4426950216293334961 ;  /* 0x3fb8aa3b00027820 */ /* 0x001fcc0000400000 */
[----:B------:R-:W0:Y:S01]  /*13780*/  MUFU.EX2 R2, R2 ;  /* 0x0000000200027308 */ /* 0x000e220000000800 */
[----:B-1----:R-:W-:Y:S01]  /*13790*/  STL [R1+0x280], R6 ;  /* 0x0002800601007387 */ /* 0x002fe20000100800 */
[----:B--2---:R-:W-:Y:S03]  /*137a0*/  HMMA.16816.F32.BF16 R20, R24, R22, R12 ;  /* 0x000000161814723c */ /* 0x004fe6000004180c */
[----:B------:R-:W3:Y:S01]  /*137b0*/  LDL.LU.64 R14, [R1+0x988] ;  /* 0x00098800010e7983 */ /* 0x000ee20000300a00 */
[----:B0-----:R0:W-:Y:S02]  /*137c0*/  STL [R1+0x278], R2 ;  /* 0x0002780201007387 */ /* 0x0011e40000100800 */
[----:B------:R-:W3:Y:S02]  /*137d0*/  LDL.LU.64 R12, [R1+0x980] ;  /* 0x00098000010c7983 */ /* 0x000ee40000300a00 */
[----:B----4-:R-:W-:-:S04]  /*137e0*/  FFMA R0, R17, c[0x0][0x188], -R3 ;  /* 0x0000620011007a23 */ /* 0x010fc80000000803 */
[----:B0-----:R-:W-:-:S04]  /*137f0*/  FMUL R2, R0, 1.4426950216293334961 ;  /* 0x3fb8aa3b00027820 */ /* 0x001fc80000400000 */
[----:B------:R-:W0:Y:S07]  /*13800*/  MUFU.EX2 R7, R2 ;  /* 0x0000000200077308 */ /* 0x000e2e0000000800 */
[----:B------:R-:W-:Y:S01]  /*13810*/  STL.64 [R1+0x1f0], R20 ;  /* 0x0001f01401007387 */ /* 0x000fe20000100a00 */
[----:B------:R1:W-:Y:S03]  /*13820*/  STL.64 [R1+0x1f8], R22 ;  /* 0x0001f81601007387 */ /* 0x0003e60000100a00 */
[----:B-1----:R-:W2:Y:S01]  /*13830*/  LDL.LU R23, [R1+0x978] ;  /* 0x0009780001177983 */ /* 0x002ea20000300800 */
[----:B0-----:R-:W-:Y:S02]  /*13840*/  STL.64 [R1+0x970], R6 ;  /* 0x0009700601007387 */ /* 0x001fe40000100a00 */
[----:B------:R3:W-:Y:S02]  /*13850*/  STL [R1+0x968], R4 ;  /* 0x0009680401007387 */ /* 0x0007e40000100800 */
[----:B---3--:R-:W-:Y:S01]  /*13860*/  HMMA.16816.F32.BF16 R4, R24, R18, R12 ;  /* 0x000000121804723c */ /* 0x008fe2000004180c */
[----:B------:R-:W3:Y:S01]  /*13870*/  LDL.LU R13, [R1+0x410] ;  /* 0x00041000010d7983 */ /* 0x000ee20000300800 */
[----:B------:R-:W3:Y:S11]  /*13880*/  LDL.LU R14, [R1+0x418] ;  /* 0x00041800010e7983 */ /* 0x000ef60000300800 */
[----:B------:R-:W-:Y:S10]  /*13890*/  @!UPT UIADD3 URZ, URZ, URZ, URZ ;  /* 0x0000003f3f3ff290 */ /* 0x000ff4000fffe03f */
[----:B------:R-:W-:Y:S01]  /*138a0*/  STL.64 [R1+0x1e0], R4 ;  /* 0x0001e00401007387 */ /* 0x000fe20000100a00 */
[----:B------:R-:W-:Y:S02]  /*138b0*/  STL.64 [R1+0x1e8], R6 ;  /* 0x0001e80601007387 */ /* 0x000fe40000100a00 */
[----:B------:R-:W4:Y:S02]  /*138c0*/  LDL.LU R15, [R1+0x420] ;  /* 0x00042000010f7983 */ /* 0x000f240000300800 */
[----:B------:R-:W5:Y:S01]  /*138d0*/  LDL.LU R18, [R1+0x414] ;  /* 0x0004140001127983 */ /* 0x000f620000300800 */
[----:B------:R-:W5:Y:S04]  /*138e0*/  LDL.LU R19, [R1+0x364] ;  /* 0x0003640001137983 */ /* 0x000f680000300800 */
[----:B------:R-:W0:Y:S01]  /*138f0*/  S2R R17, SR_TID.X ;  /* 0x0000000000117919 */ /* 0x000e220000002100 */
[----:B--2---:R-:W-:Y:S01]  /*13900*/  FFMA R0, R23, c[0x0][0x188], -R3 ;  /* 0x0000620017007a23 */ /* 0x004fe20000000803 */
[C---:B0-----:R-:W-:Y:S01]  /*13910*/  LOP3.LUT R16, R17.reuse, 0x7, RZ, 0xc0, !PT ;  /* 0x0000000711107812 */ /* 0x041fe200078ec0ff */
[----:B------:R-:W-:-:S04]  /*13920*/  IMAD.SHL.U32 R17, R17, 0x2, RZ ;  /* 0x0000000211117824 */ /* 0x000fc800078e00ff */
[----:B------:R-:W-:-:S05]  /*13930*/  IMAD R23, R16, 0x110, RZ ;  /* 0x0000011010177824 */ /* 0x000fca00078e02ff */
[----:B------:R-:W-:Y:S01]  /*13940*/  LOP3.LUT R23, R23, 0x30, R17, 0x78, !PT ;  /* 0x0000003017177812 */ /* 0x000fe200078e7811 */
[----:B-----5:R0:W-:Y:S04]  /*13950*/  STL.64 [R1+0x928], R18 ;  /* 0x0009281201007387 */ /* 0x0201e80000100a00 */
[----:B0-----:R-:W2:Y:S01]  /*13960*/  LDL.LU R18, [R1+0x98] ;  /* 0x0000980001127983 */ /* 0x001ea20000300800 */
[----:B------:R-:W-:Y:S01]  /*13970*/  MOV R19, R29 ;  /* 0x0000001d00137202 */ /* 0x000fe20000000f00 */
[----:B------:R-:W5:Y:S02]  /*13980*/  LDL.LU R22, [R1+0x2c8] ;  /* 0x0002c80001167983 */ /* 0x000f640000300800 */
[----:B------:R-:W3:Y:S01]  /*13990*/  LDL.LU R29, [R1+0x2cc] ;  /* 0x0002cc00011d7983 */ /* 0x000ee20000300800 */
[----:B------:R-:W3:Y:S01]  /*139a0*/  LDL.LU R12, [R1+0x428] ;  /* 0x00042800010c7983 */ /* 0x000ee20000300800 */
[----:B------:R-:W3:Y:S02]  /*139b0*/  LDL.LU R16, [R1+0x40c] ;  /* 0x00040c0001107983 */ /* 0x000ee40000300800 */
[----:B------:R-:W3:Y:S01]  /*139c0*/  LDL.LU R17, [R1+0x424] ;  /* 0x0004240001117983 */ /* 0x000ee20000300800 */
[----:B------:R-:W-:-:S05]  /*139d0*/  LOP3.LUT R23, R23, 0x40, RZ, 0x3c, !PT ;  /* 0x0000004017177812 */ /* 0x000fca00078e3cff */
[----:B------:R-:W0:Y:S02]  /*139e0*/  LDSM.16.M88.4 R4, [R23+0x10080] ;  /* 0x010080001704783b */ /* 0x000e240000000200 */
[----:B0-----:R-:W-:Y:S01]  /*139f0*/  IMAD.MOV.U32 R11, RZ, RZ, R4 ;  /* 0x000000ffff0b7224 */ /* 0x001fe200078e0004 */
[----:B------:R-:W-:Y:S01]  /*13a00*/  MOV R10, R5 ;  /* 0x00000005000a7202 */ /* 0x000fe20000000f00 */
[----:B--2---:R-:W-:Y:S04]  /*13a10*/  STL.64 [R1+0x950], R18 ;  /* 0x0009501201007387 */ /* 0x004fe80000100a00 */
[----:B---3--:R0:W-:Y:S04]  /*13a20*/  STL.64 [R1+0x948], R16 ;  /* 0x0009481001007387 */ /* 0x0081e80000100a00 */
[----:B0-----:R-:W2:Y:S01]  /*13a30*/  LDL.LU R17, [R1+0x41c] ;  /* 0x00041c0001117983 */ /* 0x001ea20000300800 */
[----:B------:R-:W3:Y:S02]  /*13a40*/  LDL.LU R18, [R1+0xa8] ;  /* 0x0000a80001127983 */ /* 0x000ee40000300800 */
[----:B------:R-:W3:Y:S02]  /*13a50*/  LDL.LU R19, [R1+0xac] ;  /* 0x0000ac0001137983 */ /* 0x000ee40000300800 */
[----:B------:R-:W2:Y:S01]  /*13a60*/  LDL.LU R28, [R1+0x358] ;  /* 0x00035800011c7983 */ /* 0x000ea20000300800 */
[----:B------:R-:W2:Y:S01]  /*13a70*/  LDL.LU R20, [R1+0x368] ;  /* 0x0003680001147983 */ /* 0x000ea20000300800 */
[----:B------:R0:W-:Y:S03]  /*13a80*/  STL.64 [R1+0x258], R6 ;  /* 0x0002580601007387 */ /* 0x0001e60000100a00 */
[----:B0-----:R-:W2:Y:S01]  /*13a90*/  LDL.LU.64 R6, [R1+0x970] ;  /* 0x0009700001067983 */ /* 0x001ea20000300a00 */
[----:B------:R-:W2:Y:S02]  /*13aa0*/  LDL.LU R4, [R1+0x968] ;  /* 0x0009680001047983 */ /* 0x000ea40000300800 */
[----:B------:R0:W-:Y:S02]  /*13ab0*/  STL.64 [R1+0x910], R10 ;  /* 0x0009100a01007387 */ /* 0x0001e40000100a00 */
[----:B------:R1:W-:Y:S01]  /*13ac0*/  STL.64 [R1+0x908], R8 ;  /* 0x0009080801007387 */ /* 0x0003e20000100a00 */
[----:B0-----:R-:W2:Y:S01]  /*13ad0*/  LDL.LU R10, [R1+0x88] ;  /* 0x00008800010a7983 */ /* 0x001ea20000300800 */
[----:B------:R-:W2:Y:S03]  /*13ae0*/  LDL.LU R11, [R1+0x8c] ;  /* 0x00008c00010b7983 */ /* 0x000ea60000300800 */
[----:B--2---:R0:W-:Y:S01]  /*13af0*/  STL.64 [R1+0x930], R10 ;  /* 0x0009300a01007387 */ /* 0x0041e20000100a00 */
[----:B-1----:R-:W2:Y:S02]  /*13b00*/  LDL.LU R8, [R1+0x10] ;  /* 0x0000100001087983 */ /* 0x002ea40000300800 */
[----:B------:R-:W2:Y:S01]  /*13b10*/  LDL.LU R9, [R1+0x14] ;  /* 0x0000140001097983 */ /* 0x000ea20000300800 */
[----:B0-----:R-:W2:Y:S01]  /*13b20*/  LDL.LU R10, [R1+0x18] ;  /* 0x00001800010a7983 */ /* 0x001ea20000300800 */
[----:B------:R-:W2:Y:S03]  /*13b30*/  LDL.LU R11, [R1+0x1c] ;  /* 0x00001c00010b7983 */ /* 0x000ea60000300800 */
[----:B--2---:R-:W-:Y:S01]  /*13b40*/  STL.64 [R1+0x960], R10 ;  /* 0x0009600a01007387 */ /* 0x004fe20000100a00 */
[----:B------:R0:W-:Y:S03]  /*13b50*/  STL.64 [R1+0x958], R8 ;  /* 0x0009580801007387 */ /* 0x0001e60000100a00 */
[----:B0-----:R-:W3:Y:S01]  /*13b60*/  LDL.LU R8, [R1+0x20] ;  /* 0x0000200001087983 */ /* 0x001ee20000300800 */
[----:B------:R-:W3:Y:S02]  /*13b70*/  LDL.LU R9, [R1+0x24] ;  /* 0x0000240001097983 */ /* 0x000ee40000300800 */
[----:B------:R-:W3:Y:S02]  /*13b80*/  LDL.LU R10, [R1+0x28] ;  /* 0x00002800010a7983 */ /* 0x000ee40000300800 */
[----:B------:R-:W3:Y:S02]  /*13b90*/  LDL.LU R11, [R1+0x2c] ;  /* 0x00002c00010b7983 */ /* 0x000ee40000300800 */
[----:B------:R-:W-:-:S02]  /*13ba0*/  FADD R12, R12, R17 ;  /* 0x000000110c0c7221 */ /* 0x000fc40000000000 */
[----:B------:R-:W-:-:S04]  /*13bb0*/  FMUL R2, R0, 1.4426950216293334961 ;  /* 0x3fb8aa3b00027820 */ /* 0x000fc80000400000 */
[----:B------:R-:W0:Y:S01]  /*13bc0*/  MUFU.EX2 R5, R2 ;  /* 0x0000000200057308 */ /* 0x000e220000000800 */
[----:B------:R-:W-:Y:S01]  /*13bd0*/  STL [R1+0x80], R7 ;  /* 0x0000800701007387 */ /* 0x000fe20000100800 */
[--C-:B-----5:R-:W-:Y:S02]  /*13be0*/  FFMA R0, R22, c[0x0][0x188], -R3.reuse ;  /* 0x0000620016007a23 */ /* 0x120fe40000000803 */
[----:B------:R-:W2:Y:S02]  /*13bf0*/  LDL.LU R21, [R1+0x35c] ;  /* 0x00035c0001157983 */ /* 0x000ea40000300800 */
[----:B------:R-:W5:Y:S01]  /*13c00*/  LDL.LU R22, [R1+0x36c] ;  /* 0x00036c0001167983 */ /* 0x000f620000300800 */
[----:B------:R-:W-:Y:S04]  /*13c10*/  STL [R1+0x894], R3 ;  /* 0x0008940301007387 */ /* 0x000fe80000100800 */
[----:B0-----:R-:W-:Y:S01]  /*13c20*/  STL [R1+0x274], R5 ;  /* 0x0002740501007387 */ /* 0x001fe20000100800 */
[----:B---3--:R-:W-:Y:S03]  /*13c30*/  HMMA.16816.F32.BF16 R16, R24, R18, R8 ;  /* 0x000000121810723c */ /* 0x008fe60000041808 */
[----:B------:R-:W3:Y:S01]  /*13c40*/  LDL.LU.64 R10, [R1+0x960] ;  /* 0x00096000010a7983 */ /* 0x000ee20000300a00 */
[----:B------:R-:W3:Y:S11]  /*13c50*/  LDL.LU.64 R8, [R1+0x958] ;  /* 0x0009580001087983 */ /* 0x000ef60000300a00 */
[----:B------:R-:W-:Y:S08]  /*13c60*/  @!UPT UIADD3 URZ, URZ, URZ, URZ ;  /* 0x0000003f3f3ff290 */ /* 0x000ff0000fffe03f */
[----:B------:R-:W-:Y:S01]  /*13c70*/  STL.64 [R1+0x1c0], R16 ;  /* 0x0001c01001007387 */ /* 0x000fe20000100a00 */
[----:B------:R0:W-:Y:S03]  /*13c80*/  STL.64 [R1+0x1c8], R18 ;  /* 0x0001c81201007387 */ /* 0x0001e60000100a00 */
[----:B0-----:R-:W3:Y:S01]  /*13c90*/  LDL.LU.64 R18, [R1+0x950] ;  /* 0x0009500001127983 */ /* 0x001ee20000300a00 */
[----:B------:R-:W2:Y:S02]  /*13ca0*/  LDL.LU.64 R16, [R1+0x948] ;  /* 0x0009480001107983 */ /* 0x000ea40000300a00 */
[----:B------:R-:W-:Y:S02]  /*13cb0*/  FFMA R29, R29, c[0x0][0x188], -R3 ;  /* 0x000062001d1d7a23 */ /* 0x000fe40000000803 */
[----:B------:R-:W-:Y:S02]  /*13cc0*/  FMUL R3, R0, 1.4426950216293334961 ;  /* 0x3fb8aa3b00037820 */ /* 0x000fe40000400000 */
[----:B------:R-:W-:-:S02]  /*13cd0*/  FADD R2, R14, R13 ;  /* 0x0000000d0e027221 */ /* 0x000fc40000000000 */
[----:B----4-:R-:W-:Y:S02]  /*13ce0*/  FADD R0, R15, R12 ;  /* 0x0000000c0f007221 */ /* 0x010fe40000000000 */
[----:B------:R-:W0:Y:S01]  /*13cf0*/  LDSM.16.M88.4 R12, [R23+0x10880] ;  /* 0x01088000170c783b */ /* 0x000e220000000200 */
[----:B------:R-:W1:Y:S03]  /*13d00*/  MUFU.EX2 R3, R3 ;  /* 0x0000000300037308 */ /* 0x000e660000000800 */
[----:B0-----:R-:W-:Y:S01]  /*13d10*/  STL [R1+0x240], R12 ;  /* 0x0002400c01007387 */ /* 0x001fe20000100800 */
[----:B------:R0:W-:Y:S02]  /*13d20*/  STL.64 [R1+0x248], R14 ;  /* 0x0002480e01007387 */ /* 0x0001e40000100a00 */
[----:B0-----:R-:W-:Y:S01]  /*13d30*/  IMAD.MOV.U32 R15, RZ, RZ, R13 ;  /* 0x000000ffff0f7224 */ /* 0x001fe200078e000d */
[----:B------:R-:W4:Y:S01]  /*13d40*/  LDL.LU R14, [R1+0x940] ;  /* 0x00094000010e7983 */ /* 0x000f220000300800 */
[----:B------:R-:W4:Y:S02]  /*13d50*/  LDL.LU.64 R12, [R1+0x938] ;  /* 0x00093800010c7983 */ /* 0x000f240000300a00 */
[----:B-1----:R-:W-:Y:S02]  /*13d60*/  STL [R1+0x270], R3 ;  /* 0x0002700301007387 */ /* 0x002fe40000100800 */
[----:B--2---:R-:W-:-:S02]  /*13d70*/  FADD R2, R16, R2 ;  /* 0x0000000210027221 */ /* 0x004fc40000000000 */
[----:B------:R-:W-:Y:S02]  /*13d80*/  FADD R0, R17, R0 ;  /* 0x0000000011007221 */ /* 0x000fe40000000000 */
[----:B---3--:R-:W-:Y:S01]  /*13d90*/  HMMA.16816.F32.BF16 R16, R24, R18, R8 ;  /* 0x000000121810723c */ /* 0x008fe20000041808 */
[----:B------:R-:W2:Y:S11]  /*13da0*/  LDL.LU.64 R10, [R1+0x930] ;  /* 0x00093000010a7983 */ /* 0x000eb60000300a00 */
[----:B------:R-:W-:Y:S11]  /*13db0*/  @!UPT UIADD3 URZ, URZ, URZ, URZ ;  /* 0x0000003f3f3ff290 */ /* 0x000ff6000fffe03f */
[----:B------:R-:W-:Y:S01]  /*13dc0*/  STL.64 [R1+0x1a0], R16 ;  /* 0x0001a01001007387 */ /* 0x000fe20000100a00 */
[----:B------:R0:W-:Y:S03]  /*13dd0*/  STL.64 [R1+0x1a8], R18 ;  /* 0x0001a81201007387 */ /* 0x0001e60000100a00 */
[----:B0-----:R-:W3:Y:S02]  /*13de0*/  LDL.LU.64 R18, [R1+0x928] ;  /* 0x0009280001127983 */ /* 0x001ee40000300a00 */
[----:B---3--:R-:W-:Y:S02]  /*13df0*/  FADD R2, R18, R2 ;  /* 0x0000000212027221 */ /* 0x008fe40000000000 */
[----:B------:R-:W-:Y:S02]  /*13e00*/  FADD R0, R19, R0 ;  /* 0x0000000013007221 */ /* 0x000fe40000000000 */
[----:B------:R-:W0:Y:S04]  /*13e10*/  LDSM.16.M88.4 R16, [R23+0x11080] ;  /* 0x011080001710783b */ /* 0x000e280000000200 */
[----:B0-----:R-:W-:Y:S01]  /*13e20*/  STL.64 [R1+0x230], R16 ;  /* 0x0002301001007387 */ /* 0x001fe20000100a00 */
[----:B------:R0:W-:Y:S03]  /*13e30*/  STL.64 [R1+0x238], R18 ;  /* 0x0002381201007387 */ /* 0x0001e60000100a00 */
[----:B0-----:R-:W2:Y:S01]  /*13e40*/  LDL.LU.64 R18, [R1+0x920] ;  /* 0x0009200001127983 */ /* 0x001ea20000300a00 */
[----:B------:R-:W2:Y:S02]  /*13e50*/  LDL.LU.64 R16, [R1+0x918] ;  /* 0x0009180001107983 */ /* 0x000ea40000300a00 */
[----:B------:R-:W-:-:S02]  /*13e60*/  FADD R2, R28, R2 ;  /* 0x000000021c027221 */ /* 0x000fc40000000000 */
[----:B------:R-:W-:Y:S02]  /*13e70*/  FADD R0, R20, R0 ;  /* 0x0000000014007221 */ /* 0x000fe40000000000 */
[----:B------:R-:W-:Y:S02]  /*13e80*/  FADD R2, R21, R2 ;  /* 0x0000000215027221 */ /* 0x000fe40000000000 */
[----:B-----5:R-:W-:Y:S02]  /*13e90*/  FADD R0, R22, R0 ;  /* 0x0000000016007221 */ /* 0x020fe40000000000 */
[----:B------:R-:W0:Y:S02]  /*13ea0*/  LDSM.16.M88.4 R20, [R23+0x11880] ;  /* 0x011880001714783b */ /* 0x000e240000000200 */
[----:B0-----:R-:W-:Y:S01]  /*13eb0*/  MOV R3, R20 ;  /* 0x0000001400037202 */ /* 0x001fe20000000f00 */
[----:B------:R-:W-:Y:S01]  /*13ec0*/  IMAD.MOV.U32 R28, RZ, RZ, R21 ;  /* 0x000000ffff1c7224 */ /* 0x000fe200078e0015 */
[C---:B--2---:R-:W-:Y:S01]  /*13ed0*/  HMMA.16816.F32.BF16 R16, R24.reuse, R10, R16 ;  /* 0x0000000a1810723c */ /* 0x044fe20000041810 */
[----:B------:R-:W2:Y:S01]  /*13ee0*/  LDL.LU.64 R10, [R1+0x910] ;  /* 0x00091000010a7983 */ /* 0x000ea20000300a00 */
[----:B------:R-:W3:Y:S11]  /*13ef0*/  LDL.LU.64 R8, [R1+0x908] ;  /* 0x0009080001087983 */ /* 0x000ef60000300a00 */
[----:B------:R-:W-:Y:S10]  /*13f00*/  @!UPT UIADD3 URZ, URZ, URZ, URZ ;  /* 0x0000003f3f3ff290 */ /* 0x000ff4000fffe03f */
[----:B------:R0:W-:Y:S04]  /*13f10*/  STL [R1+0x7d4], R16 ;  /* 0x0007d41001007387 */ /* 0x0001e80000100800 */
[----:B0-----:R-:W5:Y:S01]  /*13f20*/  LDL.LU R16, [R1+0x370] ;  /* 0x0003700001107983 */ /* 0x001f620000300800 */
[----:B------:R0:W-:Y:S03]  /*13f30*/  STL [R1+0x7d0], R17 ;  /* 0x0007d01101007387 */ /* 0x0001e60000100800 */
[----:B0-----:R-:W2:Y:S01]  /*13f40*/  LDL.LU R17, [R1+0x360] ;  /* 0x0003600001117983 */ /* 0x001ea20000300800 */
[----:B------:R0:W-:Y:S02]  /*13f50*/  STL [R1+0x7cc], R18 ;  /* 0x0007cc1201007387 */ /* 0x0001e40000100800 */
[----:B------:R1:W-:Y:S01]  /*13f60*/  STL [R1+0x7c8], R19 ;  /* 0x0007c81301007387 */ /* 0x0003e20000100800 */
[----:B0-----:R-:W2:Y:S01]  /*13f70*/  LDL.LU R18, [R1+0x78] ;  /* 0x0000780001127983 */ /* 0x001ea20000300800 */
[----:B-1----:R-:W2:Y:S02]  /*13f80*/  LDL.LU R19, [R1+0x7c] ;  /* 0x00007c0001137983 */ /* 0x002ea40000300800 */
[----:B------:R0:W-:Y:S02]  /*13f90*/  STL.64 [R1+0x228], R22 ;  /* 0x0002281601007387 */ /* 0x0001e40000100a00 */
[----:B0-----:R-:W2:Y:S01]  /*13fa0*/  LDL.LU.64 R22, [R1+0x900] ;  /* 0x0009000001167983 */ /* 0x001ea20000300a00 */
[----:B------:R-:W2:Y:S02]  /*13fb0*/  LDL.LU.64 R20, [R1+0x8f8] ;  /* 0x0008f80001147983 */ /* 0x000ea40000300a00 */
[----:B--2---:R-:W-:Y:S01]  /*13fc0*/  HMMA.16816.F32.BF16 R20, R24, R18, R20 ;  /* 0x000000121814723c */ /* 0x004fe20000041814 */
[----:B------:R-:W-:Y:S11]  /*13fd0*/  FADD R2, R17, R2 ;  /* 0x0000000211027221 */ /* 0x000ff60000000000 */
[----:B------:R-:W-:Y:S11]  /*13fe0*/  @!UPT UIADD3 URZ, URZ, URZ, URZ ;  /* 0x0000003f3f3ff290 */ /* 0x000ff6000fffe03f */
[----:B------:R-:W-:Y:S01]  /*13ff0*/  @!UPT UIADD3 URZ, URZ, URZ, URZ ;  /* 0x0000003f3f3ff290 */ /* 0x000fe2000fffe03f */
[----:B------:R-:W-:Y:S02]  /*14000*/  IMAD.MOV.U32 R19, RZ, RZ, R23 ;  /* 0x000000ffff137224 */ /* 0x000fe400078e0017 */
[----:B------:R-:W0:Y:S01]  /*14010*/  S2R R23, SR_TID.X ;  /* 0x0000000000177919 */ /* 0x000e220000002100 */
[----:B------:R-:W-:Y:S01]  /*14020*/  IMAD.MOV.U32 R17, RZ, RZ, R21 ;  /* 0x000000ffff117224 */ /* 0x000fe200078e0015 */
[----:B------:R-:W-:Y:S02]  /*14030*/  MOV R18, R22 ;  /* 0x0000001600127202 */ /* 0x000fe40000000f00 */
[C---:B0-----:R-:W-:Y:S02]  /*14040*/  LOP3.LUT R21, R23.reuse, 0x7, RZ, 0xc0, !PT ;  /* 0x0000000717157812 */ /* 0x041fe400078ec0ff */
[----:B------:R-:W-:Y:S02]  /*14050*/  SHF.L.U32 R22, R23, 0x1, RZ ;  /* 0x0000000117167819 */ /* 0x000fe400000006ff */
[----:B------:R-:W2:Y:S01]  /*14060*/  LDL.LU R23, [R1+0x278] ;  /* 0x0002780001177983 */ /* 0x000ea20000300800 */
[----:B-----5:R-:W-:Y:S01]  /*14070*/  FADD R0, R16, R0 ;  /* 0x0000000010007221 */ /* 0x020fe20000000000 */
[----:B------:R-:W-:-:S05]  /*14080*/  MOV R16, R20 ;  /* 0x0000001400107202 */ /* 0x000fca0000000f00 */
[----:B------:R0:W-:Y:S02]  /*14090*/  STL [R1+0x7e4], R16 ;  /* 0x0007e41001007387 */ /* 0x0001e40000100800 */
[----:B0-----:R-:W-:-:S05]  /*140a0*/  IMAD R16, R21, 0x110, RZ ;  /* 0x0000011015107824 */ /* 0x001fca00078e02ff */
[----:B------:R-:W-:-:S04]  /*140b0*/  LOP3.LUT R16, R16, 0x30, R22, 0x78, !PT ;  /* 0x0000003010107812 */ /* 0x000fc800078e7816 */
[----:B------:R-:W-:-:S05]  /*140c0*/  LOP3.LUT R16, R16, 0x40, RZ, 0x3c, !PT ;  /* 0x0000004010107812 */ /* 0x000fca00078e3cff */
[----:B------:R-:W0:Y:S04]  /*140d0*/  LDSM.16.M88.4 R24, [R16+0x12080] ;  /* 0x012080001018783b */ /* 0x000e280000000200 */
[----:B------:R-:W-:Y:S01]  /*140e0*/  STL [R1+0x7e0], R17 ;  /* 0x0007e01101007387 */ /* 0x000fe20000100800 */
[----:B------:R0:W-:Y:S02]  /*140f0*/  STL [R1+0x7dc], R18 ;  /* 0x0007dc1201007387 */ /* 0x0001e40000100800 */
[----:B------:R-:W-:Y:S02]  /*14100*/  STL [R1+0x7d8], R19 ;  /* 0x0007d81301007387 */ /* 0x000fe40000100800 */
[----:B0-----:R-:W-:Y:S01]  /*14110*/  IMAD.MOV.U32 R18, RZ, RZ, R24 ;  /* 0x000000ffff127224 */ /* 0x001fe200078e0018 */
[----:B------:R-:W-:Y:S01]  /*14120*/  MOV R17, R25 ;  /* 0x0000001900117202 */ /* 0x000fe20000000f00 */
[----:B------:R0:W-:Y:S03]  /*14130*/  STL.64 [R1+0x198], R26 ;  /* 0x0001981a01007387 */ /* 0x0001e60000100a00 */
[----:B------:R-:W-:Y:S01]  /*14140*/  STL [R1+0x8e8], R18 ;  /* 0x0008e81201007387 */ /* 0x000fe20000100800 */
[----:B---3--:R-:W-:Y:S01]  /*14150*/  F2FP.BF16.PACK_AB R24, R9, R4 ;  /* 0x000000040918723e */ /* 0x008fe200000010ff */
[----:B------:R1:W-:Y:S01]  /*14160*/  STL.64 [R1+0x8e0], R16 ;  /* 0x0008e01001007387 */ /* 0x0003e20000100a00 */
[----:B------:R-:W3:Y:S02]  /*14170*/  LDL.LU R9, [R1+0x8f4] ;  /* 0x0008f40001097983 */ /* 0x000ee40000300800 */
[----:B------:R-:W5:Y:S01]  /*14180*/  LDL.LU R4, [R1+0x8f0] ;  /* 0x0008f00001047983 */ /* 0x000f620000300800 */
[----:B------:R-:W-:-:S02]  /*14190*/  F2FP.BF16.PACK_AB R25, R5, R7 ;  /* 0x000000070519723e */ /* 0x000fc400000010ff */
[----:B------:R-:W5:Y:S01]  /*141a0*/  LDL.LU R5, [R1+0x8ec] ;  /* 0x0008ec0001057983 */ /* 0x000f620000300800 */
[----:B0-----:R-:W3:Y:S03]  /*141b0*/  LDL R27, [R1+0x270] ;  /* 0x00027000011b7983 */ /* 0x001ee60000100800 */
[----:B------:R-:W3:Y:S04]  /*141c0*/  LDL.LU R21, [R1+0x350] ;  /* 0x0003500001157983 */ /* 0x000ee80000300800 */
[----:B-1----:R-:W3:Y:S01]  /*141d0*/  LDL.LU R16, [R1] ;  /* 0x0000000001107983 */ /* 0x002ee20000300800 */
[----:B------:R-:W3:Y:S02]  /*141e0*/  LDL.LU R17, [R1+0x4] ;  /* 0x0000040001117983 */ /* 0x000ee40000300800 */
[----:B------:R-:W3:Y:S02]  /*141f0*/  LDL.LU R18, [R1+0x8] ;  /* 0x0000080001127983 */ /* 0x000ee40000300800 */
[----:B------:R-:W3:Y:S01]  /*14200*/  LDL.LU R19, [R1+0xc] ;  /* 0x00000c0001137983 */ /* 0x000ee20000300800 */
[----:B------:R-:W3:Y:S01]  /*14210*/  LDL.LU R20, [R1+0x338] ;  /* 0x0003380001147983 */ /* 0x000ee20000300800 */
[----:B------:R-:W3:Y:S01]  /*14220*/  LDL.LU R22, [R1+0x34c] ;  /* 0x00034c0001167983 */ /* 0x000ee20000300800 */
[----:B--2---:R-:W-:-:S02]  /*14230*/  F2FP.BF16.PACK_AB R26, R23, R6 ;  /* 0x00000006171a723e */ /* 0x004fc400000010ff */
[----:B------:R-:W2:Y:S01]  /*14240*/  LDL.LU R6, [R1+0x340] ;  /* 0x0003400001067983 */ /* 0x000ea20000300800 */
[----:B------:R-:W2:Y:S03]  /*14250*/  LDL.LU R7, [R1+0x354] ;  /* 0x0003540001077983 */ /* 0x000ea60000300800 */
[----:B--2---:R0:W-:Y:S04]  /*14260*/  STL.64 [R1+0x8d8], R6 ;  /* 0x0008d80601007387 */ /* 0x0041e80000100a00 */
[----:B0-----:R-:W2:Y:S01]  /*14270*/  LDL.LU R7, [R1+0x374] ;  /* 0x0003740001077983 */ /* 0x001ea20000300800 */
[----:B-----5:R0:W-:Y:S02]  /*14280*/  STL.64 [R1+0x8d0], R4 ;  /* 0x0008d00401007387 */ /* 0x0201e40000100a00 */
[----:B0-----:R-:W-:Y:S01]  /*14290*/  MOV R5, R10 ;  /* 0x0000000a00057202 */ /* 0x001fe20000000f00 */
[----:B------:R-:W-:Y:S01]  /*142a0*/  IMAD.MOV.U32 R4, RZ, RZ, R11 ;  /* 0x000000ffff047224 */ /* 0x000fe200078e000b */
[----:B------:R-:W5:Y:S01]  /*142b0*/  LDL.LU R10, [R1+0x344] ;  /* 0x00034400010a7983 */ /* 0x000f620000300800 */
[----:B------:R-:W5:Y:S02]  /*142c0*/  LDL.LU R11, [R1+0x328] ;  /* 0x00032800010b7983 */ /* 0x000f640000300800 */
[----:B------:R-:W-:-:S06]  /*142d0*/  FMUL R29, R29, 1.4426950216293334961 ;  /* 0x3fb8aa3b1d1d7820 */ /* 0x000fcc0000400000 */
[----:B------:R-:W0:Y:S01]  /*142e0*/  MUFU.EX2 R29, R29 ;  /* 0x0000001d001d7308 */ /* 0x000e220000000800 */
[----:B-----5:R1:W-:Y:S04]  /*142f0*/  STL.64 [R1+0x8c0], R10 ;  /* 0x0008c00a01007387 */ /* 0x0203e80000100a00 */
[----:B-1----:R-:W5:Y:S01]  /*14300*/  LDL.LU R10, [R1+0x33c] ;  /* 0x00033c00010a7983 */ /* 0x002f620000300800 */
[----:B------:R-:W4:Y:S02]  /*14310*/  LDL.LU R11, [R1+0x348] ;  /* 0x00034800010b7983 */ /* 0x000f240000300800 */
[----:B---3--:R1:W-:Y:S02]  /*14320*/  STL.64 [R1+0x8b8], R8 ;  /* 0x0008b80801007387 */ /* 0x0083e40000100a00 */
[----:B-1----:R-:W3:Y:S01]  /*14330*/  LDL.LU R8, [R1+0x240] ;  /* 0x0002400001087983 */ /* 0x002ee20000300800 */
[----:B------:R-:W-:-:S02]  /*14340*/  IMAD.MOV.U32 R9, RZ, RZ, R15 ;  /* 0x000000ffff097224 */ /* 0x000fc400078e000f */
[----:B------:R-:W4:Y:S01]  /*14350*/  LDL.LU R15, [R1+0x320] ;  /* 0x00032000010f7983 */ /* 0x000f220000300800 */
[----:B0-----:R-:W-:Y:S01]  /*14360*/  F2FP.BF16.PACK_AB R27, R29, R27 ;  /* 0x0000001b1d1b723e */ /* 0x001fe200000010ff */
[----:B--2---:R-:W-:Y:S02]  /*14370*/  FADD R2, R7, R2 ;  /* 0x0000000207027221 */ /* 0x004fe40000000000 */
[----:B------:R-:W-:-:S04]  /*14380*/  FADD R0, R21, R0 ;  /* 0x0000000015007221 */ /* 0x000fc80000000000 */
[----:B------:R-:W-:Y:S01]  /*14390*/  HMMA.16816.F32.BF16 R4, R24, R4, R16 ;  /* 0x000000041804723c */ /* 0x000fe20000041810 */
[----:B----4-:R0:W-:Y:S04]  /*143a0*/  STL.64 [R1+0x8a8], R14 ;  /* 0x0008a80e01007387 */ /* 0x0101e80000100a00 */
[----:B0-----:R-:W2:Y:S01]  /*143b0*/  LDL.LU R14, [R1+0x318] ;  /* 0x00031800010e7983 */ /* 0x001ea20000300800 */
[----:B------:R-:W4:Y:S02]  /*143c0*/  LDL.LU R15, [R1+0x324] ;  /* 0x00032400010f7983 */ /* 0x000f240000300800 */
[----:B------:R0:W-:Y:S02]  /*143d0*/  STL.64 [R1+0x8a0], R12 ;  /* 0x0008a00c01007387 */ /* 0x0001e40000100a00 */
[----:B0-----:R-:W2:Y:S01]  /*143e0*/  LDL.LU R12, [R1+0x230] ;  /* 0x00023000010c7983 */ /* 0x001ea20000300800 */
[----:B------:R-:W2:Y:S02]  /*143f0*/  LDL.LU R13, [R1+0x234] ;  /* 0x00023400010d7983 */ /* 0x000ea40000300800 */
[----:B------:R-:W-:Y:S02]  /*14400*/  STL [R1+0x838], R23 ;  /* 0x0008381701007387 */ /* 0x000fe40000100800 */
[----:B------:R0:W-:Y:S02]  /*14410*/  STL [R1+0x818], R29 ;  /* 0x0008181d01007387 */ /* 0x0001e40000100800 */
[----:B0-----:R-:W2:Y:S01]  /*14420*/  LDL.LU R29, [R1+0x330] ;  /* 0x00033000011d7983 */ /* 0x001ea20000300800 */
[----:B------:R-:W2:Y:S02]  /*14430*/  LDL.LU R23, [R1+0x32c] ;  /* 0x00032c0001177983 */ /* 0x000ea40000300800 */
[----:B------:R-:W2:Y:S02]  /*14440*/  LDL.LU R21, [R1+0x308] ;  /* 0x0003080001157983 */ /* 0x000ea40000300800 */
[----:B------:R-:W2:Y:S01]  /*14450*/  LDL.LU R18, [R1+0x8e8] ;  /* 0x0008e80001127983 */ /* 0x000ea20000300800 */
[----:B------:R-:W2:Y:S01]  /*14460*/  LDL.LU.64 R16, [R1+0x8e0] ;  /* 0x0008e00001107983 */ /* 0x000ea20000300a00 */
[----:B------:R-:W-:-:S02]  /*14470*/  FADD R0, R22, R0 ;  /* 0x0000000016007221 */ /* 0x000fc40000000000 */
[----:B------:R-:W3:Y:S02]  /*14480*/  LDL.LU R22, [R1+0x298] ;  /* 0x0002980001167983 */ /* 0x000ee40000300800 */
[----:B------:R-:W-:Y:S01]  /*14490*/  STL.64 [R1+0x150], R4 ;  /* 0x0001500401007387 */ /* 0x000fe20000100a00 */
[----:B------:R-:W-:Y:S04]  /*144a0*/  STL.64 [R1+0x158], R6 ;  /* 0x0001580601007387 */ /* 0x000fe80000100a00 */
[----:B--2---:R-:W0:Y:S04]  /*144b0*/  LDSM.16.M88.4 R4, [R16+0x12880] ;  /* 0x012880001004783b */ /* 0x004e280000000200 */
[----:B0-----:R0:W-:Y:S04]  /*144c0*/  STL.64 [R1+0x178], R6 ;  /* 0x0001780601007387 */ /* 0x0011e80000100a00 */
[----:B0-----:R-:W2:Y:S01]  /*144d0*/  LDL.LU.64 R6, [R1+0x8d8] ;  /* 0x0008d80001067983 */ /* 0x001ea20000300a00 */
[----:B------:R-:W-:Y:S01]  /*144e0*/  FADD R2, R20, R2 ;  /* 0x0000000214027221 */ /* 0x000fe20000000000 */
[----:B------:R-:W-:Y:S01]  /*144f0*/  MOV R20, R4 ;  /* 0x0000000400147202 */ /* 0x000fe20000000f00 */
[----:B------:R-:W-:-:S02]  /*14500*/  IMAD.MOV.U32 R19, RZ, RZ, R5 ;  /* 0x000000ffff137224 */ /* 0x000fc400078e0005 */
[----:B------:R-:W3:Y:S01]  /*14510*/  LDL.LU.64 R4, [R1+0x8d0] ;  /* 0x0008d00001047983 */ /* 0x000ee20000300a00 */
[----:B--2---:R-:W-:Y:S02]  /*14520*/  FADD R2, R6, R2 ;  /* 0x0000000206027221 */ /* 0x004fe40000000000 */
[----:B------:R-:W-:Y:S01]  /*14530*/  FADD R0, R7, R0 ;  /* 0x0000000007007221 */ /* 0x000fe20000000000 */
[----:B------:R-:W3:Y:S01]  /*14540*/  LDL.LU R6, [R1+0x8cc] ;  /* 0x0008cc0001067983 */ /* 0x000ee20000300800 */
[----:B------:R-:W3:Y:S02]  /*14550*/  LDL.LU R7, [R1+0x8c8] ;  /* 0x0008c80001077983 */ /* 0x000ee40000300800 */
[----:B-----5:R-:W-:Y:S02]  /*14560*/  FADD R2, R10, R2 ;  /* 0x000000020a027221 */ /* 0x020fe40000000000 */
[----:B------:R-:W-:Y:S02]  /*14570*/  FADD R0, R11, R0 ;  /* 0x000000000b007221 */ /* 0x000fe40000000000 */
[----:B---3--:R-:W-:Y:S01]  /*14580*/  HMMA.16816.F32.BF16 R8, R24, R8, R4 ;  /* 0x000000081808723c */ /* 0x008fe20000041804 */
[----:B------:R-:W2:Y:S01]  /*14590*/  LDL.LU R6, [R1+0x334] ;  /* 0x0003340001067983 */ /* 0x000ea20000300800 */
[----:B------:R-:W3:Y:S11]  /*145a0*/  LDL.LU R7, [R1+0x31c] ;  /* 0x00031c0001077983 */ /* 0x000ef60000300800 */
[----:B------:R-:W-:Y:S10]  /*145b0*/  @!UPT UIADD3 URZ, URZ, URZ, URZ ;  /* 0x0000003f3f3ff290 */ /* 0x000ff4000fffe03f */
[----:B------:R-:W-:Y:S01]  /*145c0*/  STL.64 [R1+0x130], R8 ;  /* 0x0001300801007387 */ /* 0x000fe20000100a00 */
[----:B------:R-:W-:Y:S02]  /*145d0*/  STL.64 [R1+0x138], R10 ;  /* 0x0001380a01007387 */ /* 0x000fe40000100a00 */
[----:B------:R-:W0:Y:S02]  /*145e0*/  LDSM.16.M88.4 R8, [R16+0x13080] ;  /* 0x013080001008783b */ /* 0x000e240000000200 */
[----:B0-----:R0:W-:Y:S04]  /*145f0*/  STL.64 [R1+0x148], R10 ;  /* 0x0001480a01007387 */ /* 0x0011e80000100a00 */
[----:B0-----:R-:W5:Y:S01]  /*14600*/  LDL.LU.64 R10, [R1+0x8c0] ;  /* 0x0008c000010a7983 */ /* 0x001f620000300a00 */
[----:B------:R-:W-:Y:S01]  /*14610*/  MOV R5, R8 ;  /* 0x0000000800057202 */ /* 0x000fe20000000f00 */
[----:B------:R-:W-:-:S02]  /*14620*/  IMAD.MOV.U32 R4, RZ, RZ, R9 ;  /* 0x000000ffff047224 */ /* 0x000fc400078e0009 */
[----:B------:R-:W2:Y:S01]  /*14630*/  LDL.LU.64 R8, [R1+0x8b8] ;  /* 0x0008b80001087983 */ /* 0x000ea20000300a00 */
[----:B-----5:R-:W-:Y:S02]  /*14640*/  FADD R2, R10, R2 ;  /* 0x000000020a027221 */ /* 0x020fe40000000000 */
[----:B------:R-:W-:Y:S01]  /*14650*/  FADD R0, R11, R0 ;  /* 0x000000000b007221 */ /* 0x000fe20000000000 */
[----:B------:R-:W2:Y:S01]  /*14660*/  LDL.LU R10, [R1+0x8b4] ;  /* 0x0008b400010a7983 */ /* 0x000ea20000300800 */
[----:B------:R-:W2:Y:S02]  /*14670*/  LDL.LU R11, [R1+0x8b0] ;  /* 0x0008b000010b7983 */ /* 0x000ea40000300800 */
[----:B------:R-:W-:Y:S02]  /*14680*/  FADD R2, R14, R2 ;  /* 0x000000020e027221 */ /* 0x000fe40000000000 */
[----:B----4-:R-:W-:Y:S02]  /*14690*/  FADD R0, R15, R0 ;  /* 0x000000000f007221 */ /* 0x010fe40000000000 */
[----:B------:R-:W4:Y:S01]  /*146a0*/  LDL.LU.64 R14, [R1+0x8a8] ;  /* 0x0008a800010e7983 */ /* 0x000f220000300a00 */
[----:B--2---:R-:W-:Y:S03]  /*146b0*/  HMMA.16816.F32.BF16 R8, R24, R12, R8 ;  /* 0x0000000c1808723c */ /* 0x004fe60000041808 */
[----:B------:R-:W2:Y:S01]  /*146c0*/  LDL.LU.64 R12, [R1+0x8a0] ;  /* 0x0008a000010c7983 */ /* 0x000ea20000300a00 */
[----:B----4-:R-:W-:Y:S11]  /*146d0*/  FADD R2, R15, R2 ;  /* 0x000000020f027221 */ /* 0x010ff60000000000 */
[----:B------:R-:W-:Y:S08]  /*146e0*/  @!UPT UIADD3 URZ, URZ, URZ, URZ ;  /* 0x0000003f3f3ff290 */ /* 0x000ff0000fffe03f */
[----:B------:R-:W-:Y:S01]  /*146f0*/  STL.64 [R1+0x100], R8 ;  /* 0x0001000801007387 */ /* 0x000fe20000100a00 */
[----:B------:R-:W-:Y:S02]  /*14700*/  STL.64 [R1+0x108], R10 ;  /* 0x0001080a01007387 */ /* 0x000fe40000100a00 */
[----:B------:R-:W2:Y:S02]  /*14710*/  LDL.LU R15, [R1+0x898] ;  /* 0x00089800010f7983 */ /* 0x000ea40000300800 */
[----:B------:R-:W0:Y:S02]  /*14720*/  LDSM.16.M88.4 R8, [R16+0x13880] ;  /* 0x013880001008783b */ /* 0x000e240000000200 */
[----:B0-----:R-:W-:Y:S02]  /*14730*/  STL.64 [R1+0x128], R10 ;  /* 0x0001280a01007387 */ /* 0x001fe40000100a00 */
[----:B------:R0:W-:Y:S02]  /*14740*/  STL.64 [R1+0x848], R8 ;  /* 0x0008480801007387 */ /* 0x0001e40000100a00 */
[----:B0-----:R-:W-:Y:S01]  /*14750*/  MOV R8, R3 ;  /* 0x0000000300087202 */ /* 0x001fe20000000f00 */
[----:B------:R-:W-:Y:S01]  /*14760*/  IMAD.MOV.U32 R9, RZ, RZ, R28 ;  /* 0x000000ffff097224 */ /* 0x000fe200078e001c */
[----:B------:R-:W4:Y:S01]  /*14770*/  LDL.LU R3, [R1+0x894] ;  /* 0x0008940001037983 */ /* 0x000f220000300800 */
[----:B------:R-:W5:Y:S02]  /*14780*/  LDL.LU R28, [R1+0x890] ;  /* 0x00089000011c7983 */ /* 0x000f640000300800 */
[----:B---3--:R-:W-:-:S02]  /*14790*/  FADD R2, R7, R2 ;  /* 0x0000000207027221 */ /* 0x008fc40000000000 */
[----:B------:R-:W-:Y:S02]  /*147a0*/  FADD R0, R6, R0 ;  /* 0x0000000006007221 */ /* 0x000fe40000000000 */
[----:B------:R-:W-:Y:S01]  /*147b0*/  FADD R2, R23, R2 ;  /* 0x0000000217027221 */ /* 0x000fe20000000000 */
[----:B--2---:R-:W-:Y:S01]  /*147c0*/  HMMA.16816.F32.BF16 R8, R24, R8, R12 ;  /* 0x000000081808723c */ /* 0x004fe2000004180c */
[----:B------:R-:W0:Y:S11]  /*147d0*/  LDSM.16.M88.4 R12, [R16+0x14080] ;  /* 0x01408000100c783b */ /* 0x000e360000000200 */
[----:B------:R-:W-:Y:S11]  /*147e0*/  @!UPT UIADD3 URZ, URZ, URZ, URZ ;  /* 0x0000003f3f3ff290 */ /* 0x000ff6000fffe03f */
[----:B------:R1:W-:Y:S01]  /*147f0*/  STL.64 [R1+0x70], R8 ;  /* 0x0000700801007387 */ /* 0x0003e20000100a00 */
[----:B------:R-:W-:Y:S01]  /*14800*/  STL.64 [R1+0x78], R10 ;  /* 0x0000780a01007387 */ /* 0x000fe20000100a00 */
[----:B-1----:R-:W-:Y:S01]  /*14810*/  MOV R8, R5 ;  /* 0x0000000500087202 */ /* 0x002fe20000000f00 */
[----:B------:R-:W-:-:S05]  /*14820*/  IMAD.MOV.U32 R9, RZ, RZ, R4 ;  /* 0x000000ffff097224 */ /* 0x000fca00078e0004 */
[----:B------:R1:W-:Y:S02]  /*14830*/  STL.64 [R1+0x860], R8 ;  /* 0x0008600801007387 */ /* 0x0003e40000100a00 */
[----:B-1----:R-:W-:Y:S01]  /*14840*/  MOV R8, R20 ;  /* 0x0000001400087202 */ /* 0x002fe20000000f00 */
[----:B------:R-:W-:-:S05]  /*14850*/  IMAD.MOV.U32 R9, RZ, RZ, R19 ;  /* 0x000000ffff097224 */ /* 0x000fca00078e0013 */
[----:B------:R1:W-:Y:S01]  /*14860*/  STL.64 [R1+0x878], R8 ;  /* 0x0008780801007387 */ /* 0x0003e20000100a00 */
[----:B------:R-:W2:Y:S02]  /*14870*/  LDL.LU R11, [R1+0x304] ;  /* 0x00030400010b7983 */ /* 0x000ea40000300800 */
[----:B------:R-:W5:Y:S02]  /*14880*/  LDL.LU R23, [R1+0x2e0] ;  /* 0x0002e00001177983 */ /* 0x000f640000300800 */
[----:B------:R-:W3:Y:S01]  /*14890*/  LDL.LU R6, [R1+0x29c] ;  /* 0x00029c0001067983 */ /* 0x000ee20000300800 */
[----:B------:R-:W3:Y:S01]  /*148a0*/  LDL.LU R7, [R1+0x310] ;  /* 0x0003100001077983 */ /* 0x000ee20000300800 */
[----:B------:R-:W-:Y:S02]  /*148b0*/  FADD R4, R22, R2 ;  /* 0x0000000216047221 */ /* 0x000fe40000000000 */
[----:B------:R-:W-:-:S04]  /*148c0*/  FADD R0, R29, R0 ;  /* 0x000000001d007221 */ /* 0x000fc80000000000 */
[----:B------:R-:W-:Y:S01]  /*148d0*/  FADD R0, R21, R0 ;  /* 0x0000000015007221 */ /* 0x000fe20000000000 */
[----:B-1----:R-:W-:Y:S01]  /*148e0*/  MOV R8, R18 ;  /* 0x0000001200087202 */ /* 0x002fe20000000f00 */
[----:B------:R-:W-:Y:S01]  /*148f0*/  IMAD.MOV.U32 R9, RZ, RZ, R17 ;  /* 0x000000ffff097224 */ /* 0x000fe200078e0011 */
[----:B---3--:R-:W-:Y:S01]  /*14900*/  STL.64 [R1+0x888], R6 ;  /* 0x0008880601007387 */ /* 0x008fe20000100a00 */
[----:B------:R1:W-:Y:S03]  /*14910*/  STL [R1+0x880], R4 ;  /* 0x0008800401007387 */ /* 0x0003e60000100800 */
[----:B-1----:R-:W3:Y:S01]  /*14920*/  LDL.LU R4, [R1+0x110] ;  /* 0x0001100001047983 */ /* 0x002ee20000300800 */
[----:B------:R-:W3:Y:S02]  /*14930*/  LDL.LU R5, [R1+0x114] ;  /* 0x0001140001057983 */ /* 0x000ee40000300800 */
[----:B------:R-:W3:Y:S02]  /*14940*/  LDL.LU R6, [R1+0x118] ;  /* 0x0001180001067983 */ /* 0x000ee40000300800 */
[----:B------:R-:W3:Y:S01]  /*14950*/  LDL.LU R7, [R1+0x11c] ;  /* 0x00011c0001077983 */ /* 0x000ee20000300800 */
[----:B------:R-:W3:Y:S01]  /*14960*/  LDL.LU R21, [R1+0x2e4] ;  /* 0x0002e40001157983 */ /* 0x000ee20000300800 */
[----:B------:R-:W3:Y:S02]  /*14970*/  LDL.LU R29, [R1+0x300] ;  /* 0x00030000011d7983 */ /* 0x000ee40000300800 */
[----:B------:R-:W3:Y:S02]  /*14980*/  LDL.LU R19, [R1+0x314] ;  /* 0x0003140001137983 */ /* 0x000ee40000300800 */
[----:B------:R-:W3:Y:S01]  /*14990*/  LDL.LU R20, [R1+0x2f0] ;  /* 0x0002f00001147983 */ /* 0x000ee20000300800 */
[----:B------:R-:W3:Y:S01]  /*149a0*/  LDL.LU R18, [R1+0x30c] ;  /* 0x00030c0001127983 */ /* 0x000ee20000300800 */
[----:B------:R-:W3:Y:S02]  /*149b0*/  LDL.LU R17, [R1+0x94] ;  /* 0x0000940001117983 */ /* 0x000ee40000300800 */
[----:B------:R-:W3:Y:S02]  /*149c0*/  LDL.LU R22, [R1+0x2f4] ;  /* 0x0002f40001167983 */ /* 0x000ee40000300800 */
[----:B0-----:R-:W-:Y:S01]  /*149d0*/  STL.64 [R1+0xf8], R14 ;  /* 0x0000f80e01007387 */ /* 0x001fe20000100a00 */
[----:B------:R0:W-:Y:S04]  /*149e0*/  STL.64 [R1+0x840], R12 ;  /* 0x0008400c01007387 */ /* 0x0001e80000100a00 */
[----:B0-----:R-:W3:Y:S01]  /*149f0*/  LDL.LU R12, [R1+0x1d0] ;  /* 0x0001d000010c7983 */ /* 0x001ee20000300800 */
[----:B------:R-:W3:Y:S02]  /*14a00*/  LDL.LU R13, [R1+0x1d4] ;  /* 0x0001d400010d7983 */ /* 0x000ee40000300800 */
[----:B------:R-:W3:Y:S02]  /*14a10*/  LDL.LU R14, [R1+0x1d8] ;  /* 0x0001d800010e7983 */ /* 0x000ee40000300800 */
[----:B------:R-:W3:Y:S02]  /*14a20*/  LDL.LU R15, [R1+0x1dc] ;  /* 0x0001dc00010f7983 */ /* 0x000ee40000300800 */
[----:B--2---:R-:W-:Y:S01]  /*14a30*/  FADD R0, R11, R0 ;  /* 0x000000000b007221 */ /* 0x004fe20000000000 */
[----:B---3--:R-:W-:Y:S01]  /*14a40*/  STL.64 [R1+0x858], R14 ;  /* 0x0008580e01007387 */ /* 0x008fe20000100a00 */
[----:B------:R0:W-:Y:S03]  /*14a50*/  STL.64 [R1+0x850], R12 ;  /* 0x0008500c01007387 */ /* 0x0001e60000100a00 */
[----:B0-----:R-:W2:Y:S01]  /*14a60*/  LDL.LU R12, [R1+0x1b0] ;  /* 0x0001b000010c7983 */ /* 0x001ea20000300800 */
[----:B------:R-:W2:Y:S02]  /*14a70*/  LDL.LU R13, [R1+0x1b4] ;  /* 0x0001b400010d7983 */ /* 0x000ea40000300800 */
[----:B------:R-:W3:Y:S02]  /*14a80*/  LDL.LU R14, [R1+0x1b8] ;  /* 0x0001b800010e7983 */ /* 0x000ee40000300800 */
[----:B------:R-:W3:Y:S01]  /*14a90*/  LDL.LU R15, [R1+0x1bc] ;  /* 0x0001bc00010f7983 */ /* 0x000ee20000300800 */
[----:B------:R-:W-:Y:S01]  /*14aa0*/  HMMA.16816.F32.BF16 R8, R24, R8, R4 ;  /* 0x000000081808723c */ /* 0x000fe20000041804 */
[----:B-----5:R-:W-:Y:S01]  /*14ab0*/  FFMA R2, R23, c[0x0][0x188], -R28 ;  /* 0x0000620017027a23 */ /* 0x020fe2000000081c */
[----:B---3--:R-:W-:Y:S01]  /*14ac0*/  STL.64 [R1+0x870], R14 ;  /* 0x0008700e01007387 */ /* 0x008fe20000100a00 */
[----:B--2---:R0:W-:Y:S03]  /*14ad0*/  STL.64 [R1+0x868], R12 ;  /* 0x0008680c01007387 */ /* 0x0041e60000100a00 */
[----:B0-----:R-:W2:Y:S01]  /*14ae0*/  LDL.LU R12, [R1+0x180] ;  /* 0x00018000010c7983 */ /* 0x001ea20000300800 */
[----:B------:R-:W2:Y:S02]  /*14af0*/  LDL.LU R13, [R1+0x184] ;  /* 0x00018400010d7983 */ /* 0x000ea40000300800 */
[----:B------:R-:W2:Y:S02]  /*14b00*/  LDL.LU R14, [R1+0x188] ;  /* 0x00018800010e7983 */ /* 0x000ea40000300800 */
[----:B------:R-:W2:Y:S01]  /*14b10*/  LDL.LU R15, [R1+0x18c] ;  /* 0x00018c00010f7983 */ /* 0x000ea20000300800 */
[----:B------:R-:W3:Y:S01]  /*14b20*/  LDL.LU.64 R6, [R1+0x888] ;  /* 0x0008880001067983 */ /* 0x000ee20000300a00 */
[----:B------:R-:W3:Y:S10]  /*14b30*/  LDL.LU R4, [R1+0x880] ;  /* 0x0008800001047983 */ /* 0x000ef40000300800 */
[----:B------:R-:W-:Y:S02]  /*14b40*/  STL.64 [R1+0x60], R8 ;  /* 0x0000600801007387 */ /* 0x000fe40000100a00 */
[----:B------:R-:W-:Y:S02]  /*14b50*/  STL.64 [R1+0x68], R10 ;  /* 0x0000680a01007387 */ /* 0x000fe40000100a00 */
[----:B------:R-:W0:Y:S04]  /*14b60*/  LDSM.16.M88.4 R8, [R16+0x14880] ;  /* 0x014880001008783b */ /* 0x000e280000000200 */
[----:B0-----:R0:W-:Y:S01]  /*14b70*/  STL [R1+0xe0], R8 ;  /* 0x0000e00801007387 */ /* 0x0011e20000100800 */
[----:B------:R2:W-:Y:S01]  /*14b80*/  STL.64 [R1+0xe8], R10 ;  /* 0x0000e80a01007387 */ /* 0x0005e20000100a00 */
[----:B------:R-:W-:-:S02]  /*14b90*/  MOV R23, R9 ;  /* 0x0000000900177202 */ /* 0x000fc40000000f00 */
[----:B0-----:R-:W2:Y:S01]  /*14ba0*/  LDL.LU.64 R8, [R1+0x878] ;  /* 0x0008780001087983 */ /* 0x001ea20000300a00 */
[----:B------:R-:W-:-:S06]  /*14bb0*/  FMUL R5, R2, 1.4426950216293334961 ;  /* 0x3fb8aa3b02057820 */ /* 0x000fcc0000400000 */
[----:B------:R-:W0:Y:S01]  /*14bc0*/  MUFU.EX2 R5, R5 ;  /* 0x0000000500057308 */ /* 0x000e220000000800 */
[----:B--2---:R-:W-:Y:S01]  /*14bd0*/  HMMA.16816.F32.BF16 R8, R24, R8, R12 ;  /* 0x000000081808723c */ /* 0x004fe2000004180c */
[----:B------:R-:W2:Y:S01]  /*14be0*/  LDL.LU.64 R14, [R1+0x870] ;  /* 0x00087000010e7983 */ /* 0x000ea20000300a00 */
[----:B0-----:R-:W-:Y:S02]  /*14bf0*/  STL [R1+0x118], R5 ;  /* 0x0001180501007387 */ /* 0x001fe40000100800 */
[----:B------:R-:W2:Y:S11]  /*14c00*/  LDL.LU.64 R12, [R1+0x868] ;  /* 0x00086800010c7983 */ /* 0x000eb60000300a00 */
[----:B------:R-:W-:Y:S08]  /*14c10*/  @!UPT UIADD3 URZ, URZ, URZ, URZ ;  /* 0x0000003f3f3ff290 */ /* 0x000ff0000fffe03f */
[----:B------:R-:W-:Y:S01]  /*14c20*/  STL.64 [R1+0x50], R8 ;  /* 0x0000500801007387 */ /* 0x000fe20000100a00 */
[----:B------:R-:W-:Y:S02]  /*14c30*/  STL.64 [R1+0x58], R10 ;  /* 0x0000580a01007387 */ /* 0x000fe40000100a00 */
[----:B------:R-:W0:Y:S02]  /*14c40*/  LDSM.16.M88.4 R8, [R16+0x15080] ;  /* 0x015080001008783b */ /* 0x000e240000000200 */
[----:B0-----:R0:W-:Y:S02]  /*14c50*/  STL.64 [R1+0xd0], R8 ;  /* 0x0000d00801007387 */ /* 0x0011e40000100a00 */
[----:B------:R2:W-:Y:S02]  /*14c60*/  STL.64 [R1+0xd8], R10 ;  /* 0x0000d80a01007387 */ /* 0x0005e40000100a00 */
[----:B0-----:R-:W2:Y:S01]  /*14c70*/  LDL.LU.64 R8, [R1+0x860] ;  /* 0x0008600001087983 */ /* 0x001ea20000300a00 */
[----:B---3--:R-:W-:-:S02]  /*14c80*/  FADD R4, R6, R4 ;  /* 0x0000000406047221 */ /* 0x008fc40000000000 */
[----:B------:R-:W-:Y:S02]  /*14c90*/  FADD R0, R7, R0 ;  /* 0x0000000007007221 */ /* 0x000fe40000000000 */
[----:B------:R-:W3:Y:S02]  /*14ca0*/  LDL.LU R6, [R1+0x90] ;  /* 0x0000900001067983 */ /* 0x000ee40000300800 */
[----:B------:R-:W-:Y:S01]  /*14cb0*/  FFMA R2, R21, c[0x0][0x188], -R28 ;  /* 0x0000620015027a23 */ /* 0x000fe2000000081c */
[----:B------:R-:W5:Y:S01]  /*14cc0*/  LDL.LU R7, [R1+0xa0] ;  /* 0x0000a00001077983 */ /* 0x000f620000300800 */
[----:B------:R-:W4:Y:S02]  /*14cd0*/  LDL.LU R21, [R1+0x2e8] ;  /* 0x0002e80001157983 */ /* 0x000f240000300800 */
[----:B------:R-:W-:Y:S01]  /*14ce0*/  FADD R4, R29, R4 ;  /* 0x000000041d047221 */ /* 0x000fe20000000000 */
[----:B--2---:R-:W-:Y:S01]  /*14cf0*/  HMMA.16816.F32.BF16 R8, R24, R8, R12 ;  /* 0x000000081808723c */ /* 0x004fe2000004180c */
[----:B------:R-:W2:Y:S01]  /*14d00*/  LDL.LU.64 R14, [R1+0x858] ;  /* 0x00085800010e7983 */ /* 0x000ea20000300a00 */
[----:B------:R-:W2:Y:S11]  /*14d10*/  LDL.LU.64 R12, [R1+0x850] ;  /* 0x00085000010c7983 */ /* 0x000eb60000300a00 */
[----:B------:R-:W-:Y:S10]  /*14d20*/  @!UPT UIADD3 URZ, URZ, URZ, URZ ;  /* 0x0000003f3f3ff290 */ /* 0x000ff4000fffe03f */
[----:B------:R-:W-:Y:S01]  /*14d30*/  STL.64 [R1+0x40], R8 ;  /* 0x0000400801007387 */ /* 0x000fe20000100a00 */
[----:B------:R-:W-:Y:S02]  /*14d40*/  STL.64 [R1+0x48], R10 ;  /* 0x0000480a01007387 */ /* 0x000fe40000100a00 */
[----:B------:R-:W0:Y:S02]  /*14d50*/  LDSM.16.M88.4 R8, [R16+0x15880] ;  /* 0x015880001008783b */ /* 0x000e240000000200 */
[----:B0-----:R0:W-:Y:S02]  /*14d60*/  STL [R1+0xc0], R8 ;  /* 0x0000c00801007387 */ /* 0x0011e40000100800 */
[----:B------:R-:W-:Y:S02]  /*14d70*/  STL.64 [R1+0xc8], R10 ;  /* 0x0000c80a01007387 */ /* 0x000fe40000100a00 */
[----:B------:R-:W-:Y:S02]  /*14d80*/  IMAD.MOV.U32 R29, RZ, RZ, R9 ;  /* 0x000000ffff1d7224 */ /* 0x000fe400078e0009 */
[----:B0-----:R-:W2:Y:S01]  /*14d90*/  LDL.LU.64 R8, [R1+0x848] ;  /* 0x0008480001087983 */ /* 0x001ea20000300a00 */
[----:B------:R-:W-:-:S02]  /*14da0*/  FMUL R5, R2, 1.4426950216293334961 ;  /* 0x3fb8aa3b02057820 */ /* 0x000fc40000400000 */
[----:B------:R-:W-:Y:S02]  /*14db0*/  FFMA R2, R20, c[0x0][0x188], -R28 ;  /* 0x0000620014027a23 */ /* 0x000fe4000000081c */
[----:B------:R0:W-:Y:S02]  /*14dc0*/  MUFU.EX2 R20, R5 ;  /* 0x0000000500147308 */ /* 0x0001e40000000800 */
[----:B0-----:R-:W-:-:S06]  /*14dd0*/  FMUL R5, R2, 1.4426950216293334961 ;  /* 0x3fb8aa3b02057820 */ /* 0x001fcc0000400000 */
[----:B------:R-:W0:Y:S01]  /*14de0*/  MUFU.EX2 R5, R5 ;  /* 0x0000000500057308 */ /* 0x000e220000000800 */
[----:B------:R-:W-:Y:S01]  /*14df0*/  FFMA R2, R22, c[0x0][0x188], -R28 ;  /* 0x0000620016027a23 */ /* 0x000fe2000000081c */
[----:B------:R1:W-:Y:S01]  /*14e00*/  STL [R1+0x658], R28 ;  /* 0x0006581c01007387 */ /* 0x0003e20000100800 */
[----:B------:R-:W-:Y:S02]  /*14e10*/  FADD R0, R19, R0 ;  /* 0x0000000013007221 */ /* 0x000fe40000000000 */
[----:B------:R-:W-:Y:S01]  /*14e20*/  FADD R4, R18, R4 ;  /* 0x0000000412047221 */ /* 0x000fe20000000000 */
[----:B-1----:R-:W3:Y:S04]  /*14e30*/  LDL.LU R28, [R1+0x290] ;  /* 0x00029000011c7983 */ /* 0x002ee80000300800 */
[----:B0-----:R-:W-:Y:S01]  /*14e40*/  STL [R1+0x114], R5 ;  /* 0x0001140501007387 */ /* 0x001fe20000100800 */
[----:B------:R-:W-:Y:S01]  /*14e50*/  FADD R0, R17, R0 ;  /* 0x0000000011007221 */ /* 0x000fe20000000000 */
[----:B--2---:R-:W-:Y:S02]  /*14e60*/  HMMA.16816.F32.BF16 R8, R24, R8, R12 ;  /* 0x000000081808723c */ /* 0x004fe4000004180c */
[----:B------:R-:W0:Y:S11]  /*14e70*/  LDSM.16.M88.4 R12, [R16+0x16080] ;  /* 0x01608000100c783b */ /* 0x000e360000000200 */
[----:B------:R-:W-:Y:S10]  /*14e80*/  @!UPT UIADD3 URZ, URZ, URZ, URZ ;  /* 0x0000003f3f3ff290 */ /* 0x000ff4000fffe03f */
[----:B------:R-:W-:Y:S01]  /*14e90*/  STL.64 [R1+0x30], R8 ;  /* 0x0000300801007387 */ /* 0x000fe20000100a00 */
[----:B------:R0:W-:Y:S02]  /*14ea0*/  STL.64 [R1+0x38], R10 ;  /* 0x0000380a01007387 */ /* 0x0001e40000100a00 */
[----:B0-----:R-:W-:Y:S01]  /*14eb0*/  MOV R11, R12 ;  /* 0x0000000c000b7202 */ /* 0x001fe20000000f00 */
[----:B------:R-:W-:Y:S01]  /*14ec0*/  STL.64 [R1+0xb8], R14 ;  /* 0x0000b80e01007387 */ /* 0x000fe20000100a00 */
[----:B------:R-:W-:Y:S02]  /*14ed0*/  IMAD.MOV.U32 R10, RZ, RZ, R13 ;  /* 0x000000ffff0a7224 */ /* 0x000fe400078e000d */
[----:B------:R-:W2:Y:S02]  /*14ee0*/  LDL.LU.64 R12, [R1+0x840] ;  /* 0x00084000010c7983 */ /* 0x000ea40000300a00 */
[----:B------:R0:W-:Y:S02]  /*14ef0*/  STL [R1+0x83c], R16 ;  /* 0x00083c1001007387 */ /* 0x0001e40000100800 */
[----:B0-----:R-:W2:Y:S01]  /*14f00*/  LDL.LU R16, [R1+0x210] ;  /* 0x0002100001107983 */ /* 0x001ea20000300800 */
[----:B------:R-:W2:Y:S02]  /*14f10*/  LDL.LU R17, [R1+0x214] ;  /* 0x0002140001117983 */ /* 0x000ea40000300800 */
[----:B------:R-:W2:Y:S02]  /*14f20*/  LDL.LU R18, [R1+0x218] ;  /* 0x0002180001127983 */ /* 0x000ea40000300800 */
[----:B------:R-:W2:Y:S02]  /*14f30*/  LDL.LU R19, [R1+0x21c] ;  /* 0x00021c0001137983 */ /* 0x000ea40000300800 */
[----:B------:R-:W-:-:S02]  /*14f40*/  FMUL R5, R2, 1.4426950216293334961 ;  /* 0x3fb8aa3b02057820 */ /* 0x000fc40000400000 */
[----:B---3--:R-:W-:Y:S01]  /*14f50*/  FADD R2, R6, R4 ;  /* 0x0000000406027221 */ /* 0x008fe20000000000 */
[----:B------:R-:W3:Y:S01]  /*14f60*/  LDL.LU R8, [R1+0x2ec] ;  /* 0x0002ec0001087983 */ /* 0x000ee20000300800 */
[----:B------:R-:W3:Y:S01]  /*14f70*/  LDL.LU R22, [R1+0x288] ;  /* 0x0002880001167983 */ /* 0x000ee20000300800 */
[----:B------:R0:W1:Y:S01]  /*14f80*/  MUFU.EX2 R6, R5 ;  /* 0x0000000500067308 */ /* 0x0000620000000800 */
[----:B------:R-:W3:Y:S01]  /*14f90*/  LDL.LU R9, [R1+0x294] ;  /* 0x0002940001097983 */ /* 0x000ee20000300800 */
[----:B0-----:R-:W3:Y:S04]  /*14fa0*/  LDL.LU R5, [R1+0x284] ;  /* 0x0002840001057983 */ /* 0x001ee80000300800 */
[----:B-1----:R0:W-:Y:S01]  /*14fb0*/  STL [R1+0x110], R6 ;  /* 0x0001100601007387 */ /* 0x0021e20000100800 */
[----:B--2---:R-:W-:Y:S03]  /*14fc0*/  HMMA.16816.F32.BF16 R12, R24, R12, R16 ;  /* 0x0000000c180c723c */ /* 0x004fe60000041810 */
[----:B------:R-:W2:Y:S11]  /*14fd0*/  LDL.LU R16, [R1+0x83c] ;  /* 0x00083c0001107983 */ /* 0x000eb60000300800 */
[----:B------:R-:W-:Y:S09]  /*14fe0*/  @!UPT UIADD3 URZ, URZ, URZ, URZ ;  /* 0x0000003f3f3ff290 */ /* 0x000ff2000fffe03f */
[----:B------:R-:W-:Y:S01]  /*14ff0*/  STL [R1+0x2c], R15 ;  /* 0x00002c0f01007387 */ /* 0x000fe20000100800 */
[----:B------:R-:W-:Y:S01]  /*15000*/  MOV R17, R12 ;  /* 0x0000000c00117202 */ /* 0x000fe20000000f00 */
[----:B------:R-:W-:Y:S01]  /*15010*/  IMAD.MOV.U32 R18, RZ, RZ, R13 ;  /* 0x000000ffff127224 */ /* 0x000fe200078e000d */
[----:B------:R-:W-:Y:S01]  /*15020*/  MOV R19, R14 ;  /* 0x0000000e00137202 */ /* 0x000fe20000000f00 */
[----:B-----5:R-:W-:Y:S01]  /*15030*/  FADD R0, R7, R0 ;  /* 0x0000000007007221 */ /* 0x020fe20000000000 */
[----:B0-----:R-:W5:Y:S01]  /*15040*/  LDL.LU R6, [R1+0x28c] ;  /* 0x00028c0001067983 */ /* 0x001f620000300800 */
[----:B----4-:R-:W-:Y:S02]  /*15050*/  FFMA R4, R21, c[0x0][0x188], -R3 ;  /* 0x0000620015047a23 */ /* 0x010fe40000000803 */
[----:B------:R-:W4:Y:S02]  /*15060*/  LDL.LU R7, [R1+0x84] ;  /* 0x0000840001077983 */ /* 0x000f240000300800 */
[----:B------:R-:W3:Y:S01]  /*15070*/  LDL.LU R21, [R1+0x2f8] ;  /* 0x0002f80001157983 */ /* 0x000ee20000300800 */
[----:B------:R-:W-:Y:S01]  /*15080*/  STL [R1+0x7f0], R19 ;  /* 0x0007f01301007387 */ /* 0x000fe20000100800 */
[----:B------:R-:W-:Y:S02]  /*15090*/  STL [R1+0x7ec], R18 ;  /* 0x0007ec1201007387 */ /* 0x000fe40000100800 */
[----:B------:R-:W-:Y:S01]  /*150a0*/  STL [R1+0x7e8], R17 ;  /* 0x0007e81101007387 */ /* 0x000fe20000100800 */
[----:B--2---:R-:W0:Y:S04]  /*150b0*/  LDSM.16.M88.4 R12, [R16+0x16880] ;  /* 0x01688000100c783b */ /* 0x004e280000000200 */
[----:B------:R1:W-:Y:S04]  /*150c0*/  STL [R1+0x834], R16 ;  /* 0x0008341001007387 */ /* 0x0003e80000100800 */
[----:B-1----:R-:W2:Y:S01]  /*150d0*/  LDL.LU R16, [R1+0x200] ;  /* 0x0002000001107983 */ /* 0x002ea20000300800 */
[----:B------:R-:W2:Y:S02]  /*150e0*/  LDL.LU R17, [R1+0x204] ;  /* 0x0002040001117983 */ /* 0x000ea40000300800 */
[----:B------:R-:W2:Y:S02]  /*150f0*/  LDL.LU R18, [R1+0x208] ;  /* 0x0002080001127983 */ /* 0x000ea40000300800 */
[----:B------:R-:W2:Y:S01]  /*15100*/  LDL.LU R19, [R1+0x20c] ;  /* 0x00020c0001137983 */ /* 0x000ea20000300800 */
[----:B0-----:R-:W-:Y:S01]  /*15110*/  STL.64 [R1+0xa8], R14 ;  /* 0x0000a80e01007387 */ /* 0x001fe20000100a00 */
[----:B------:R0:W-:Y:S03]  /*15120*/  STL.64 [R1+0x800], R12 ;  /* 0x0008000c01007387 */ /* 0x0001e60000100a00 */
[----:B0-----:R-:W2:Y:S01]  /*15130*/  LDL.LU R12, [R1+0xe0] ;  /* 0x0000e000010c7983 */ /* 0x001ea20000300800 */
[----:B------:R-:W-:-:S02]  /*15140*/  IMAD.MOV.U32 R13, RZ, RZ, R23 ;  /* 0x000000ffff0d7224 */ /* 0x000fc400078e0017 */
[----:B---3--:R-:W-:Y:S02]  /*15150*/  FADD R2, R5, R2 ;  /* 0x0000000205027221 */ /* 0x008fe40000000000 */
[----:B------:R-:W3:Y:S02]  /*15160*/  LDL.LU R23, [R1+0x838] ;  /* 0x0008380001177983 */ /* 0x000ee40000300800 */
[----:B------:R-:W-:Y:S02]  /*15170*/  FFMA R5, R8, c[0x0][0x188], -R3 ;  /* 0x0000620008057a23 */ /* 0x000fe40000000803 */
[----:B------:R-:W3:Y:S01]  /*15180*/  LDL.LU R8, [R1+0x80] ;  /* 0x0000800001087983 */ /* 0x000ee20000300800 */
[----:B--2---:R-:W-:Y:S03]  /*15190*/  HMMA.16816.F32.BF16 R12, R24, R12, R16 ;  /* 0x0000000c180c723c */ /* 0x004fe60000041810 */
[----:B------:R-:W2:Y:S11]  /*151a0*/  LDL.LU R16, [R1+0x834] ;  /* 0x0008340001107983 */ /* 0x000eb60000300800 */
[----:B------:R-:W-:Y:S09]  /*151b0*/  @!UPT UIADD3 URZ, URZ, URZ, URZ ;  /* 0x0000003f3f3ff290 */ /* 0x000ff2000fffe03f */
[----:B------:R-:W-:Y:S01]  /*151c0*/  STL [R1+0x10], R12 ;  /* 0x0000100c01007387 */ /* 0x000fe20000100800 */
[----:B------:R-:W-:Y:S01]  /*151d0*/  MOV R19, R13 ;  /* 0x0000000d00137202 */ /* 0x000fe20000000f00 */
[----:B------:R-:W-:Y:S01]  /*151e0*/  IMAD.MOV.U32 R18, RZ, RZ, R14 ;  /* 0x000000ffff127224 */ /* 0x000fe200078e000e */
[----:B------:R-:W-:Y:S01]  /*151f0*/  MOV R17, R15 ;  /* 0x0000000f00117202 */ /* 0x000fe20000000f00 */
[----:B------:R-:W-:Y:S02]  /*15200*/  FMUL R4, R4, 1.4426950216293334961 ;  /* 0x3fb8aa3b04047820 */ /* 0x000fe40000400000 */
[----:B------:R-:W-:Y:S02]  /*15210*/  FADD R0, R28, R0 ;  /* 0x000000001c007221 */ /* 0x000fe40000000000 */
[----:B------:R-:W-:Y:S01]  /*15220*/  STL [R1+0x7fc], R17 ;  /* 0x0007fc1101007387 */ /* 0x000fe20000100800 */
[----:B------:R-:W-:Y:S02]  /*15230*/  STL [R1+0x7f8], R19 ;  /* 0x0007f81301007387 */ /* 0x000fe40000100800 */
[----:B------:R-:W-:Y:S02]  /*15240*/  STL [R1+0x7f4], R18 ;  /* 0x0007f41201007387 */ /* 0x000fe40000100800 */
[----:B------:R-:W-:-:S02]  /*15250*/  FADD R2, R22, R2 ;  /* 0x0000000216027221 */ /* 0x000fc40000000000 */
[----:B------:R-:W-:Y:S01]  /*15260*/  FMUL R5, R5, 1.4426950216293334961 ;  /* 0x3fb8aa3b05057820 */ /* 0x000fe20000400000 */
[----:B------:R0:W3:Y:S02]  /*15270*/  MUFU.EX2 R22, R4 ;  /* 0x0000000400167308 */ /* 0x0000e40000000800 */
[----:B0-----:R-:W-:Y:S02]  /*15280*/  FADD R4, R9, R0 ;  /* 0x0000000009047221 */ /* 0x001fe40000000000 */
[----:B-----5:R-:W-:Y:S02]  /*15290*/  FADD R0, R6, R2 ;  /* 0x0000000206007221 */ /* 0x020fe40000000000 */
[----:B------:R-:W-:Y:S02]  /*152a0*/  FFMA R2, R21, c[0x0][0x188], -R3 ;  /* 0x0000620015027a23 */ /* 0x000fe40000000803 */
[----:B----4-:R-:W-:Y:S01]  /*152b0*/  FADD R4, R7, R4 ;  /* 0x0000000407047221 */ /* 0x010fe20000000000 */
[----:B------:R0:W1:Y:S01]  /*152c0*/  MUFU.EX2 R21, R5 ;  /* 0x0000000500157308 */ /* 0x0000620000000800 */
[----:B--2---:R-:W2:Y:S04]  /*152d0*/  LDSM.16.M88.4 R12, [R16+0x17080] ;  /* 0x01708000100c783b */ /* 0x004ea80000000200 */
[----:B------:R4:W-:Y:S04]  /*152e0*/  STL [R1+0x830], R16 ;  /* 0x0008301001007387 */ /* 0x0009e80000100800 */
[----:B----4-:R-:W4:Y:S04]  /*152f0*/  LDL.LU R16, [R1+0x1f0] ;  /* 0x0001f00001107983 */ /* 0x010f280000300800 */
[----:B--2---:R-:W-:Y:S01]  /*15300*/  STL.64 [R1+0x90], R12 ;  /* 0x0000900c01007387 */ /* 0x004fe20000100a00 */
[----:B------:R-:W-:Y:S02]  /*15310*/  STL.64 [R1+0x98], R14 ;  /* 0x0000980e01007387 */ /* 0x000fe40000100a00 */
[----:B------:R-:W4:Y:S02]  /*15320*/  LDL.LU R17, [R1+0x1f4] ;  /* 0x0001f40001117983 */ /* 0x000f240000300800 */
[----:B------:R-:W4:Y:S01]  /*15330*/  LDL.LU R18, [R1+0x1f8] ;  /* 0x0001f80001127983 */ /* 0x000f220000300800 */
[----:B------:R-:W4:Y:S01]  /*15340*/  LDL.LU R19, [R1+0x1fc] ;  /* 0x0001fc0001137983 */ /* 0x000f220000300800 */
[----:B------:R-:W2:Y:S02]  /*15350*/  LDL.LU R9, [R1+0x2fc] ;  /* 0x0002fc0001097983 */ /* 0x000ea40000300800 */
[----:B------:R-:W5:Y:S02]  /*15360*/  LDL.LU R6, [R1+0x274] ;  /* 0x0002740001067983 */ /* 0x000f640000300800 */
[----:B------:R-:W5:Y:S01]  /*15370*/  LDL.LU R7, [R1+0x280] ;  /* 0x0002800001077983 */ /* 0x000f620000300800 */
[----:B0-----:R-:W2:Y:S04]  /*15380*/  LDL.LU R5, [R1+0x27c] ;  /* 0x00027c0001057983 */ /* 0x001ea80000300800 */
[----:B-----5:R-:W-:Y:S01]  /*15390*/  STL.64 [R1+0x828], R6 ;  /* 0x0008280601007387 */ /* 0x020fe20000100a00 */
[----:B--2---:R0:W-:Y:S03]  /*153a0*/  STL.64 [R1+0x820], R4 ;  /* 0x0008200401007387 */ /* 0x0041e60000100a00 */
[----:B0-----:R-:W4:Y:S01]  /*153b0*/  LDL.LU R4, [R1+0xd0] ;  /* 0x0000d00001047983 */ /* 0x001f220000300800 */
[----:B------:R-:W4:Y:S02]  /*153c0*/  LDL.LU R5, [R1+0xd4] ;  /* 0x0000d40001057983 */ /* 0x000f240000300800 */
[----:B---3--:R-:W-:Y:S02]  /*153d0*/  STL.64 [R1+0x810], R22 ;  /* 0x0008101601007387 */ /* 0x008fe40000100a00 */
[----:B-1----:R0:W-:Y:S02]  /*153e0*/  STL.64 [R1+0x808], R20 ;  /* 0x0008081401007387 */ /* 0x0021e40000100a00 */
[----:B0-----:R-:W2:Y:S01]  /*153f0*/  LDL.LU R20, [R1+0x1e0] ;  /* 0x0001e00001147983 */ /* 0x001ea20000300800 */
[----:B------:R-:W2:Y:S02]  /*15400*/  LDL.LU R21, [R1+0x1e4] ;  /* 0x0001e40001157983 */ /* 0x000ea40000300800 */
[----:B------:R-:W2:Y:S02]  /*15410*/  LDL.LU R22, [R1+0x1e8] ;  /* 0x0001e80001167983 */ /* 0x000ea40000300800 */
[----:B------:R-:W2:Y:S01]  /*15420*/  LDL.LU R23, [R1+0x1ec] ;  /* 0x0001ec0001177983 */ /* 0x000ea20000300800 */
[----:B------:R-:W3:Y:S01]  /*15430*/  LDL.LU R12, [R1+0x1c0] ;  /* 0x0001c000010c7983 */ /* 0x000ee20000300800 */
[----:B------:R-:W3:Y:S02]  /*15440*/  LDL.LU R13, [R1+0x1c4] ;  /* 0x0001c400010d7983 */ /* 0x000ee40000300800 */
[----:B------:R-:W3:Y:S02]  /*15450*/  LDL.LU R14, [R1+0x1c8] ;  /* 0x0001c800010e7983 */ /* 0x000ee40000300800 */
[----:B------:R-:W3:Y:S01]  /*15460*/  LDL.LU R15, [R1+0x1cc] ;  /* 0x0001cc00010f7983 */ /* 0x000ee20000300800 */
[----:B----4-:R-:W-:Y:S01]  /*15470*/  HMMA.16816.F32.BF16 R4, R24, R4, R16 ;  /* 0x000000041804723c */ /* 0x010fe20000041810 */
[----:B------:R-:W4:Y:S11]  /*15480*/  LDL.LU R16, [R1+0x830] ;  /* 0x0008300001107983 */ /* 0x000f360000300800 */
[----:B------:R-:W-:Y:S11]  /*15490*/  @!UPT UIADD3 URZ, URZ, URZ, URZ ;  /* 0x0000003f3f3ff290 */ /* 0x000ff6000fffe03f */
[----:B------:R-:W-:Y:S01]  /*154a0*/  STL [R1], R4 ;  /* 0x0000000401007387 */ /* 0x000fe20000100800 */
[----:B------:R-:W-:Y:S01]  /*154b0*/  IMAD.MOV.U32 R17, RZ, RZ, R5 ;  /* 0x000000ffff117224 */ /* 0x000fe200078e0005 */
[----:B------:R-:W-:Y:S01]  /*154c0*/  MOV R19, R6 ;  /* 0x0000000600137202 */ /* 0x000fe20000000f00 */
[----:B------:R-:W-:Y:S02]  /*154d0*/  IMAD.MOV.U32 R18, RZ, RZ, R7 ;  /* 0x000000ffff127224 */ /* 0x000fe400078e0007 */
[----:B----4-:R-:W0:Y:S04]  /*154e0*/  LDSM.16.M88.4 R4, [R16+0x17880] ;  /* 0x017880001004783b */ /* 0x010e280000000200 */
[----:B0-----:R-:W-:Y:S01]  /*154f0*/  STL [R1+0x80], R4 ;  /* 0x0000800401007387 */ /* 0x001fe20000100800 */
[----:B------:R0:W-:Y:S02]  /*15500*/  STL [R1+0x88], R6 ;  /* 0x0000880601007387 */ /* 0x0001e40000100800 */
[----:B------:R-:W-:Y:S01]  /*15510*/  IMAD.MOV.U32 R28, RZ, RZ, R7 ;  /* 0x000000ffff1c7224 */ /* 0x000fe200078e0007 */
[----:B------:R-:W-:Y:S01]  /*15520*/  MOV R16, R5 ;  /* 0x0000000500107202 */ /* 0x000fe20000000f00 */
[----:B0-----:R-:W4:Y:S01]  /*15530*/  LDL.LU.64 R6, [R1+0x828] ;  /* 0x0008280001067983 */ /* 0x001f220000300a00 */
[----:B------:R-:W5:Y:S02]  /*15540*/  LDL.LU.64 R4, [R1+0x820] ;  /* 0x0008200001047983 */ /* 0x000f640000300a00 */
[----:B------:R-:W-:-:S02]  /*15550*/  FADD R8, R8, R0 ;  /* 0x0000000008087221 */ /* 0x000fc40000000000 */
[----:B------:R0:W-:Y:S02]  /*15560*/  STL [R1+0x7b0], R28 ;  /* 0x0007b01c01007387 */ /* 0x0001e40000100800 */
[----:B0-----:R-:W2:Y:S01]  /*15570*/  LDL.LU R28, [R1+0x118] ;  /* 0x00011800011c7983 */ /* 0x001ea20000300800 */
[----:B------:R-:W-:Y:S02]  /*15580*/  FMUL R2, R2, 1.4426950216293334961 ;  /* 0x3fb8aa3b02027820 */ /* 0x000fe40000400000 */
[----:B-----5:R-:W-:Y:S02]  /*15590*/  FADD R0, R5, R4 ;  /* 0x0000000405007221 */ /* 0x020fe40000000000 */
[----:B------:R-:W2:Y:S01]  /*155a0*/  LDL.LU R4, [R1+0xc0] ;  /* 0x0000c00001047983 */ /* 0x000ea20000300800 */
[----:B----4-:R-:W-:Y:S02]  /*155b0*/  FADD R8, R6, R8 ;  /* 0x0000000806087221 */ /* 0x010fe40000000000 */
[----:B------:R0:W1:Y:S01]  /*155c0*/  MUFU.EX2 R6, R2 ;  /* 0x0000000200067308 */ /* 0x0000620000000800 */
[----:B------:R-:W-:Y:S01]  /*155d0*/  MOV R5, R29 ;  /* 0x0000001d00057202 */ /* 0x000fe20000000f00 */
[----:B------:R-:W-:Y:S01]  /*155e0*/  FFMA R9, R9, c[0x0][0x188], -R3 ;  /* 0x0000620009097a23 */ /* 0x000fe20000000803 */
[----:B------:R-:W4:Y:S01]  /*155f0*/  LDL.LU R29, [R1+0x818] ;  /* 0x00081800011d7983 */ /* 0x000f220000300800 */
[----:B------:R5:W-:Y:S02]  /*15600*/  STL [R1+0x644], R3 ;  /* 0x0006440301007387 */ /* 0x000be40000100800 */
[----:B0-----:R-:W-:Y:S01]  /*15610*/  FADD R2, R7, R0 ;  /* 0x0000000007027221 */ /* 0x001fe20000000000 */
[----:B-----5:R-:W5:Y:S01]  /*15620*/  LDL.LU R3, [R1+0x270] ;  /* 0x0002700001037983 */ /* 0x020f620000300800 */
[----:B-1----:R2:W-:Y:S02]  /*15630*/  STL [R1+0xd0], R6 ;  /* 0x0000d00601007387 */ /* 0x0025e40000100800 */
[----:B--2---:R-:W-:Y:S01]  /*15640*/  HMMA.16816.F32.BF16 R4, R24, R4, R20 ;  /* 0x000000041804723c */ /* 0x004fe20000041814 */
[----:B------:R-:W2:Y:S01]  /*15650*/  LDL.LU.64 R22, [R1+0x810] ;  /* 0x0008100001167983 */ /* 0x000ea20000300a00 */
[----:B------:R-:W-:-:S02]  /*15660*/  FMUL R9, R9, 1.4426950216293334961 ;  /* 0x3fb8aa3b09097820 */ /* 0x000fc40000400000 */
[----:B------:R-:W3:Y:S02]  /*15670*/  LDL.LU.64 R20, [R1+0x808] ;  /* 0x0008080001147983 */ /* 0x000ee40000300a00 */
[----:B-----5:R-:W-:Y:S02]  /*15680*/  FADD R0, R3, R8 ;  /* 0x0000000803007221 */ /* 0x020fe40000000000 */
[----:B------:R-:W-:Y:S11]  /*15690*/  IMAD.MOV.U32 R8, RZ, RZ, R11 ;  /* 0x000000ffff087224 */ /* 0x000ff600078e000b */
[----:B------:R-:W-:Y:S04]  /*156a0*/  @!UPT UIADD3 URZ, URZ, URZ, URZ ;  /* 0x0000003f3f3ff290 */ /* 0x000fe8000fffe03f */
[----:B------:R-:W-:Y:S01]  /*156b0*/  STL.64 [R1+0x698], R6 ;  /* 0x0006980601007387 */ /* 0x000fe20000100a00 */
[----:B------:R0:W-:Y:S03]  /*156c0*/  STL.64 [R1+0x690], R4 ;  /* 0x0006900401007387 */ /* 0x0001e60000100a00 */
[----:B0-----:R-:W5:Y:S01]  /*156d0*/  LDL.LU R4, [R1+0x1a0] ;  /* 0x0001a00001047983 */ /* 0x001f620000300800 */
[----:B------:R-:W5:Y:S02]  /*156e0*/  LDL.LU R5, [R1+0x1a4] ;  /* 0x0001a40001057983 */ /* 0x000f640000300800 */
[----:B------:R-:W5:Y:S02]  /*156f0*/  LDL.LU R6, [R1+0x1a8] ;  /* 0x0001a80001067983 */ /* 0x000f640000300800 */
[----:B------:R-:W5:Y:S02]  /*15700*/  LDL.LU R7, [R1+0x1ac] ;  /* 0x0001ac0001077983 */ /* 0x000f640000300800 */
[----:B--2---:R-:W-:-:S02]  /*15710*/  FADD R2, R23, R2 ;  /* 0x0000000217027221 */ /* 0x004fc40000000000 */
[----:B------:R0:W1:Y:S02]  /*15720*/  MUFU.EX2 R23, R9 ;  /* 0x0000000900177308 */ /* 0x0000640000000800 */
[----:B0-----:R-:W-:-:S07]  /*15730*/  MOV R9, R10 ;  /* 0x0000000a00097202 */ /* 0x001fce0000000f00 */
[C---:B---3--:R-:W-:Y:S01]  /*15740*/  HMMA.16816.F32.BF16 R8, R24.reuse, R8, R12 ;  /* 0x000000081808723c */ /* 0x048fe2000004180c */
[----:B------:R-:W5:Y:S11]  /*15750*/  LDL.LU.64 R12, [R1+0x800] ;  /* 0x00080000010c7983 */ /* 0x000f760000300a00 */
[----:B------:R-:W-:Y:S11]  /*15760*/  @!UPT UIADD3 URZ, URZ, URZ, URZ ;  /* 0x0000003f3f3ff290 */ /* 0x000ff6000fffe03f */
[----:B------:R-:W-:Y:S01]  /*15770*/  STL.64 [R1+0x688], R10 ;  /* 0x0006880a01007387 */ /* 0x000fe20000100a00 */
[----:B------:R-:W-:Y:S01]  /*15780*/  STL.64 [R1+0x680], R8 ;  /* 0x0006800801007387 */ /* 0x000fe20000100a00 */
[----:B-----5:R-:W-:Y:S11]  /*15790*/  HMMA.16816.F32.BF16 R12, R24, R12, R4 ;  /* 0x0000000c180c723c */ /* 0x020ff60000041804 */
[----:B------:R-:W-:Y:S11]  /*157a0*/  @!UPT UIADD3 URZ, URZ, URZ, URZ ;  /* 0x0000003f3f3ff290 */ /* 0x000ff6000fffe03f */
[----:B------:R-:W-:Y:S01]  /*157b0*/  @!UPT UIADD3 URZ, URZ, URZ, URZ ;  /* 0x0000003f3f3ff290 */ /* 0x000fe2000fffe03f */
[----:B------:R0:W-:Y:S01]  /*157c0*/  STL.64 [R1+0x678], R14 ;  /* 0x0006780e01007387 */ /* 0x0001e20000100a00 */
[----:B------:R-:W-:Y:S03]  /*157d0*/  STL.64 [R1+0x670], R12 ;  /* 0x0006700c01007387 */ /* 0x000fe60000100a00 */
[----:B0-----:R-:W2:Y:S01]  /*157e0*/  LDL.LU R14, [R1+0xb8] ;  /* 0x0000b800010e7983 */ /* 0x001ea20000300800 */
[----:B------:R-:W2:Y:S03]  /*157f0*/  LDL.LU R15, [R1+0xbc] ;  /* 0x0000bc00010f7983 */ /* 0x000ea60000300800 */
[----:B--2---:R0:W-:Y:S01]  /*15800*/  STL.64 [R1+0x6a0], R14 ;  /* 0x0006a00e01007387 */ /* 0x0041e20000100a00 */
[----:B------:R-:W2:Y:S02]  /*15810*/  LDL.LU R10, [R1+0xc8] ;  /* 0x0000c800010a7983 */ /* 0x000ea40000300800 */
[----:B------:R-:W2:Y:S02]  /*15820*/  LDL.LU R11, [R1+0xcc] ;  /* 0x0000cc00010b7983 */ /* 0x000ea40000300800 */
[----:B--2---:R2:W-:Y:S01]  /*15830*/  STL.64 [R1+0x6a8], R10 ;  /* 0x0006a80a01007387 */ /* 0x0045e20000100a00 */
[----:B------:R-:W3:Y:S02]  /*15840*/  LDL.LU R6, [R1+0xd8] ;  /* 0x0000d80001067983 */ /* 0x000ee40000300800 */
[----:B------:R-:W3:Y:S01]  /*15850*/  LDL.LU R7, [R1+0xdc] ;  /* 0x0000dc0001077983 */ /* 0x000ee20000300800 */
[----:B0-----:R-:W-:Y:S01]  /*15860*/  MOV R14, R19 ;  /* 0x00000013000e7202 */ /* 0x001fe20000000f00 */
[----:B------:R-:W-:-:S02]  /*15870*/  IMAD.MOV.U32 R15, RZ, RZ, R18 ;  /* 0x000000ffff0f7224 */ /* 0x000fc400078e0012 */
[----:B------:R-:W-:Y:S01]  /*15880*/  IMAD.MOV.U32 R13, RZ, RZ, R17 ;  /* 0x000000ffff0d7224 */ /* 0x000fe200078e0011 */
[----:B---3--:R0:W-:Y:S01]  /*15890*/  STL.64 [R1+0x6b0], R6 ;  /* 0x0006b00601007387 */ /* 0x0081e20000100a00 */
[----:B------:R-:W3:Y:S02]  /*158a0*/  LDL.LU R12, [R1] ;  /* 0x00000000010c7983 */ /* 0x000ee40000300800 */
[----:B------:R-:W5:Y:S02]  /*158b0*/  LDL.LU R17, [R1+0x7fc] ;  /* 0x0007fc0001117983 */ /* 0x000f640000300800 */
[----:B------:R-:W4:Y:S01]  /*158c0*/  LDL.LU R19, [R1+0x7f8] ;  /* 0x0007f80001137983 */ /* 0x000f220000300800 */
[----:B------:R-:W0:Y:S01]  /*158d0*/  LDL.LU R18, [R1+0x7f4] ;  /* 0x0007f40001127983 */ /* 0x000e220000300800 */
[----:B------:R0:W-:Y:S03]  /*158e0*/  STL.64 [R1+0x6c0], R14 ;  /* 0x0006c00e01007387 */ /* 0x0001e60000100a00 */
[----:B---3--:R-:W-:Y:S01]  /*158f0*/  STL.64 [R1+0x6b8], R12 ;  /* 0x0006b80c01007387 */ /* 0x008fe20000100a00 */
[----:B--2---:R-:W2:Y:S02]  /*15900*/  LDL.LU R10, [R1+0xe8] ;  /* 0x0000e800010a7983 */ /* 0x004ea40000300800 */
[----:B------:R-:W2:Y:S02]  /*15910*/  LDL.LU R11, [R1+0xec] ;  /* 0x0000ec00010b7983 */ /* 0x000ea40000300800 */
[----:B0-----:R-:W-:Y:S01]  /*15920*/  IMAD.MOV.U32 R6, RZ, RZ, R18 ;  /* 0x000000ffff067224 */ /* 0x001fe200078e0012 */
[----:B-----5:R-:W-:-:S02]  /*15930*/  MOV R7, R17 ;  /* 0x0000001100077202 */ /* 0x020fc40000000f00 */
[----:B----4-:R-:W-:Y:S01]  /*15940*/  MOV R5, R19 ;  /* 0x0000001300057202 */ /* 0x010fe20000000f00 */
[----:B--2---:R-:W-:Y:S01]  /*15950*/  STL.64 [R1+0x6c8], R10 ;  /* 0x0006c80a01007387 */ /* 0x004fe20000100a00 */
[----:B------:R-:W2:Y:S02]  /*15960*/  LDL.LU R4, [R1+0x10] ;  /* 0x0000100001047983 */ /* 0x000ea40000300800 */
[----:B------:R-:W3:Y:S02]  /*15970*/  LDL.LU R19, [R1+0x7f0] ;  /* 0x0007f00001137983 */ /* 0x000ee40000300800 */
[----:B------:R-:W4:Y:S01]  /*15980*/  LDL.LU R18, [R1+0x7ec] ;  /* 0x0007ec0001127983 */ /* 0x000f220000300800 */
[----:B------:R-:W5:Y:S01]  /*15990*/  LDL.LU R17, [R1+0x7e8] ;  /* 0x0007e80001117983 */ /* 0x000f620000300800 */
[----:B------:R0:W-:Y:S03]  /*159a0*/  STL.64 [R1+0x6d8], R6 ;  /* 0x0006d80601007387 */ /* 0x0001e60000100a00 */
[----:B--2---:R-:W-:Y:S01]  /*159b0*/  STL.64 [R1+0x6d0], R4 ;  /* 0x0006d00401007387 */ /* 0x004fe20000100a00 */
[----:B------:R-:W2:Y:S02]  /*159c0*/  LDL.LU R14, [R1+0xf8] ;  /* 0x0000f800010e7983 */ /* 0x000ea40000300800 */
[----:B------:R-:W2:Y:S02]  /*159d0*/  LDL.LU R15, [R1+0xfc] ;  /* 0x0000fc00010f7983 */ /* 0x000ea40000300800 */
[----:B--2---:R2:W-:Y:S01]  /*159e0*/  STL.64 [R1+0x6e0], R14 ;  /* 0x0006e00e01007387 */ /* 0x0045e20000100a00 */
[----:B0-----:R-:W2:Y:S02]  /*159f0*/  LDL.LU R6, [R1+0x128] ;  /* 0x0001280001067983 */ /* 0x001ea40000300800 */
[----:B------:R-:W2:Y:S02]  /*15a00*/  LDL.LU R7, [R1+0x12c] ;  /* 0x00012c0001077983 */ /* 0x000ea40000300800 */
[----:B--2---:R0:W-:Y:S01]  /*15a10*/  STL.64 [R1+0x6e8], R6 ;  /* 0x0006e80601007387 */ /* 0x0041e20000100a00 */
[----:B------:R-:W2:Y:S02]  /*15a20*/  LDL.LU R12, [R1+0x30] ;  /* 0x00003000010c7983 */ /* 0x000ea40000300800 */
[----:B------:R-:W2:Y:S02]  /*15a30*/  LDL.LU R13, [R1+0x34] ;  /* 0x00003400010d7983 */ /* 0x000ea40000300800 */
[----:B------:R-:W2:Y:S01]  /*15a40*/  LDL.LU R14, [R1+0x38] ;  /* 0x00003800010e7983 */ /* 0x000ea20000300800 */
[----:B------:R-:W2:Y:S04]  /*15a50*/  LDL.LU R15, [R1+0x3c] ;  /* 0x00003c00010f7983 */ /* 0x000ea80000300800 */
[----:B--2---:R-:W-:Y:S01]  /*15a60*/  STL.64 [R1+0x6f8], R14 ;  /* 0x0006f80e01007387 */ /* 0x004fe20000100a00 */
[----:B------:R-:W-:Y:S02]  /*15a70*/  STL.64 [R1+0x6f0], R12 ;  /* 0x0006f00c01007387 */ /* 0x000fe40000100a00 */
[----:B0-----:R-:W2:Y:S02]  /*15a80*/  LDL.LU R6, [R1+0x148] ;  /* 0x0001480001067983 */ /* 0x001ea40000300800 */
[----:B------:R-:W2:Y:S02]  /*15a90*/  LDL.LU R7, [R1+0x14c] ;  /* 0x00014c0001077983 */ /* 0x000ea40000300800 */
[----:B--2---:R0:W-:Y:S04]  /*15aa0*/  STL.64 [R1+0x700], R6 ;  /* 0x0007000601007387 */ /* 0x0041e80000100a00 */
[----:B0-----:R-:W2:Y:S01]  /*15ab0*/  LDL.LU R6, [R1+0x178] ;  /* 0x0001780001067983 */ /* 0x001ea20000300800 */
[----:B------:R-:W2:Y:S03]  /*15ac0*/  LDL.LU R7, [R1+0x17c] ;  /* 0x00017c0001077983 */ /* 0x000ea60000300800 */
[----:B--2---:R0:W-:Y:S01]  /*15ad0*/  STL.64 [R1+0x718], R6 ;  /* 0x0007180601007387 */ /* 0x0041e20000100a00 */
[----:B------:R-:W2:Y:S02]  /*15ae0*/  LDL.LU R12, [R1+0x40] ;  /* 0x00004000010c7983 */ /* 0x000ea40000300800 */
[----:B------:R-:W2:Y:S02]  /*15af0*/  LDL.LU R13, [R1+0x44] ;  /* 0x00004400010d7983 */ /* 0x000ea40000300800 */
[----:B------:R-:W2:Y:S01]  /*15b00*/  LDL.LU R14, [R1+0x48] ;  /* 0x00004800010e7983 */ /* 0x000ea20000300800 */
[----:B------:R-:W2:Y:S04]  /*15b10*/  LDL.LU R15, [R1+0x4c] ;  /* 0x00004c00010f7983 */ /* 0x000ea80000300800 */
[----:B0-----:R-:W2:Y:S01]  /*15b20*/  LDL.LU R6, [R1+0x198] ;  /* 0x0001980001067983 */ /* 0x001ea20000300800 */
[----:B------:R-:W2:Y:S03]  /*15b30*/  LDL.LU R7, [R1+0x19c] ;  /* 0x00019c0001077983 */ /* 0x000ea60000300800 */
[----:B--2---:R-:W-:Y:S01]  /*15b40*/  STL.64 [R1+0x730], R6 ;  /* 0x0007300601007387 */ /* 0x004fe20000100a00 */
[----:B------:R-:W-:Y:S02]  /*15b50*/  STL.64 [R1+0x710], R14 ;  /* 0x0007100e01007387 */ /* 0x000fe40000100a00 */
[----:B------:R0:W-:Y:S02]  /*15b60*/  STL.64 [R1+0x708], R12 ;  /* 0x0007080c01007387 */ /* 0x0001e40000100a00 */
[----:B0-----:R-:W2:Y:S01]  /*15b70*/  LDL.LU R12, [R1+0x50] ;  /* 0x00005000010c7983 */ /* 0x001ea20000300800 */
[----:B------:R-:W2:Y:S02]  /*15b80*/  LDL.LU R13, [R1+0x54] ;  /* 0x00005400010d7983 */ /* 0x000ea40000300800 */
[----:B------:R-:W2:Y:S02]  /*15b90*/  LDL.LU R14, [R1+0x58] ;  /* 0x00005800010e7983 */ /* 0x000ea40000300800 */
[----:B------:R-:W2:Y:S01]  /*15ba0*/  LDL.LU R15, [R1+0x5c] ;  /* 0x00005c00010f7983 */ /* 0x000ea20000300800 */
[----:B------:R-:W2:Y:S01]  /*15bb0*/  LDL.LU R6, [R1+0x228] ;  /* 0x0002280001067983 */ /* 0x000ea20000300800 */
        /* <DEDUP_REMOVED lines=9> */
[----:B------:R-:W2:Y:S02]  /*15c50*/  LDL.LU R7, [R1+0x23c] ;  /* 0x00023c0001077983 */ /* 0x000ea40000300800 */
[----:B------:R-:W3:Y:S01]  /*15c60*/  LDL.LU R5, [R1+0xd0] ;  /* 0x0000d00001057983 */ /* 0x000ee20000300800 */
        /* <DEDUP_REMOVED lines=17> */
[----:B------:R-:W3:Y:S01]  /*15d80*/  LDL.LU R6, [R1+0x258] ;  /* 0x0002580001067983 */ /* 0x000ee20000300800 */
[----:B------:R-:W3:Y:S03]  /*15d90*/  LDL.LU R7, [R1+0x25c] ;  /* 0x00025c0001077983 */ /* 0x000ee60000300800 */
[----:B--2---:R-:W-:Y:S01]  /*15da0*/  STL.64 [R1+0x770], R14 ;  /* 0x0007700e01007387 */ /* 0x004fe20000100a00 */
[----:B------:R0:W-:Y:S03]  /*15db0*/  STL.64 [R1+0x768], R12 ;  /* 0x0007680c01007387 */ /* 0x0001e60000100a00 */
[----:B0-----:R-:W2:Y:S01]  /*15dc0*/  LDL.LU R12, [R1+0x130] ;  /* 0x00013000010c7983 */ /* 0x001ea20000300800 */
[----:B------:R-:W2:Y:S02]  /*15dd0*/  LDL.LU R13, [R1+0x134] ;  /* 0x00013400010d7983 */ /* 0x000ea40000300800 */
[----:B------:R-:W2:Y:S02]  /*15de0*/  LDL.LU R14, [R1+0x138] ;  /* 0x00013800010e7983 */ /* 0x000ea40000300800 */
[----:B------:R-:W2:Y:S02]  /*15df0*/  LDL.LU R15, [R1+0x13c] ;  /* 0x00013c00010f7983 */ /* 0x000ea40000300800 */
[----:B--2---:R-:W-:Y:S01]  /*15e00*/  STL.64 [R1+0x788], R14 ;  /* 0x0007880e01007387 */ /* 0x004fe20000100a00 */
[----:B------:R0:W-:Y:S03]  /*15e10*/  STL.64 [R1+0x780], R12 ;  /* 0x0007800c01007387 */ /* 0x0001e60000100a00 */
[----:B0-----:R-:W2:Y:S01]  /*15e20*/  LDL.LU R12, [R1+0x150] ;  /* 0x00015000010c7983 */ /* 0x001ea20000300800 */
[----:B------:R-:W2:Y:S02]  /*15e30*/  LDL.LU R13, [R1+0x154] ;  /* 0x00015400010d7983 */ /* 0x000ea40000300800 */
[----:B------:R-:W2:Y:S02]  /*15e40*/  LDL.LU R14, [R1+0x158] ;  /* 0x00015800010e7983 */ /* 0x000ea40000300800 */
[----:B------:R-:W2:Y:S01]  /*15e50*/  LDL.LU R15, [R1+0x15c] ;  /* 0x00015c00010f7983 */ /* 0x000ea20000300800 */
[----:B-----5:R-:W-:Y:S01]  /*15e60*/  MOV R8, R17 ;  /* 0x0000001100087202 */ /* 0x020fe20000000f00 */
[----:B----4-:R-:W-:Y:S01]  /*15e70*/  IMAD.MOV.U32 R9, RZ, RZ, R18 ;  /* 0x000000ffff097224 */ /* 0x010fe200078e0012 */
[----:B---3--:R-:W-:Y:S01]  /*15e80*/  MOV R10, R19 ;  /* 0x00000013000a7202 */ /* 0x008fe20000000f00 */
[----:B--2---:R0:W-:Y:S04]  /*15e90*/  STL.64 [R1+0x798], R14 ;  /* 0x0007980e01007387 */ /* 0x0041e80000100a00 */
[----:B0-----:R-:W2:Y:S01]  /*15ea0*/  LDL.LU R15, [R1+0x110] ;  /* 0x00011000010f7983 */ /* 0x001ea20000300800 */
[----:B------:R0:W-:Y:S03]  /*15eb0*/  STL.64 [R1+0x790], R12 ;  /* 0x0007900c01007387 */ /* 0x0001e60000100a00 */
[----:B0-----:R-:W3:Y:S01]  /*15ec0*/  LDL.LU R12, [R1+0x80] ;  /* 0x00008000010c7983 */ /* 0x001ee20000300800 */
[----:B------:R-:W-:-:S02]  /*15ed0*/  IMAD.MOV.U32 R13, RZ, RZ, R16 ;  /* 0x000000ffff0d7224 */ /* 0x000fc400078e0010 */
[----:B------:R-:W4:Y:S02]  /*15ee0*/  LDL.LU R16, [R1+0x7e4] ;  /* 0x0007e40001107983 */ /* 0x000f240000300800 */
[----:B------:R-:W5:Y:S01]  /*15ef0*/  LDL.LU R17, [R1+0x7e0] ;  /* 0x0007e00001117983 */ /* 0x000f620000300800 */
[----:B------:R-:W2:Y:S01]  /*15f00*/  LDL.LU R18, [R1+0x7dc] ;  /* 0x0007dc0001127983 */ /* 0x000ea20000300800 */
[----:B------:R-:W2:Y:S02]  /*15f10*/  LDL.LU R19, [R1+0x7d8] ;  /* 0x0007d80001137983 */ /* 0x000ea40000300800 */
[----:B------:R-:W2:Y:S02]  /*15f20*/  LDL.LU R11, [R1+0x2c] ;  /* 0x00002c00010b7983 */ /* 0x000ea40000300800 */
[----:B--2---:R0:W-:Y:S01]  /*15f30*/  STL.64 [R1+0x7a8], R10 ;  /* 0x0007a80a01007387 */ /* 0x0041e20000100a00 */
[----:B------:R4:W-:Y:S02]  /*15f40*/  STL.64 [R1+0x7a0], R8 ;  /* 0x0007a00801007387 */ /* 0x0009e40000100a00 */
[----:B0-----:R-:W-:-:S02]  /*15f50*/  IMAD.MOV.U32 R10, RZ, RZ, R18 ;  /* 0x000000ffff0a7224 */ /* 0x001fc400078e0012 */
[----:B----4-:R-:W-:Y:S01]  /*15f60*/  IMAD.MOV.U32 R8, RZ, RZ, R16 ;  /* 0x000000ffff087224 */ /* 0x010fe200078e0010 */
[----:B------:R-:W-:Y:S01]  /*15f70*/  MOV R11, R19 ;  /* 0x00000013000b7202 */ /* 0x000fe20000000f00 */
[----:B------:R-:W2:Y:S01]  /*15f80*/  LDL.LU R16, [R1+0x7d4] ;  /* 0x0007d40001107983 */ /* 0x000ea20000300800 */
[----:B-----5:R-:W-:Y:S02]  /*15f90*/  MOV R9, R17 ;  /* 0x0000001100097202 */ /* 0x020fe40000000f00 */
[----:B------:R-:W2:Y:S02]  /*15fa0*/  LDL.LU R17, [R1+0x7d0] ;  /* 0x0007d00001117983 */ /* 0x000ea40000300800 */
[----:B------:R-:W2:Y:S01]  /*15fb0*/  LDL.LU R18, [R1+0x7cc] ;  /* 0x0007cc0001127983 */ /* 0x000ea20000300800 */
[----:B------:R-:W2:Y:S01]  /*15fc0*/  LDL.LU R19, [R1+0x7c8] ;  /* 0x0007c80001137983 */ /* 0x000ea20000300800 */
[----:B------:R-:W-:Y:S02]  /*15fd0*/  STL.64 [R1+0x7c0], R10 ;  /* 0x0007c00a01007387 */ /* 0x000fe40000100a00 */
[----:B------:R0:W-:Y:S02]  /*15fe0*/  STL.64 [R1+0x7b8], R8 ;  /* 0x0007b80801007387 */ /* 0x0001e40000100a00 */
[----:B0-----:R-:W2:Y:S01]  /*15ff0*/  LDL.LU R8, [R1+0x90] ;  /* 0x0000900001087983 */ /* 0x001ea20000300800 */
[----:B------:R-:W2:Y:S02]  /*16000*/  LDL.LU R9, [R1+0x94] ;  /* 0x0000940001097983 */ /* 0x000ea40000300800 */
[----:B------:R-:W3:Y:S02]  /*16010*/  LDL.LU.64 R10, [R1+0x7c0] ;  /* 0x0007c000010a7983 */ /* 0x000ee40000300a00 */
[----:B------:R-:W-:-:S02]  /*16020*/  FADD R2, R28, R2 ;  /* 0x000000021c027221 */ /* 0x000fc40000000000 */
[----:B------:R-:W-:Y:S01]  /*16030*/  FADD R0, R29, R0 ;  /* 0x000000001d007221 */ /* 0x000fe20000000000 */
[----:B--2---:R-:W-:Y:S01]  /*16040*/  HMMA.16816.F32.BF16 R16, R24, R8, R16 ;  /* 0x000000081810723c */ /* 0x004fe20000041810 */
[----:B------:R-:W3:Y:S01]  /*16050*/  LDL.LU.64 R8, [R1+0x7b8] ;  /* 0x0007b80001087983 */ /* 0x000ee20000300a00 */
[----:B------:R-:W-:Y:S02]  /*16060*/  FADD R2, R20, R2 ;  /* 0x0000000214027221 */ /* 0x000fe40000000000 */
[----:B------:R-:W-:Y:S01]  /*16070*/  FADD R0, R22, R0 ;  /* 0x0000000016007221 */ /* 0x000fe20000000000 */
[----:B------:R-:W-:Y:S01]  /*16080*/  F2FP.BF16.PACK_AB R20, R20, R28 ;  /* 0x0000001c1414723e */ /* 0x000fe200000010ff */
[----:B------:R-:W-:Y:S02]  /*16090*/  FADD R2, R4, R2 ;  /* 0x0000000204027221 */ /* 0x000fe40000000000 */
[C---:B------:R-:W-:Y:S01]  /*160a0*/  FADD R0, R21.reuse, R0 ;  /* 0x0000000015007221 */ /* 0x040fe20000000000 */
[----:B------:R-:W-:Y:S01]  /*160b0*/  F2FP.BF16.PACK_AB R21, R21, R22 ;  /* 0x000000161515723e */ /* 0x000fe200000010ff */
[----:B------:R-:W-:-:S02]  /*160c0*/  F2FP.BF16.PACK_AB R22, R15, R4 ;  /* 0x000000040f16723e */ /* 0x000fc400000010ff */
[----:B------:R-:W-:-:S11]  /*160d0*/  FADD R2, R15, R2 ;  /* 0x000000020f027221 */ /* 0x000fd60000000000 */
[----:B------:R0:W-:Y:S01]  /*160e0*/  STL.64 [R1+0x668], R18 ;  /* 0x0006681201007387 */ /* 0x0001e20000100a00 */
[----:B------:R-:W-:Y:S02]  /*160f0*/  STL.64 [R1+0x660], R16 ;  /* 0x0006601001007387 */ /* 0x000fe40000100a00 */
[----:B------:R-:W2:Y:S01]  /*16100*/  LDL.LU R28, [R1+0x7b0] ;  /* 0x0007b000011c7983 */ /* 0x000ea20000300800 */
[----:B0-----:R-:W4:Y:S01]  /*16110*/  LDL.LU R18, [R1+0xa8] ;  /* 0x0000a80001127983 */ /* 0x001f220000300800 */
[----:B------:R-:W4:Y:S01]  /*16120*/  LDL.LU R19, [R1+0xac] ;  /* 0x0000ac0001137983 */ /* 0x000f220000300800 */
[----:B---3--:R-:W-:Y:S02]  /*16130*/  HMMA.16816.F32.BF16 R24, R24, R12, R8 ;  /* 0x0000000c1818723c */ /* 0x008fe40000041808 */
[----:B------:R-:W3:Y:S01]  /*16140*/  LDL.LU.64 R10, [R1+0x7a8] ;  /* 0x0007a800010a7983 */ /* 0x000ee20000300a00 */
[----:B------:R-:W3:Y:S02]  /*16150*/  LDL.LU.64 R8, [R1+0x7a0] ;  /* 0x0007a00001087983 */ /* 0x000ee40000300a00 */
[----:B------:R-:W5:Y:S02]  /*16160*/  LDL.LU.64 R14, [R1+0x798] ;  /* 0x00079800010e7983 */ /* 0x000f640000300a00 */
[----:B------:R-:W5:Y:S02]  /*16170*/  LDL.LU.64 R12, [R1+0x790] ;  /* 0x00079000010c7983 */ /* 0x000f640000300a00 */
[----:B------:R-:W-:-:S04]  /*16180*/  FADD R0, R5, R0 ;  /* 0x0000000005007221 */ /* 0x000fc80000000000 */
[C---:B-1----:R-:W-:Y:S01]  /*16190*/  FADD R0, R23.reuse, R0 ;  /* 0x0000000017007221 */ /* 0x042fe20000000000 */
[----:B------:R-:W-:-:S09]  /*161a0*/  F2FP.BF16.PACK_AB R23, R23, R5 ;  /* 0x000000051717723e */ /* 0x000fd200000010ff */
[----:B------:R0:W-:Y:S01]  /*161b0*/  STL.64 [R1+0x650], R26 ;  /* 0x0006501a01007387 */ /* 0x0001e20000100a00 */
[----:B------:R-:W-:Y:S03]  /*161c0*/  STL.64 [R1+0x648], R24 ;  /* 0x0006481801007387 */ /* 0x000fe60000100a00 */
[----:B0-----:R-:W2:Y:S01]  /*161d0*/  LDL.LU R26, [R1+0x98] ;  /* 0x00009800011a7983 */ /* 0x001ea20000300800 */
[----:B------:R-:W2:Y:S01]  /*161e0*/  LDL.LU R27, [R1+0x9c] ;  /* 0x00009c00011b7983 */ /* 0x000ea20000300800 */
[C---:B-----5:R-:W-:Y:S02]  /*161f0*/  HMMA.16816.F32.BF16 R4, R20.reuse, R6, R12 ;  /* 0x000000061404723c */ /* 0x060fe4000004180c */
[----:B------:R-:W5:Y:S01]  /*16200*/  LDL.LU.64 R14, [R1+0x788] ;  /* 0x00078800010e7983 */ /* 0x000f620000300a00 */
[----:B------:R-:W5:Y:S11]  /*16210*/  LDL.LU.64 R12, [R1+0x780] ;  /* 0x00078000010c7983 */ /* 0x000f760000300a00 */
[----:B------:R-:W-:Y:S09]  /*16220*/  @!UPT UIADD3 URZ, URZ, URZ, URZ ;  /* 0x0000003f3f3ff290 */ /* 0x000ff2000fffe03f */
[----:B------:R-:W-:Y:S01]  /*16230*/  STL.64 [R1+0x300], R4 ;  /* 0x0003000401007387 */ /* 0x000fe20000100a00 */
[----:B------:R0:W-:Y:S03]  /*16240*/  STL.64 [R1+0x308], R6 ;  /* 0x0003080601007387 */ /* 0x0001e60000100a00 */
[----:B0-----:R-:W5:Y:S02]  /*16250*/  LDL.LU.64 R6, [R1+0x778] ;  /* 0x0007780001067983 */ /* 0x001f640000300a00 */
        /* <DEDUP_REMOVED lines=43> */
[----:B------:R-:W3:Y:S11]  /*16510*/  LDL.LU.64 R14, [R1+0x6e0] ;  /* 0x0006e000010e7983 */ /* 0x000ef60000300a00 */
[----:B------:R-:W-:Y:S10]  /*16520*/  @!UPT UIADD3 URZ, URZ, URZ, URZ ;  /* 0x0000003f3f3ff290 */ /* 0x000ff4000fffe03f */
[----:B------:R-:W-:Y:S01]  /*16530*/  STL.64 [R1+0x3c0], R4 ;  /* 0x0003c00401007387 */ /* 0x000fe20000100a00 */
[----:B------:R0:W-:Y:S03]  /*16540*/  STL.64 [R1+0x3c8], R6 ;  /* 0x0003c80601007387 */ /* 0x0001e60000100a00 */
[----:B0-----:R-:W5:Y:S01]  /*16550*/  LDL.LU.64 R6, [R1+0x6d8] ;  /* 0x0006d80001067983 */ /* 0x001f620000300a00 */
[----:B------:R-:W5:Y:S01]  /*16560*/  LDL.LU.64 R4, [R1+0x6d0] ;  /* 0x0006d00001047983 */ /* 0x000f620000300a00 */
[C---:B---3--:R-:W-:Y:S02]  /*16570*/  HMMA.16816.F32.BF16 R12, R20.reuse, R14, R8 ;  /* 0x0000000e140c723c */ /* 0x048fe40000041808 */
[----:B------:R-:W5:Y:S11]  /*16580*/  LDL.LU.64 R10, [R1+0x6c8] ;  /* 0x0006c800010a7983 */ /* 0x000f760000300a00 */
[----:B------:R-:W-:Y:S10]  /*16590*/  @!UPT UIADD3 URZ, URZ, URZ, URZ ;  /* 0x0000003f3f3ff290 */ /* 0x000ff4000fffe03f */
[----:B------:R-:W-:Y:S01]  /*165a0*/  STL.64 [R1+0x350], R12 ;  /* 0x0003500c01007387 */ /* 0x000fe20000100a00 */
[----:B------:R0:W-:Y:S03]  /*165b0*/  STL.64 [R1+0x358], R14 ;  /* 0x0003580e01007387 */ /* 0x0001e60000100a00 */
[----:B0-----:R-:W3:Y:S01]  /*165c0*/  LDL.LU.64 R14, [R1+0x6c0] ;  /* 0x0006c000010e7983 */ /* 0x001ee20000300a00 */
[----:B------:R-:W3:Y:S01]  /*165d0*/  LDL.LU.64 R12, [R1+0x6b8] ;  /* 0x0006b800010c7983 */ /* 0x000ee20000300a00 */
[C---:B-----5:R-:W-:Y:S02]  /*165e0*/  HMMA.16816.F32.BF16 R8, R20.reuse, R10, R4 ;  /* 0x0000000a1408723c */ /* 0x060fe40000041804 */
[----:B------:R-:W3:Y:S11]  /*165f0*/  LDL.LU.64 R6, [R1+0x6b0] ;  /* 0x0006b00001067983 */ /* 0x000ef60000300a00 */
[----:B------:R-:W-:Y:S10]  /*16600*/  @!UPT UIADD3 URZ, URZ, URZ, URZ ;  /* 0x0000003f3f3ff290 */ /* 0x000ff4000fffe03f */
[----:B------:R-:W-:Y:S01]  /*16610*/  STL.64 [R1+0x340], R8 ;  /* 0x0003400801007387 */ /* 0x000fe20000100a00 */
[----:B------:R0:W-:Y:S03]  /*16620*/  STL.64 [R1+0x348], R10 ;  /* 0x0003480a01007387 */ /* 0x0001e60000100a00 */
[----:B0-----:R-:W5:Y:S01]  /*16630*/  LDL.LU.64 R10, [R1+0x6a8] ;  /* 0x0006a800010a7983 */ /* 0x001f620000300a00 */
[C---:B---3--:R-:W-:Y:S03]  /*16640*/  HMMA.16816.F32.BF16 R4, R20.reuse, R6, R12 ;  /* 0x000000061404723c */ /* 0x048fe6000004180c */
[----:B------:R-:W3:Y:S11]  /*16650*/  LDL.LU.64 R14, [R1+0x6a0] ;  /* 0x0006a000010e7983 */ /* 0x000ef60000300a00 */
[----:B------:R-:W-:Y:S09]  /*16660*/  @!UPT UIADD3 URZ, URZ, URZ, URZ ;  /* 0x0000003f3f3ff290 */ /* 0x000ff2000fffe03f */
[----:B------:R-:W-:Y:S01]  /*16670*/  STL.64 [R1+0x3b0], R4 ;  /* 0x0003b00401007387 */ /* 0x000fe20000100a00 */
[----:B------:R0:W-:Y:S03]  /*16680*/  STL.64 [R1+0x3b8], R6 ;  /* 0x0003b80601007387 */ /* 0x0001e60000100a00 */
[----:B0-----:R-:W5:Y:S01]  /*16690*/  LDL.LU.64 R6, [R1+0x698] ;  /* 0x0006980001067983 */ /* 0x001f620000300a00 */
[----:B------:R-:W5:Y:S02]  /*166a0*/  LDL.LU.64 R4, [R1+0x690] ;  /* 0x0006900001047983 */ /* 0x000f640000300a00 */
[C---:B-----5:R-:W-:Y:S01]  /*166b0*/  HMMA.16816.F32.BF16 R4, R20.reuse, R10, R4 ;  /* 0x0000000a1404723c */ /* 0x060fe20000041804 */
[----:B------:R-:W3:Y:S01]  /*166c0*/  LDL.LU.64 R10, [R1+0x688] ;  /* 0x00068800010a7983 */ /* 0x000ee20000300a00 */
[----:B------:R-:W3:Y:S11]  /*166d0*/  LDL.LU.64 R8, [R1+0x680] ;  /* 0x0006800001087983 */ /* 0x000ef60000300a00 */
[----:B------:R-:W-:Y:S10]  /*166e0*/  @!UPT UIADD3 URZ, URZ, URZ, URZ ;  /* 0x0000003f3f3ff290 */ /* 0x000ff4000fffe03f */
[----:B------:R0:W-:Y:S01]  /*166f0*/  STL.64 [R1+0x3a0], R4 ;  /* 0x0003a00401007387 */ /* 0x0001e20000100a00 */
[----:B------:R1:W-:Y:S03]  /*16700*/  STL.64 [R1+0x3a8], R6 ;  /* 0x0003a80601007387 */ /* 0x0003e60000100a00 */
[----:B0-----:R-:W5:Y:S01]  /*16710*/  LDL.LU R5, [R1+0x434] ;  /* 0x0004340001057983 */ /* 0x001f620000300800 */
[----:B-1----:R-:W2:Y:S02]  /*16720*/  LDL.LU R6, [R1+0x400] ;  /* 0x0004000001067983 */ /* 0x002ea40000300800 */
[----:B------:R-:W2:Y:S01]  /*16730*/  LDL.LU R7, [R1+0x438] ;  /* 0x0004380001077983 */ /* 0x000ea20000300800 */
[C---:B---3--:R-:W-:Y:S01]  /*16740*/  HMMA.16816.F32.BF16 R8, R20.reuse, R14, R8 ;  /* 0x0000000e1408723c */ /* 0x048fe20000041808 */
[----:B------:R-:W4:Y:S01]  /*16750*/  LDL.LU.64 R14, [R1+0x678] ;  /* 0x00067800010e7983 */ /* 0x000f220000300a00 */
[----:B------:R-:W4:Y:S11]  /*16760*/  LDL.LU.64 R12, [R1+0x670] ;  /* 0x00067000010c7983 */ /* 0x000f360000300a00 */
[----:B------:R-:W-:Y:S10]  /*16770*/  @!UPT UIADD3 URZ, URZ, URZ, URZ ;  /* 0x0000003f3f3ff290 */ /* 0x000ff4000fffe03f */
[----:B------:R0:W-:Y:S01]  /*16780*/  STL.64 [R1+0x390], R8 ;  /* 0x0003900801007387 */ /* 0x0001e20000100a00 */
[----:B------:R1:W-:Y:S03]  /*16790*/  STL.64 [R1+0x398], R10 ;  /* 0x0003980a01007387 */ /* 0x0003e60000100a00 */
[----:B0-----:R-:W3:Y:S01]  /*167a0*/  LDL.LU R8, [R1+0x42c] ;  /* 0x00042c0001087983 */ /* 0x001ee20000300800 */
[----:B------:R-:W2:Y:S02]  /*167b0*/  LDL.LU R9, [R1+0x268] ;  /* 0x0002680001097983 */ /* 0x000ea40000300800 */
[----:B-1----:R-:W2:Y:S02]  /*167c0*/  LDL.LU R10, [R1+0x26c] ;  /* 0x00026c00010a7983 */ /* 0x002ea40000300800 */
[----:B------:R-:W5:Y:S01]  /*167d0*/  LDL.LU R11, [R1+0x404] ;  /* 0x00040400010b7983 */ /* 0x000f620000300800 */
[C---:B----4-:R-:W-:Y:S01]  /*167e0*/  HMMA.16816.F32.BF16 R12, R20.reuse, R18, R12 ;  /* 0x00000012140c723c */ /* 0x050fe2000004180c */
[----:B------:R-:W4:Y:S01]  /*167f0*/  LDL.LU.64 R18, [R1+0x668] ;  /* 0x0006680001127983 */ /* 0x000f220000300a00 */
[----:B------:R-:W4:Y:S11]  /*16800*/  LDL.LU.64 R16, [R1+0x660] ;  /* 0x0006600001107983 */ /* 0x000f360000300a00 */
[----:B------:R-:W-:Y:S10]  /*16810*/  @!UPT UIADD3 URZ, URZ, URZ, URZ ;  /* 0x0000003f3f3ff290 */ /* 0x000ff4000fffe03f */
[----:B------:R-:W-:Y:S01]  /*16820*/  STL.64 [R1+0x3f0], R12 ;  /* 0x0003f00c01007387 */ /* 0x000fe20000100a00 */
[----:B------:R0:W-:Y:S03]  /*16830*/  STL.64 [R1+0x3f8], R14 ;  /* 0x0003f80e01007387 */ /* 0x0001e60000100a00 */
[----:B0-----:R-:W3:Y:S01]  /*16840*/  LDL.LU R14, [R1+0x88] ;  /* 0x00008800010e7983 */ /* 0x001ee20000300800 */
[----:B--2---:R-:W-:Y:S02]  /*16850*/  IMAD.MOV.U32 R15, RZ, RZ, R28 ;  /* 0x000000ffff0f7224 */ /* 0x004fe400078e001c */
[----:B------:R-:W2:Y:S01]  /*16860*/  LDL.LU R28, [R1+0x658] ;  /* 0x00065800011c7983 */ /* 0x000ea20000300800 */
[----:B----4-:R-:W-:Y:S01]  /*16870*/  HMMA.16816.F32.BF16 R16, R20, R26, R16 ;  /* 0x0000001a1410723c */ /* 0x010fe20000041810 */
[----:B------:R-:W3:Y:S01]  /*16880*/  LDL.LU.64 R26, [R1+0x650] ;  /* 0x00065000011a7983 */ /* 0x000ee20000300a00 */
[----:B------:R-:W3:Y:S03]  /*16890*/  LDL.LU.64 R24, [R1+0x648] ;  /* 0x0006480001187983 */ /* 0x000ee60000300a00 */
[----:B------:R-:W0:Y:S04]  /*168a0*/  SHFL.BFLY PT, R29, R2, 0x2, 0x1f ;  /* 0x0c401f00021d7f89 */ /* 0x000e2800000e0000 */
[----:B------:R-:W1:Y:S01]  /*168b0*/  SHFL.BFLY PT, R3, R0, 0x2, 0x1f ;  /* 0x0c401f0000037f89 */ /* 0x000e6200000e0000 */
[----:B0-----:R-:W-:-:S02]  /*168c0*/  FADD R2, R2, R29 ;  /* 0x0000001d02027221 */ /* 0x001fc40000000000 */
[----:B-1----:R-:W-:-:S03]  /*168d0*/  FADD R0, R0, R3 ;  /* 0x0000000300007221 */ /* 0x002fc60000000000 */
[----:B------:R-:W0:Y:S08]  /*168e0*/  SHFL.BFLY PT, R3, R2, 0x1, 0x1f ;  /* 0x0c201f0002037f89 */ /* 0x000e3000000e0000 */
[----:B------:R-:W-:Y:S01]  /*168f0*/  STL.64 [R1+0x3e0], R16 ;  /* 0x0003e01001007387 */ /* 0x000fe20000100a00 */
[----:B------:R-:W-:Y:S02]  /*16900*/  STL.64 [R1+0x3e8], R18 ;  /* 0x0003e81201007387 */ /* 0x000fe40000100a00 */
[----:B0-----:R-:W-:Y:S01]  /*16910*/  FADD R2, R2, R3 ;  /* 0x0000000302027221 */ /* 0x001fe20000000000 */
[----:B---3--:R-:W-:Y:S11]  /*16920*/  HMMA.16816.F32.BF16 R12, R20, R14, R24 ;  /* 0x0000000e140c723c */ /* 0x008ff60000041818 */
[----:B------:R-:W-:Y:S11]  /*16930*/  @!UPT UIADD3 URZ, URZ, URZ, URZ ;  /* 0x0000003f3f3ff290 */ /* 0x000ff6000fffe03f */
[----:B------:R-:W-:Y:S01]  /*16940*/  @!UPT UIADD3 URZ, URZ, URZ, URZ ;  /* 0x0000003f3f3ff290 */ /* 0x000fe2000fffe03f */
[----:B------:R-:W-:Y:S01]  /*16950*/  STL.64 [R1+0x3d0], R12 ;  /* 0x0003d00c01007387 */ /* 0x000fe20000100a00 */
[----:B------:R-:W-:Y:S02]  /*16960*/  STL.64 [R1+0x3d8], R14 ;  /* 0x0003d80e01007387 */ /* 0x000fe40000100a00 */
[----:B------:R-:W3:Y:S01]  /*16970*/  LDL.LU R3, [R1+0x644] ;  /* 0x0006440001037983 */ /* 0x000ee20000300800 */
[----:B------:R-:W0:Y:S01]  /*16980*/  SHFL.BFLY PT, R29, R0, 0x1, 0x1f ;  /* 0x0c201f00001d7f89 */ /* 0x000e2200000e0000 */
[----:B------:R-:W-:Y:S02]  /*16990*/  MOV R4, 0x80 ;  /* 0x0000008000047802 */ /* 0x000fe40000000f00 */
[----:B------:R-:W-:Y:S01]  /*169a0*/  IADD3 R8, R8, 0x80, RZ ;  /* 0x0000008008087810 */ /* 0x000fe20007ffe0ff */
[----:B-----5:R-:W-:Y:S02]  /*169b0*/  FFMA R5, R11, R5, R2 ;  /* 0x000000050b057223 */ /* 0x020fe40000000002 */
[----:B------:R-:W-:-:S02]  /*169c0*/  IMAD R9, R4, c[0x0][0x1b4], R9 ;  /* 0x00006d0004097a24 */ /* 0x000fc400078e0209 */
[----:B------:R-:W-:Y:S01]  /*169d0*/  IMAD R10, R4, c[0x0][0x1a4], R10 ;  /* 0x00006900040a7a24 */ /* 0x000fe200078e020a */
[----:B------:R1:W-:Y:S02]  /*169e0*/  STL [R1+0x42c], R8 ;  /* 0x00042c0801007387 */ /* 0x0003e40000100800 */
[----:B------:R1:W-:Y:S02]  /*169f0*/  STL [R1+0x268], R9 ;  /* 0x0002680901007387 */ /* 0x0003e40000100800 */
[----:B------:R1:W-:Y:S01]  /*16a00*/  STL [R1+0x26c], R10 ;  /* 0x00026c0a01007387 */ /* 0x0003e20000100800 */
[----:B--2---:R1:W-:Y:S02]  /*16a10*/  STL [R1+0x400], R28 ;  /* 0x0004001c01007387 */ /* 0x0043e40000100800 */
[----:B------:R1:W-:Y:S02]  /*16a20*/  STL [R1+0x434], R5 ;  /* 0x0004340501007387 */ /* 0x0003e40000100800 */
[----:B0-----:R-:W-:-:S04]  /*16a30*/  FADD R0, R0, R29 ;  /* 0x0000001d00007221 */ /* 0x001fc80000000000 */
[----:B------:R-:W-:-:S05]  /*16a40*/  FFMA R7, R6, R7, R0 ;  /* 0x0000000706077223 */ /* 0x000fca0000000000 */
[----:B------:R1:W-:Y:S01]  /*16a50*/  STL [R1+0x438], R7 ;  /* 0x0004380701007387 */ /* 0x0003e20000100800 */
[----:B------:R-:W-:-:S03]  /*16a60*/  ISETP.GE.AND P0, PT, R8, c[0x0][0x1d0], PT ;  /* 0x0000740008007a0c */ /* 0x000fc60003f06270 */
[----:B---3--:R1:W-:Y:S10]  /*16a70*/  STL [R1+0x40c], R3 ;  /* 0x00040c0301007387 */ /* 0x0083f40000100800 */
[----:B------:R-:W-:Y:S01]  /*16a80*/  @P0 CALL.REL.NOINC `(.L_x_1) ;  /* 0x0000001000000944 */ /* 0x000fe20003c00000 */
[----:B------:R-:W-:Y:S05]  /*16a90*/  BRA `(.L_x_2) ;  /* 0xfffed02000007947 */ /* 0x000fea000383ffff */
.L_x_1:
[----:B------:R0:W-:Y:S04]  /*16aa0*/  STL [R1+0x150], R28 ;  /* 0x0001501c01007387 */ /* 0x0001e80000100800 */
[----:B------:R0:W-:Y:S02]  /*16ab0*/  STL [R1+0x14c], R3 ;  /* 0x00014c0301007387 */ /* 0x0001e40000100800 */
.L_x_0:
[----:B------:R-:W2:Y:S04]  /*16ac0*/  LDL.LU R2, [R1+0x300] ;  /* 0x0003000001027983 */ /* 0x000ea80000300800 */
[----:B-1----:R-:W3:Y:S04]  /*16ad0*/  LDL.LU R0, [R1+0x304] ;  /* 0x0003040001007983 */ /* 0x002ee80000300800 */
[----:B------:R-:W-:Y:S06]  /*16ae0*/  BAR.SYNC.DEFER_BLOCKING 0x0 ;  /* 0x0000000000007b1d */ /* 0x000fec0000010000 */
[----:B--2---:R1:W-:Y:S04]  /*16af0*/  STL [R1+0xa8], R2 ;  /* 0x0000a80201007387 */ /* 0x0043e80000100800 */
[----:B-1----:R-:W2:Y:S04]  /*16b00*/  LDL.LU R2, [R1+0x308] ;  /* 0x0003080001027983 */ /* 0x002ea80000300800 */
[----:B---3--:R1:W-:Y:S04]  /*16b10*/  STL [R1+0xa0], R0 ;  /* 0x0000a00001007387 */ /* 0x0083e80000100800 */
[----:B-1----:R-:W3:Y:S04]  /*16b20*/  LDL.LU R0, [R1+0x30c] ;  /* 0x00030c0001007983 */ /* 0x002ee80000300800 */
        /* <DEDUP_REMOVED lines=66> */
[----:B0-----:R-:W4:Y:S04]  /*16f50*/  LDL.LU R3, [R1+0x344] ;  /* 0x0003440001037983 */ /* 0x001f280000300800 */
[----:B--2---:R0:W-:Y:S04]  /*16f60*/  STL [R1+0x14], R2 ;  /* 0x0000140201007387 */ /* 0x0041e80000100800 */
[----:B0-----:R-:W2:Y:S04]  /*16f70*/  LDL.LU R2, [R1+0x348] ;  /* 0x0003480001027983 */ /* 0x001ea80000300800 */
[----:B----4-:R0:W-:Y:S04]  /*16f80*/  STL [R1+0x10], R3 ;  /* 0x0000100301007387 */ /* 0x0101e80000100800 */
[----:B0-----:R-:W4:Y:S04]  /*16f90*/  LDL.LU R3, [R1+0x34c] ;  /* 0x00034c0001037983 */ /* 0x001f280000300800 */
[----:B------:R-:W5:Y:S04]  /*16fa0*/  LDL.LU R4, [R1+0x3b0] ;  /* 0x0003b00001047983 */ /* 0x000f680000300800 */
[----:B----4-:R0:W-:Y:S04]  /*16fb0*/  STL [R1+0x8], R3 ;  /* 0x0000080301007387 */ /* 0x0101e80000100800 */
[----:B0-----:R-:W4:Y:S04]  /*16fc0*/  LDL.LU R3, [R1+0x3b4] ;  /* 0x0003b40001037983 */ /* 0x001f280000300800 */
[----:B-----5:R0:W-:Y:S04]  /*16fd0*/  STL [R1+0x4], R4 ;  /* 0x0000040401007387 */ /* 0x0201e80000100800 */
[----:B----4-:R3:W-:Y:S04]  /*16fe0*/  STL [R1+0x788], R3 ;  /* 0x0007880301007387 */ /* 0x0107e80000100800 */
[----:B0-----:R-:W4:Y:S04]  /*16ff0*/  LDL.LU R4, [R1+0x3b8] ;  /* 0x0003b80001047983 */ /* 0x001f280000300800 */
[----:B------:R-:W5:Y:S04]  /*17000*/  LDL.LU R5, [R1+0x3bc] ;  /* 0x0003bc0001057983 */ /* 0x000f680000300800 */
[----:B------:R-:W2:Y:S04]  /*17010*/  LDL.LU R6, [R1+0x3a0] ;  /* 0x0003a00001067983 */ /* 0x000ea80000300800 */
[----:B--2---:R0:W-:Y:S04]  /*17020*/  STL [R1+0x78c], R6 ;  /* 0x00078c0601007387 */ /* 0x0041e80000100800 */
[----:B------:R-:W2:Y:S04]  /*17030*/  LDL.LU R7, [R1+0x3a4] ;  /* 0x0003a40001077983 */ /* 0x000ea80000300800 */
[----:B--2---:R-:W-:Y:S04]  /*17040*/  STL [R1+0x790], R7 ;  /* 0x0007900701007387 */ /* 0x004fe80000100800 */
[----:B------:R-:W2:Y:S04]  /*17050*/  LDL.LU R8, [R1+0x3a8] ;  /* 0x0003a80001087983 */ /* 0x000ea80000300800 */
[----:B------:R-:W2:Y:S04]  /*17060*/  LDL.LU R9, [R1+0x3ac] ;  /* 0x0003ac0001097983 */ /* 0x000ea80000300800 */
[----:B------:R-:W2:Y:S04]  /*17070*/  LDL.LU R10, [R1+0x390] ;  /* 0x00039000010a7983 */ /* 0x000ea80000300800 */
[----:B--2---:R-:W-:Y:S04]  /*17080*/  STL [R1+0x794], R10 ;  /* 0x0007940a01007387 */ /* 0x004fe80000100800 */
[----:B------:R-:W2:Y:S04]  /*17090*/  LDL.LU R11, [R1+0x394] ;  /* 0x00039400010b7983 */ /* 0x000ea80000300800 */
[----:B--2---:R-:W-:Y:S04]  /*170a0*/  STL [R1+0x798], R11 ;  /* 0x0007980b01007387 */ /* 0x004fe80000100800 */
[----:B------:R-:W2:Y:S04]  /*170b0*/  LDL.LU R12, [R1+0x398] ;  /* 0x00039800010c7983 */ /* 0x000ea80000300800 */
[----:B------:R-:W2:Y:S04]  /*170c0*/  LDL.LU R13, [R1+0x39c] ;  /* 0x00039c00010d7983 */ /* 0x000ea80000300800 */
[----:B------:R-:W2:Y:S04]  /*170d0*/  LDL.LU R14, [R1+0x3f0] ;  /* 0x0003f000010e7983 */ /* 0x000ea80000300800 */
[----:B--2---:R1:W-:Y:S04]  /*170e0*/  STL [R1+0x79c], R14 ;  /* 0x00079c0e01007387 */ /* 0x0043e80000100800 */
[----:B------:R-:W2:Y:S04]  /*170f0*/  LDL.LU R15, [R1+0x3f4] ;  /* 0x0003f400010f7983 */ /* 0x000ea80000300800 */
[----:B--2---:R-:W-:Y:S04]  /*17100*/  STL [R1+0x7a0], R15 ;  /* 0x0007a00f01007387 */ /* 0x004fe80000100800 */
[----:B------:R-:W2:Y:S04]  /*17110*/  LDL.LU R16, [R1+0x3f8] ;  /* 0x0003f80001107983 */ /* 0x000ea80000300800 */
[----:B------:R-:W2:Y:S01]  /*17120*/  LDL.LU R17, [R1+0x3fc] ;  /* 0x0003fc0001117983 */ /* 0x000ea20000300800 */
[----:B---3--:R-:W-:Y:S01]  /*17130*/  MOV R3, R0 ;  /* 0x0000000000037202 */ /* 0x008fe20000000f00 */
[----:B0-----:R-:W-:-:S02]  /*17140*/  IMAD.MOV.U32 R6, RZ, RZ, R2 ;  /* 0x000000ffff067224 */ /* 0x001fc400078e0002 */
[----:B------:R-:W3:Y:S04]  /*17150*/  LDL.LU R18, [R1+0x3e0] ;  /* 0x0003e00001127983 */ /* 0x000ee80000300800 */
[----:B---3--:R0:W-:Y:S04]  /*17160*/  STL [R1+0x7a4], R18 ;  /* 0x0007a41201007387 */ /* 0x0081e80000100800 */
[----:B------:R-:W3:Y:S04]  /*17170*/  LDL.LU R19, [R1+0x3e4] ;  /* 0x0003e40001137983 */ /* 0x000ee80000300800 */
[----:B---3--:R3:W-:Y:S04]  /*17180*/  STL [R1+0x7a8], R19 ;  /* 0x0007a81301007387 */ /* 0x0087e80000100800 */
[----:B------:R-:W2:Y:S04]  /*17190*/  LDL.LU R20, [R1+0x3e8] ;  /* 0x0003e80001147983 */ /* 0x000ea80000300800 */
[----:B------:R-:W2:Y:S04]  /*171a0*/  LDL.LU R21, [R1+0x3ec] ;  /* 0x0003ec0001157983 */ /* 0x000ea80000300800 */
[----:B------:R-:W2:Y:S04]  /*171b0*/  LDL.LU R23, [R1+0x3d0] ;  /* 0x0003d00001177983 */ /* 0x000ea80000300800 */
[----:B--2---:R-:W-:Y:S04]  /*171c0*/  STL [R1+0x7ac], R23 ;  /* 0x0007ac1701007387 */ /* 0x004fe80000100800 */
[----:B------:R-:W2:Y:S04]  /*171d0*/  LDL.LU R25, [R1+0x3d4] ;  /* 0x0003d40001197983 */ /* 0x000ea80000300800 */
[----:B-1----:R-:W1:Y:S02]  /*171e0*/  S2R R14, SR_TID.X ;  /* 0x00000000000e7919 */ /* 0x002e640000002100 */
[----:B-1----:R-:W-:Y:S01]  /*171f0*/  IMAD.SHL.U32 R22, R14, 0x8, RZ ;  /* 0x000000080e167824 */ /* 0x002fe200078e00ff */
[----:B------:R-:W-:-:S02]  /*17200*/  SHF.R.U32.HI R0, RZ, 0x1, R14 ;  /* 0x00000001ff007819 */ /* 0x000fc4000001160e */
[----:B0-----:R-:W-:Y:S02]  /*17210*/  SHF.L.U32 R18, R14, 0x2, RZ ;  /* 0x000000020e127819 */ /* 0x001fe400000006ff */
[----:B------:R-:W-:Y:S02]  /*17220*/  LOP3.LUT R7, R0, 0x4, RZ, 0xc0, !PT ;  /* 0x0000000400077812 */ /* 0x000fe400078ec0ff */
[----:B------:R-:W-:Y:S02]  /*17230*/  LOP3.LUT R10, R22, 0x38, RZ, 0xc0, !PT ;  /* 0x00000038160a7812 */ /* 0x000fe400078ec0ff */
[----:B------:R-:W-:Y:S01]  /*17240*/  LOP3.LUT R11, R18, 0x3c0, RZ, 0xc0, !PT ;  /* 0x000003c0120b7812 */ /* 0x000fe200078ec0ff */
[----:B--2---:R-:W-:Y:S04]  /*17250*/  STL [R1+0x7b0], R25 ;  /* 0x0007b01901007387 */ /* 0x004fe80000100800 */
[----:B------:R-:W2:Y:S04]  /*17260*/  LDL.LU R24, [R1+0x434] ;  /* 0x0004340001187983 */ /* 0x000ea80000300800 */
[----:B------:R-:W4:Y:S04]  /*17270*/  LDL.LU R27, [R1+0x3d8] ;  /* 0x0003d800011b7983 */ /* 0x000f280000300800 */
[----:B------:R-:W4:Y:S01]  /*17280*/  LDL.LU R26, [R1+0x438] ;  /* 0x00043800011a7983 */ /* 0x000f220000300800 */
[----:B------:R-:W-:-:S06]  /*17290*/  IADD3 R7, R7, R10, R11 ;  /* 0x0000000a07077210 */ /* 0x000fcc0007ffe00b */
[----:B------:R-:W0:Y:S04]  /*172a0*/  S2R R7, SR_TID.X ;  /* 0x0000000000077919 */ /* 0x000e280000002100 */
[----:B------:R-:W1:Y:S01]  /*172b0*/  S2R R11, SR_CTAID.Y ;  /* 0x00000000000b7919 */ /* 0x000e620000002600 */
[----:B0-----:R-:W-:-:S03]  /*172c0*/  LOP3.LUT R15, R7, 0xff, RZ, 0xc0, !PT ;  /* 0x000000ff070f7812 */ /* 0x001fc600078ec0ff */
[----:B------:R-:W0:Y:S01]  /*172d0*/  S2R R7, SR_CTAID.X ;  /* 0x0000000000077919 */ /* 0x000e220000002500 */
[----:B---3--:R-:W-:Y:S02]  /*172e0*/  SHF.L.U32 R19, R14, 0x5, RZ ;  /* 0x000000050e137819 */ /* 0x008fe400000006ff */
[----:B------:R-:W-:-:S04]  /*172f0*/  LOP3.LUT R22, R22, 0xf00, RZ, 0xc0, !PT ;  /* 0x00000f0016167812 */ /* 0x000fc800078ec0ff */
[----:B------:R-:W-:Y:S02]  /*17300*/  LOP3.LUT R22, R22, 0x70, R18, 0xf8, !PT ;  /* 0x0000007016167812 */ /* 0x000fe400078ef812 */
[C---:B------:R-:W-:Y:S01]  /*17310*/  SHF.L.U32 R18, R14.reuse, 0xc, RZ ;  /* 0x0000000c0e127819 */ /* 0x040fe200000006ff */
[----:B0-----:R-:W-:Y:S02]  /*17320*/  IMAD R7, R7, 0x100, R15 ;  /* 0x0000010007077824 */ /* 0x001fe400078e020f */
[----:B-1----:R-:W-:Y:S02]  /*17330*/  IMAD R15, R11, c[0x0][0x1c0], RZ ;  /* 0x000070000b0f7a24 */ /* 0x002fe400078e02ff */
[----:B------:R-:W-:Y:S01]  /*17340*/  IMAD R11, R7, c[0x0][0x1c4], RZ ;  /* 0x00007100070b7a24 */ /* 0x000fe200078e02ff */
[----:B------:R-:W-:Y:S01]  /*17350*/  LOP3.LUT P0, RZ, R14, 0x100, RZ, 0xc0, !PT ;  /* 0x000001000eff7812 */ /* 0x000fe2000780c0ff */
[C---:B--2---:R-:W-:Y:S01]  /*17360*/  FMUL R28, R24.reuse, 8388608 ;  /* 0x4b000000181c7820 */ /* 0x044fe20000400000 */
[----:B------:R-:W-:-:S04]  /*17370*/  FSETP.GEU.AND P2, PT, R24, 1.175494350822287508e-38, PT ;  /* 0x008000001800780b */ /* 0x000fc80003f4e000 */
[----:B------:R-:W-:Y:S01]  /*17380*/  FSEL R28, R28, R24, !P2 ;  /* 0x000000181c1c7208 */ /* 0x000fe20005000000 */
[C---:B----4-:R-:W-:Y:S01]  /*17390*/  FMUL R0, R26.reuse, 8388608 ;  /* 0x4b0000001a007820 */ /* 0x050fe20000400000 */
[----:B------:R-:W-:-:S03]  /*173a0*/  FSETP.GEU.AND P3, PT, R26, 1.175494350822287508e-38, PT ;  /* 0x008000001a00780b */ /* 0x000fc60003f6e000 */
[----:B------:R-:W-:Y:S01]  /*173b0*/  STL [R1+0x760], R28 ;  /* 0x0007601c01007387 */ /* 0x000fe20000100800 */
[----:B------:R-:W-:Y:S02]  /*173c0*/  IADD3 R2, R28, -0x3f3504f3, RZ ;  /* 0xc0cafb0d1c027810 */ /* 0x000fe40007ffe0ff */
[----:B------:R-:W-:Y:S01]  /*173d0*/  FSEL R0, R0, R26, !P3 ;  /* 0x0000001a00007208 */ /* 0x000fe20005800000 */
[----:B------:R-:W2:Y:S01]  /*173e0*/  LDL.LU R29, [R1+0x3dc] ;  /* 0x0003dc00011d7983 */ /* 0x000ea20000300800 */
[----:B------:R-:W-:Y:S01]  /*173f0*/  LOP3.LUT R10, R2, 0xff800000, RZ, 0xc0, !PT ;  /* 0xff800000020a7812 */ /* 0x000fe200078ec0ff */
[----:B------:R-:W-:Y:S01]  /*17400*/  IMAD.SHL.U32 R2, R14, 0x400, RZ ;  /* 0x000004000e027824 */ /* 0x000fe200078e00ff */
[----:B------:R-:W-:Y:S01]  /*17410*/  FSETP.GT.AND P1, PT, |R26|, 8.50705917302346158658e+37, PT ;  /* 0x7e8000001a00780b */ /* 0x000fe20003f24200 */
[----:B------:R0:W-:Y:S03]  /*17420*/  STL [R1], R0 ;  /* 0x0000000001007387 */ /* 0x0001e60000100800 */
[----:B------:R-:W-:Y:S01]  /*17430*/  LOP3.LUT R2, R2, 0x6000, RZ, 0xc0, !PT ;  /* 0x0000600002027812 */ /* 0x000fe200078ec0ff */
[----:B------:R-:W1:Y:S01]  /*17440*/  I2F R10, R10 ;  /* 0x0000000a000a7306 */ /* 0x000e620000201400 */
[----:B0-----:R-:W-:-:S04]  /*17450*/  IADD3 R0, R0, -0x3f3504f3, RZ ;  /* 0xc0cafb0d00007810 */ /* 0x001fc80007ffe0ff */
[----:B------:R-:W-:Y:S02]  /*17460*/  LOP3.LUT R7, R0, 0xff800000, RZ, 0xc0, !PT ;  /* 0xff80000000077812 */ /* 0x000fe400078ec0ff */
[----:B------:R-:W-:Y:S01]  /*17470*/  LOP3.LUT R0, R2, 0x60, R19, 0xf8, !PT ;  /* 0x0000006002007812 */ /* 0x000fe200078ef813 */
[----:B------:R-:W-:Y:S01]  /*17480*/  IMAD.SHL.U32 R2, R11, 0x2, RZ ;  /* 0x000000020b027824 */ /* 0x000fe200078e00ff */
[C---:B------:R-:W-:Y:S01]  /*17490*/  SHF.L.U32 R19, R15.reuse, 0x1, RZ ;  /* 0x000000010f137819 */ /* 0x040fe200000006ff */
[----:B------:R0:W-:Y:S01]  /*174a0*/  STL [R1+0xac], R7 ;  /* 0x0000ac0701007387 */ /* 0x0001e20000100800 */
[----:B------:R-:W-:Y:S01]  /*174b0*/  IMAD.HI R15, R15, 0x2, RZ ;  /* 0x000000020f0f7827 */ /* 0x000fe200078e02ff */
[----:B------:R-:W-:Y:S02]  /*174c0*/  LOP3.LUT R22, R0, R22, RZ, 0x3c, !PT ;  /* 0x0000001600167212 */ /* 0x000fe400078e3cff */
[----:B------:R-:W-:Y:S02]  /*174d0*/  IADD3 R2, P4, P5, R2, c[0x0][0x178], R19 ;  /* 0x00005e0002027a10 */ /* 0x000fe40007d9e013 */
[----:B------:R-:W-:-:S02]  /*174e0*/  LOP3.LUT R19, R18, 0x6000, RZ, 0xc0, !PT ;  /* 0x0000600012137812 */ /* 0x000fc400078ec0ff */
[----:B------:R-:W-:Y:S01]  /*174f0*/  LOP3.LUT R18, R14, 0x1ff, RZ, 0xc0, !PT ;  /* 0x000001ff0e127812 */ /* 0x000fe200078ec0ff */
[----:B------:R-:W-:Y:S01]  /*17500*/  IMAD.HI R14, R11, 0x2, RZ ;  /* 0x000000020b0e7827 */ /* 0x000fe200078e02ff */
[----:B0-----:R-:W0:Y:S01]  /*17510*/  I2F R7, R7 ;  /* 0x0000000700077306 */ /* 0x001e220000201400 */
[----:B------:R3:W-:Y:S01]  /*17520*/  STL [R1+0x71c], R2 ;  /* 0x00071c0201007387 */ /* 0x0007e20000100800 */
[----:B------:R-:W-:Y:S01]  /*17530*/  FSEL R11, RZ, -23, P2 ;  /* 0xc1b80000ff0b7808 */ /* 0x000fe20001000000 */
[----:B------:R-:W-:Y:S01]  /*17540*/  IMAD R18, R18, 0x10, R19 ;  /* 0x0000001012127824 */ /* 0x000fe200078e0213 */
[----:B------:R-:W-:Y:S01]  /*17550*/  IADD3.X R0, R14, c[0x0][0x17c], R15, P4, P5 ;  /* 0x00005f000e007a10 */ /* 0x000fe200027ea40f */
[----:B------:R-:W-:Y:S02]  /*17560*/  STL [R1+0x75c], R22 ;  /* 0x00075c1601007387 */ /* 0x000fe40000100800 */
[----:B-1----:R-:W-:Y:S02]  /*17570*/  FFMA.FTZ R10, R10, 1.1920928955078125e-07, R11 ;  /* 0x340000000a0a7823 */ /* 0x002fe4000001000b */
[----:B------:R0:W-:Y:S01]  /*17580*/  STL [R1+0x720], R0 ;  /* 0x0007200001007387 */ /* 0x0001e20000100800 */
[----:B---3--:R-:W-:-:S03]  /*17590*/  FSEL R2, RZ, -23, P3 ;  /* 0xc1b80000ff027808 */ /* 0x008fc60001800000 */
[----:B------:R-:W-:Y:S02]  /*175a0*/  STL [R1+0xdc], R10 ;  /* 0x0000dc0a01007387 */ /* 0x000fe40000100800 */
[----:B0-----:R-:W-:Y:S01]  /*175b0*/  FFMA.FTZ R0, R7, 1.1920928955078125e-07, R2 ;  /* 0x3400000007007823 */ /* 0x001fe20000010002 */
[----:B------:R-:W-:-:S05]  /*175c0*/  MOV R2, R6 ;  /* 0x0000000600027202 */ /* 0x000fca0000000f00 */
[----:B------:R0:W-:Y:S04]  /*175d0*/  STL [R1+0x7d4], R2 ;  /* 0x0007d40201007387 */ /* 0x0001e80000100800 */
[----:B------:R1:W-:Y:S04]  /*175e0*/  STL [R1+0xd8], R0 ;  /* 0x0000d80001007387 */ /* 0x0003e80000100800 */
[----:B0-----:R-:W3:Y:S04]  /*175f0*/  LDL R2, [R1+0x8] ;  /* 0x0000080001027983 */ /* 0x001ee80000100800 */
[----:B------:R-:W4:Y:S01]  /*17600*/  LDL.LU R25, [R1+0x3c] ;  /* 0x00003c0001197983 */ /* 0x000f220000300800 */
[----:B-1----:R-:W-:-:S03]  /*17610*/  IMAD.MOV.U32 R0, RZ, RZ, R3 ;  /* 0x000000ffff007224 */ /* 0x002fc600078e0003 */
[----:B----4-:R0:W-:Y:S04]  /*17620*/  STL [R1+0x7c8], R25 ;  /* 0x0007c81901007387 */ /* 0x0101e80000100800 */
[----:B0-----:R-:W4:Y:S04]  /*17630*/  LDL R25, [R1+0x2c] ;  /* 0x00002c0001197983 */ /* 0x001f280000100800 */
[----:B----4-:R0:W-:Y:S04]  /*17640*/  STL [R1+0x7cc], R25 ;  /* 0x0007cc1901007387 */ /* 0x0101e80000100800 */
[----:B0-----:R-:W4:Y:S01]  /*17650*/  LDL R25, [R1+0x24] ;  /* 0x0000240001197983 */ /* 0x001f220000100800 */
[----:B---3--:R-:W-:Y:S01]  /*17660*/  @P1 FMUL R2, R2, 0.25 ;  /* 0x3e80000002021820 */ /* 0x008fe20000400000 */
[----:B------:R-:W-:-:S02]  /*17670*/  FSETP.GT.AND P2, PT, |R24|, 8.50705917302346158658e+37, PT ;  /* 0x7e8000001800780b */ /* 0x000fc40003f44200 */
[----:B----4-:R0:W-:Y:S04]  /*17680*/  STL [R1+0x7d0], R25 ;  /* 0x0007d01901007387 */ /* 0x0101e80000100800 */
[----:B0-----:R-:W3:Y:S04]  /*17690*/  LDL R25, [R1+0x1c] ;  /* 0x00001c0001197983 */ /* 0x001ee80000100800 */
[----:B------:R-:W4:Y:S04]  /*176a0*/  LDL.LU R23, [R1+0x44] ;  /* 0x0000440001177983 */ /* 0x000f280000300800 */
        /* <DEDUP_REMOVED lines=11> */
[----:B------:R0:W-:Y:S04]  /*17760*/  STL [R1+0x7b4], R24 ;  /* 0x0007b41801007387 */ /* 0x0001e80000100800 */
[----:B0-----:R-:W2:Y:S04]  /*17770*/  LDL.LU R24, [R1+0x34] ;  /* 0x0000340001187983 */ /* 0x001ea80000300800 */
[----:B------:R0:W-:Y:S04]  /*17780*/  @P1 STL [R1+0x8], R2 ;  /* 0x0000080201001387 */ /* 0x0001e80000100800 */
[----:B0-----:R-:W2:Y:S01]  /*17790*/  LDL.LU R2, [R1+0x7d4] ;  /* 0x0007d40001027983 */ /* 0x001ea20000300800 */
[----:B---3--:R-:W-:-:S02]  /*177a0*/  @P1 FMUL R25, R25, 0.25 ;  /* 0x3e80000019191820 */ /* 0x008fc40000400000 */
[----:B--2---:R-:W-:-:S05]  /*177b0*/  @P1 FMUL R2, R2, 0.25 ;  /* 0x3e80000002021820 */ /* 0x004fca0000400000 */
[----:B------:R0:W-:Y:S04]  /*177c0*/  STL [R1+0x7c4], R2 ;  /* 0x0007c40201007387 */ /* 0x0001e80000100800 */
[----:B0-----:R-:W2:Y:S04]  /*177d0*/  LDL R2, [R1+0x8] ;  /* 0x0000080001027983 */ /* 0x001ea80000100800 */
[----:B------:R0:W-:Y:S04]  /*177e0*/  @P1 STL [R1+0x1c], R25 ;  /* 0x00001c1901001387 */ /* 0x0001e80000100800 */
[----:B0-----:R-:W3:Y:S02]  /*177f0*/  LDL.LU R25, [R1+0x7d0] ;  /* 0x0007d00001197983 */ /* 0x001ee40000300800 */
[----:B---3--:R-:W-:-:S05]  /*17800*/  @P1 FMUL R25, R25, 0.25 ;  /* 0x3e80000019191820 */ /* 0x008fca0000400000 */
[----:B------:R0:W-:Y:S04]  /*17810*/  @P1 STL [R1+0x24], R25 ;  /* 0x0000241901001387 */ /* 0x0001e80000100800 */
[----:B0-----:R-:W3:Y:S01]  /*17820*/  LDL.LU R25, [R1+0x7cc] ;  /* 0x0007cc0001197983 */ /* 0x001ee20000300800 */
[----:B------:R-:W-:Y:S02]  /*17830*/  @P1 FMUL R24, R24, 0.25 ;  /* 0x3e80000018181820 */ /* 0x000fe40000400000 */
[----:B---3--:R-:W-:-:S05]  /*17840*/  @P1 FMUL R25, R25, 0.25 ;  /* 0x3e80000019191820 */ /* 0x008fca0000400000 */
[----:B------:R0:W-:Y:S04]  /*17850*/  @P1 STL [R1+0x2c], R25 ;  /* 0x00002c1901001387 */ /* 0x0001e80000100800 */
[----:B0-----:R-:W3:Y:S04]  /*17860*/  LDL.LU R25, [R1+0x7c8] ;  /* 0x0007c80001197983 */ /* 0x001ee80000300800 */
[----:B------:R0:W-:Y:S04]  /*17870*/  STL [R1+0x7b8], R24 ;  /* 0x0007b81801007387 */ /* 0x0001e80000100800 */
[----:B0-----:R-:W2:Y:S04]  /*17880*/  LDL R24, [R1+0x2c] ;  /* 0x00002c0001187983 */ /* 0x001ea80000100800 */
[----:B--2---:R0:W-:Y:S04]  /*17890*/  STL [R1+0x7bc], R24 ;  /* 0x0007bc1801007387 */ /* 0x0041e80000100800 */
[----:B0-----:R-:W2:Y:S01]  /*178a0*/  LDL R24, [R1+0x24] ;  /* 0x0000240001187983 */ /* 0x001ea20000100800 */
[----:B------:R-:W-:-:S03]  /*178b0*/  FSETP.GEU.AND P3, PT, |R26|, 1.175494350822287508e-38, PT ;  /* 0x008000001a00780b */ /* 0x000fc60003f6e200 */
[----:B--2---:R0:W-:Y:S04]  /*178c0*/  STL [R1+0x7c0], R24 ;  /* 0x0007c01801007387 */ /* 0x0041e80000100800 */
[----:B0-----:R-:W2:Y:S06]  /*178d0*/  LDL R24, [R1+0x1c] ;  /* 0x00001c0001187983 */ /* 0x001eac0000100800 */
[----:B------:R-:W-:-:S05]  /*178e0*/  @!P3 FMUL R2, R2, 16777216 ;  /* 0x4b8000000202b820 */ /* 0x000fca0000400000 */
[----:B------:R0:W-:Y:S04]  /*178f0*/  @!P3 STL [R1+0x8], R2 ;  /* 0x000008020100b387 */ /* 0x0001e80000100800 */
[----:B0-----:R-:W3:Y:S01]  /*17900*/  LDL.LU R2, [R1+0x7c4] ;  /* 0x0007c40001027983 */ /* 0x001ee20000300800 */
[----:B--2---:R-:W-:-:S05]  /*17910*/  @!P3 FMUL R24, R24, 16777216 ;  /* 0x4b8000001818b820 */ /* 0x004fca0000400000 */
[----:B------:R0:W-:Y:S04]  /*17920*/  @!P3 STL [R1+0x1c], R24 ;  /* 0x00001c180100b387 */ /* 0x0001e80000100800 */
[----:B0-----:R-:W2:Y:S01]  /*17930*/  LDL.LU R24, [R1+0x7c0] ;  /* 0x0007c00001187983 */ /* 0x001ea20000300800 */
[----:B------:R-:W-:-:S04]  /*17940*/  @P1 FMUL R26, R26, 0.25 ;  /* 0x3e8000001a1a1820 */ /* 0x000fc80000400000 */
[----:B------:R-:W-:Y:S02]  /*17950*/  @!P3 FMUL R26, R26, 16777216 ;  /* 0x4b8000001a1ab820 */ /* 0x000fe40000400000 */
[----:B--2---:R-:W-:-:S05]  /*17960*/  @!P3 FMUL R24, R24, 16777216 ;  /* 0x4b8000001818b820 */ /* 0x004fca0000400000 */
[----:B------:R0:W-:Y:S04]  /*17970*/  @!P3 STL [R1+0x24], R24 ;  /* 0x000024180100b387 */ /* 0x0001e80000100800 */
[----:B0-----:R-:W2:Y:S01]  /*17980*/  LDL.LU R24, [R1+0x7bc] ;  /* 0x0007bc0001187983 */ /* 0x001ea20000300800 */
[----:B------:R-:W0:Y:S01]  /*17990*/  MUFU.RCP R26, R26 ;  /* 0x0000001a001a7308 */ /* 0x000e220000001000 */
[----:B------:R-:W-:Y:S02]  /*179a0*/  @P1 FMUL R29, R29, 0.25 ;  /* 0x3e8000001d1d1820 */ /* 0x000fe40000400000 */
[----:B------:R-:W-:Y:S02]  /*179b0*/  @P1 FMUL R27, R27, 0.25 ;  /* 0x3e8000001b1b1820 */ /* 0x000fe40000400000 */
[----:B------:R-:W-:-:S02]  /*179c0*/  @P1 FMUL R21, R21, 0.25 ;  /* 0x3e80000015151820 */ /* 0x000fc40000400000 */
[----:B------:R-:W-:Y:S02]  /*179d0*/  @!P3 FMUL R29, R29, 16777216 ;  /* 0x4b8000001d1db820 */ /* 0x000fe40000400000 */
[----:B------:R-:W-:Y:S02]  /*179e0*/  @P1 FMUL R20, R20, 0.25 ;  /* 0x3e80000014141820 */ /* 0x000fe40000400000 */
[----:B------:R-:W-:Y:S02]  /*179f0*/  @!P3 FMUL R27, R27, 16777216 ;  /* 0x4b8000001b1bb820 */ /* 0x000fe40000400000 */
[----:B------:R-:W-:Y:S02]  /*17a00*/  @!P3 FMUL R21, R21, 16777216 ;  /* 0x4b8000001515b820 */ /* 0x000fe40000400000 */
[----:B0-----:R-:W-:Y:S02]  /*17a10*/  FMUL R29, R26, R29 ;  /* 0x0000001d1a1d7220 */ /* 0x001fe40000400000 */
[----:B------:R-:W-:-:S02]  /*17a20*/  @!P3 FMUL R20, R20, 16777216 ;  /* 0x4b8000001414b820 */ /* 0x000fc40000400000 */
[----:B------:R-:W-:Y:S02]  /*17a30*/  FMUL R27, R26, R27 ;  /* 0x0000001b1a1b7220 */ /* 0x000fe40000400000 */
[----:B------:R-:W-:Y:S02]  /*17a40*/  @P1 FMUL R0, R0, 0.25 ;  /* 0x3e80000000001820 */ /* 0x000fe40000400000 */
[C---:B------:R-:W-:Y:S02]  /*17a50*/  FMUL R21, R26.reuse, R21 ;  /* 0x000000151a157220 */ /* 0x040fe40000400000 */
[----:B------:R-:W-:Y:S02]  /*17a60*/  @P1 FMUL R17, R17, 0.25 ;  /* 0x3e80000011111820 */ /* 0x000fe40000400000 */
[----:B------:R-:W-:Y:S02]  /*17a70*/  FMUL R20, R26, R20 ;  /* 0x000000141a147220 */ /* 0x000fe40000400000 */
[----:B------:R-:W-:-:S02]  /*17a80*/  @!P3 FMUL R0, R0, 16777216 ;  /* 0x4b8000000000b820 */ /* 0x000fc40000400000 */
[----:B------:R-:W-:Y:S02]  /*17a90*/  @P1 FMUL R16, R16, 0.25 ;  /* 0x3e80000010101820 */ /* 0x000fe40000400000 */
[----:B------:R-:W-:Y:S02]  /*17aa0*/  @!P3 FMUL R17, R17, 16777216 ;  /* 0x4b8000001111b820 */ /* 0x000fe40000400000 */
[----:B------:R-:W-:Y:S02]  /*17ab0*/  @!P3 FMUL R16, R16, 16777216 ;  /* 0x4b8000001010b820 */ /* 0x000fe40000400000 */
[----:B---3--:R-:W-:Y:S02]  /*17ac0*/  @!P3 FMUL R2, R2, 16777216 ;  /* 0x4b8000000202b820 */ /* 0x008fe40000400000 */
[----:B--2---:R-:W-:-:S05]  /*17ad0*/  @!P3 FMUL R24, R24, 16777216 ;  /* 0x4b8000001818b820 */ /* 0x004fca0000400000 */
[----:B------:R0:W-:Y:S04]  /*17ae0*/  @!P3 STL [R1+0x2c], R24 ;  /* 0x00002c180100b387 */ /* 0x0001e80000100800 */
[----:B0-----:R-:W2:Y:S04]  /*17af0*/  LDL.LU R24, [R1+0x7b8] ;  /* 0x0007b80001187983 */ /* 0x001ea80000300800 */
[----:B------:R0:W-:Y:S04]  /*17b00*/  STL [R1+0x11c], R29 ;  /* 0x00011c1d01007387 */ /* 0x0001e80000100800 */
[----:B0-----:R-:W3:Y:S04]  /*17b10*/  LDL.LU R29, [R1+0x2c] ;  /* 0x00002c00011d7983 */ /* 0x001ee80000300800 */
[----:B------:R0:W-:Y:S04]  /*17b20*/  STL [R1+0x114], R27 ;  /* 0x0001141b01007387 */ /* 0x0001e80000100800 */
[----:B0-----:R-:W3:Y:S04]  /*17b30*/  LDL.LU R27, [R1+0x24] ;  /* 0x00002400011b7983 */ /* 0x001ee80000300800 */
[----:B------:R0:W-:Y:S04]  /*17b40*/  STL [R1+0x118], R21 ;  /* 0x0001181501007387 */ /* 0x0001e80000100800 */
[----:B0-----:R-:W3:Y:S04]  /*17b50*/  LDL.LU R21, [R1+0x1c] ;  /* 0x00001c0001157983 */ /* 0x001ee80000300800 */
[----:B------:R0:W-:Y:S02]  /*17b60*/  STL [R1+0x110], R20 ;  /* 0x0001101401007387 */ /* 0x0001e40000100800 */
[----:B0-----:R-:W-:Y:S01]  /*17b70*/  MOV R20, R0 ;  /* 0x0000000000147202 */ /* 0x001fe20000000f00 */
[----:B------:R-:W-:-:S02]  /*17b80*/  FMUL R0, R26, R17 ;  /* 0x000000111a007220 */ /* 0x000fc40000400000 */
[----:B------:R-:W-:Y:S02]  /*17b90*/  IMAD.MOV.U32 R17, RZ, RZ, R2 ;  /* 0x000000ffff117224 */ /* 0x000fe400078e0002 */
[----:B------:R-:W-:Y:S01]  /*17ba0*/  FMUL R2, R26, R16 ;  /* 0x000000101a027220 */ /* 0x000fe20000400000 */
[----:B------:R0:W-:Y:S04]  /*17bb0*/  STL [R1+0x10c], R0 ;  /* 0x00010c0001007387 */ /* 0x0001e80000100800 */
[----:B------:R-:W3:Y:S01]  /*17bc0*/  LDL.LU R16, [R1+0x8] ;  /* 0x0000080001107983 */ /* 0x000ee20000300800 */
[----:B------:R-:W-:Y:S02]  /*17bd0*/  @P1 FMUL R13, R13, 0.25 ;  /* 0x3e8000000d0d1820 */ /* 0x000fe40000400000 */
[----:B------:R-:W-:-:S02]  /*17be0*/  @P1 FMUL R12, R12, 0.25 ;  /* 0x3e8000000c0c1820 */ /* 0x000fc40000400000 */
[----:B------:R-:W-:Y:S02]  /*17bf0*/  @!P3 FMUL R13, R13, 16777216 ;  /* 0x4b8000000d0db820 */ /* 0x000fe40000400000 */
[----:B------:R-:W-:Y:S01]  /*17c00*/  @!P3 FMUL R12, R12, 16777216 ;  /* 0x4b8000000c0cb820 */ /* 0x000fe20000400000 */
[----:B------:R1:W-:Y:S01]  /*17c10*/  STL [R1+0x724], R2 ;  /* 0x0007240201007387 */ /* 0x0003e20000100800 */
[----:B------:R-:W-:Y:S02]  /*17c20*/  @P1 FMUL R9, R9, 0.25 ;  /* 0x3e80000009091820 */ /* 0x000fe40000400000 */
[----:B-----5:R-:W-:Y:S02]  /*17c30*/  @P1 FMUL R5, R5, 0.25 ;  /* 0x3e80000005051820 */ /* 0x020fe40000400000 */
[----:B------:R-:W-:Y:S02]  /*17c40*/  @P1 FMUL R8, R8, 0.25 ;  /* 0x3e80000008081820 */ /* 0x000fe40000400000 */
[----:B0-----:R-:W-:-:S02]  /*17c50*/  FMUL R0, R26, R12 ;  /* 0x0000000c1a007220 */ /* 0x001fc40000400000 */
[----:B-1----:R-:W-:Y:S02]  /*17c60*/  FMUL R2, R26, R13 ;  /* 0x0000000d1a027220 */ /* 0x002fe40000400000 */
[----:B------:R-:W-:Y:S02]  /*17c70*/  @!P3 FMUL R9, R9, 16777216 ;  /* 0x4b8000000909b820 */ /* 0x000fe40000400000 */
[----:B------:R-:W-:Y:S01]  /*17c80*/  @!P3 FMUL R5, R5, 16777216 ;  /* 0x4b8000000505b820 */ /* 0x000fe20000400000 */
[----:B------:R0:W-:Y:S01]  /*17c90*/  STL [R1+0x108], R2 ;  /* 0x0001080201007387 */ /* 0x0001e20000100800 */
[----:B------:R-:W-:Y:S02]  /*17ca0*/  @!P3 FMUL R8, R8, 16777216 ;  /* 0x4b8000000808b820 */ /* 0x000fe40000400000 */
[----:B------:R-:W-:Y:S01]  /*17cb0*/  FMUL R9, R26, R9 ;  /* 0x000000091a097220 */ /* 0x000fe20000400000 */
[----:B------:R1:W-:Y:S01]  /*17cc0*/  STL [R1+0x100], R0 ;  /* 0x0001000001007387 */ /* 0x0003e20000100800 */
[----:B------:R-:W-:-:S02]  /*17cd0*/  @P1 FMUL R4, R4, 0.25 ;  /* 0x3e80000004041820 */ /* 0x000fc40000400000 */
[C---:B0-----:R-:W-:Y:S02]  /*17ce0*/  FMUL R2, R26.reuse, R8 ;  /* 0x000000081a027220 */ /* 0x041fe40000400000 */
[----:B-1----:R-:W-:Y:S01]  /*17cf0*/  FMUL R0, R26, R5 ;  /* 0x000000051a007220 */ /* 0x002fe20000400000 */
[----:B------:R-:W-:Y:S01]  /*17d00*/  STL [R1+0xfc], R9 ;  /* 0x0000fc0901007387 */ /* 0x000fe20000100800 */
[----:B------:R-:W-:-:S03]  /*17d10*/  @!P3 FMUL R4, R4, 16777216 ;  /* 0x4b8000000404b820 */ /* 0x000fc60000400000 */
[----:B------:R0:W-:Y:S04]  /*17d20*/  STL [R1+0x728], R0 ;  /* 0x0007280001007387 */ /* 0x0001e80000100800 */
[----:B------:R3:W-:Y:S01]  /*17d30*/  STL [R1+0xf8], R2 ;  /* 0x0000f80201007387 */ /* 0x0007e20000100800 */
[C---:B0-----:R-:W-:Y:S02]  /*17d40*/  FMUL R0, R26.reuse, R4 ;  /* 0x000000041a007220 */ /* 0x041fe40000400000 */
[----:B------:R-:W-:Y:S02]  /*17d50*/  FMUL R4, R26, R17 ;  /* 0x000000111a047220 */ /* 0x000fe40000400000 */
[----:B------:R-:W-:Y:S02]  /*17d60*/  @P1 FMUL R25, R25, 0.25 ;  /* 0x3e80000019191820 */ /* 0x000fe40000400000 */
[----:B----4-:R-:W-:-:S02]  /*17d70*/  @P1 FMUL R23, R23, 0.25 ;  /* 0x3e80000017171820 */ /* 0x010fc40000400000 */
[----:B------:R-:W-:Y:S02]  /*17d80*/  @!P3 FMUL R25, R25, 16777216 ;  /* 0x4b8000001919b820 */ /* 0x000fe40000400000 */
[----:B------:R-:W-:Y:S02]  /*17d90*/  @P1 FMUL R19, R19, 0.25 ;  /* 0x3e80000013131820 */ /* 0x000fe40000400000 */
[----:B------:R-:W-:Y:S02]  /*17da0*/  @!P3 FMUL R23, R23, 16777216 ;  /* 0x4b8000001717b820 */ /* 0x000fe40000400000 */
[----:B------:R-:W-:Y:S02]  /*17db0*/  @P1 FMUL R18, R18, 0.25 ;  /* 0x3e80000012121820 */ /* 0x000fe40000400000 */
[----:B------:R-:W-:Y:S02]  /*17dc0*/  @!P3 FMUL R19, R19, 16777216 ;  /* 0x4b8000001313b820 */ /* 0x000fe40000400000 */
[----:B------:R-:W-:-:S02]  /*17dd0*/  @P1 FMUL R15, R15, 0.25 ;  /* 0x3e8000000f0f1820 */ /* 0x000fc40000400000 */
        /* <DEDUP_REMOVED lines=13> */
[----:B------:R-:W-:Y:S02]  /*17eb0*/  @!P3 FMUL R3, R3, 16777216 ;  /* 0x4b8000000303b820 */ /* 0x000fe40000400000 */
[----:B--2---:R-:W-:Y:S02]  /*17ec0*/  @!P3 FMUL R24, R24, 16777216 ;  /* 0x4b8000001818b820 */ /* 0x004fe40000400000 */
[----:B---3--:R-:W-:-:S05]  /*17ed0*/  FMUL R2, R26, R16 ;  /* 0x000000101a027220 */ /* 0x008fca0000400000 */
[----:B------:R0:W-:Y:S04]  /*17ee0*/  STL [R1+0x740], R2 ;  /* 0x0007400201007387 */ /* 0x0001e80000100800 */
[----:B------:R1:W-:Y:S04]  /*17ef0*/  STL [R1+0xf0], R0 ;  /* 0x0000f00001007387 */ /* 0x0003e80000100800 */
[----:B------:R2:W-:Y:S01]  /*17f00*/  STL [R1+0xe4], R4 ;  /* 0x0000e40401007387 */ /* 0x0005e20000100800 */
[C---:B0-----:R-:W-:Y:S02]  /*17f10*/  FMUL R2, R26.reuse, R21 ;  /* 0x000000151a027220 */ /* 0x041fe40000400000 */
[----:B-1----:R-:W-:-:S02]  /*17f20*/  FMUL R0, R26, R20 ;  /* 0x000000141a007220 */ /* 0x002fc40000400000 */
[----:B--2---:R-:W-:-:S03]  /*17f30*/  FMUL R4, R26, R27 ;  /* 0x0000001b1a047220 */ /* 0x004fc60000400000 */
[----:B------:R0:W-:Y:S04]  /*17f40*/  STL [R1+0xe8], R0 ;  /* 0x0000e80001007387 */ /* 0x0001e80000100800 */
[----:B------:R1:W-:Y:S01]  /*17f50*/  STL [R1+0xe0], R2 ;  /* 0x0000e00201007387 */ /* 0x0003e20000100800 */
[----:B0-----:R-:W-:-:S03]  /*17f60*/  FMUL R0, R26, R29 ;  /* 0x0000001d1a007220 */ /* 0x001fc60000400000 */
[----:B------:R-:W-:Y:S01]  /*17f70*/  STL [R1+0xd4], R4 ;  /* 0x0000d40401007387 */ /* 0x000fe20000100800 */
[----:B-1----:R-:W-:-:S03]  /*17f80*/  FMUL R2, R26, R24 ;  /* 0x000000181a027220 */ /* 0x002fc60000400000 */
[----:B------:R-:W2:Y:S04]  /*17f90*/  LDL.LU R24, [R1+0x7b4] ;  /* 0x0007b40001187983 */ /* 0x000ea80000300800 */
[----:B------:R0:W-:Y:S02]  /*17fa0*/  STL [R1+0xcc], R0 ;  /* 0x0000cc0001007387 */ /* 0x0001e40000100800 */
[C---:B0-----:R-:W-:Y:S02]  /*17fb0*/  FMUL R0, R26.reuse, R25 ;  /* 0x000000191a007220 */ /* 0x041fe40000400000 */
[----:B------:R-:W3:Y:S04]  /*17fc0*/  LDL.LU R25, [R1+0x7b0] ;  /* 0x0007b00001197983 */ /* 0x000ee80000300800 */
[----:B------:R0:W-:Y:S02]  /*17fd0*/  STL [R1+0xd0], R2 ;  /* 0x0000d00201007387 */ /* 0x0001e40000100800 */
[----:B0-----:R-:W-:-:S02]  /*17fe0*/  FMUL R2, R26, R23 ;  /* 0x000000171a027220 */ /* 0x001fc40000400000 */
[----:B------:R-:W4:Y:S04]  /*17ff0*/  LDL.LU R23, [R1+0x7ac] ;  /* 0x0007ac0001177983 */ /* 0x000f280000300800 */
[----:B------:R0:W-:Y:S02]  /*18000*/  STL [R1+0xc4], R0 ;  /* 0x0000c40001007387 */ /* 0x0001e40000100800 */
[C---:B0-----:R-:W-:Y:S02]  /*18010*/  FMUL R0, R26.reuse, R19 ;  /* 0x000000131a007220 */ /* 0x041fe40000400000 */
[----:B------:R-:W5:Y:S04]  /*18020*/  LDL.LU R19, [R1+0x7a8] ;  /* 0x0007a80001137983 */ /* 0x000f680000300800 */
[----:B------:R0:W-:Y:S02]  /*18030*/  STL [R1+0xc8], R2 ;  /* 0x0000c80201007387 */ /* 0x0001e40000100800 */
[----:B0-----:R-:W-:-:S02]  /*18040*/  FMUL R2, R26, R18 ;  /* 0x000000121a027220 */ /* 0x001fc40000400000 */
[----:B------:R-:W2:Y:S04]  /*18050*/  LDL.LU R18, [R1+0x7a4] ;  /* 0x0007a40001127983 */ /* 0x000ea80000300800 */
[----:B------:R0:W-:Y:S02]  /*18060*/  STL [R1+0xb8], R0 ;  /* 0x0000b80001007387 */ /* 0x0001e40000100800 */
[C---:B0-----:R-:W-:Y:S02]  /*18070*/  FMUL R0, R26.reuse, R15 ;  /* 0x0000000f1a007220 */ /* 0x041fe40000400000 */
[----:B------:R-:W2:Y:S04]  /*18080*/  LDL.LU R15, [R1+0x7a0] ;  /* 0x0007a000010f7983 */ /* 0x000ea80000300800 */
[----:B------:R0:W-:Y:S02]  /*18090*/  STL [R1+0xbc], R2 ;  /* 0x0000bc0201007387 */ /* 0x0001e40000100800 */
[----:B0-----:R-:W-:-:S02]  /*180a0*/  FMUL R2, R26, R14 ;  /* 0x0000000e1a027220 */ /* 0x001fc40000400000 */
[----:B------:R-:W2:Y:S04]  /*180b0*/  LDL.LU R14, [R1+0x79c] ;  /* 0x00079c00010e7983 */ /* 0x000ea80000300800 */
[----:B------:R0:W-:Y:S02]  /*180c0*/  STL [R1+0xb0], R0 ;  /* 0x0000b00001007387 */ /* 0x0001e40000100800 */
[C---:B0-----:R-:W-:Y:S02]  /*180d0*/  FMUL R0, R26.reuse, R11 ;  /* 0x0000000b1a007220 */ /* 0x041fe40000400000 */
[----:B------:R-:W2:Y:S04]  /*180e0*/  LDL.LU R11, [R1+0x798] ;  /* 0x00079800010b7983 */ /* 0x000ea80000300800 */
[----:B------:R0:W-:Y:S04]  /*180f0*/  STL [R1+0xb4], R2 ;  /* 0x0000b40201007387 */ /* 0x0001e80000100800 */
[----:B------:R-:W2:Y:S04]  /*18100*/  LDL.LU R29, [R1+0x10] ;  /* 0x00001000011d7983 */ /* 0x000ea80000300800 */
[----:B------:R-:W2:Y:S01]  /*18110*/  LDL.LU R27, [R1+0x14] ;  /* 0x00001400011b7983 */ /* 0x000ea20000300800 */
[----:B0-----:R-:W-:-:S03]  /*18120*/  FMUL R2, R26, R10 ;  /* 0x0000000a1a027220 */ /* 0x001fc60000400000 */
[----:B------:R0:W-:Y:S04]  /*18130*/  STL [R1+0x5c], R0 ;  /* 0x00005c0001007387 */ /* 0x0001e80000100800 */
[----:B------:R-:W2:Y:S01]  /*18140*/  LDL.LU R10, [R1+0x794] ;  /* 0x00079400010a7983 */ /* 0x000ea20000300800 */
[----:B0-----:R-:W-:-:S03]  /*18150*/  FMUL R0, R26, R7 ;  /* 0x000000071a007220 */ /* 0x001fc60000400000 */
[----:B------:R-:W2:Y:S04]  /*18160*/  LDL.LU R7, [R1+0x790] ;  /* 0x0007900001077983 */ /* 0x000ea80000300800 */
[----:B------:R0:W-:Y:S02]  /*18170*/  STL [R1+0x6c], R2 ;  /* 0x00006c0201007387 */ /* 0x0001e40000100800 */
[C---:B0-----:R-:W-:Y:S02]  /*18180*/  FMUL R2, R26.reuse, R6 ;  /* 0x000000061a027220 */ /* 0x041fe40000400000 */
[----:B------:R-:W2:Y:S04]  /*18190*/  LDL.LU R6, [R1+0x78c] ;  /* 0x00078c0001067983 */ /* 0x000ea80000300800 */
[----:B------:R0:W-:Y:S04]  /*181a0*/  STL [R1+0x54], R0 ;  /* 0x0000540001007387 */ /* 0x0001e80000100800 */
[----:B------:R-:W2:Y:S04]  /*181b0*/  LDL.LU R20, [R1+0x38] ;  /* 0x0000380001147983 */ /* 0x000ea80000300800 */
[----:B------:R1:W-:Y:S01]  /*181c0*/  STL [R1+0x3c], R2 ;  /* 0x00003c0201007387 */ /* 0x0003e20000100800 */
[----:B0-----:R-:W-:-:S03]  /*181d0*/  FMUL R0, R26, R3 ;  /* 0x000000031a007220 */ /* 0x001fc60000400000 */
[----:B------:R-:W2:Y:S04]  /*181e0*/  LDL.LU R3, [R1+0x788] ;  /* 0x0007880001037983 */ /* 0x000ea80000300800 */
[----:B------:R-:W2:Y:S01]  /*181f0*/  LDL.LU R13, [R1+0x40] ;  /* 0x00004000010d7983 */ /* 0x000ea20000300800 */
[----:B------:R-:W-:-:S04]  /*18200*/  @P1 FMUL R22, R22, 0.25 ;  /* 0x3e80000016161820 */ /* 0x000fc80000400000 */
[----:B------:R-:W-:-:S04]  /*18210*/  @!P3 FMUL R22, R22, 16777216 ;  /* 0x4b8000001616b820 */ /* 0x000fc80000400000 */
[----:B-1----:R-:W-:Y:S01]  /*18220*/  FMUL R2, R26, R22 ;  /* 0x000000161a027220 */ /* 0x002fe20000400000 */
[----:B--2---:R0:W-:Y:S04]  /*18230*/  STL [R1+0x784], R13 ;  /* 0x0007840d01007387 */ /* 0x0041e80000100800 */
[----:B------:R1:W-:Y:S04]  /*18240*/  STL [R1+0x2c], R0 ;  /* 0x00002c0001007387 */ /* 0x0003e80000100800 */
[----:B0-----:R-:W2:Y:S04]  /*18250*/  LDL R13, [R1+0x4] ;  /* 0x00000400010d7983 */ /* 0x001ea80000100800 */
[----:B------:R-:W-:Y:S04]  /*18260*/  STL [R1+0x24], R2 ;  /* 0x0000240201007387 */ /* 0x000fe80000100800 */
[----:B------:R-:W2:Y:S01]  /*18270*/  LDL R16, [R1+0xa8] ;  /* 0x0000a80001107983 */ /* 0x000ea20000100800 */
[----:B------:R-:W-:-:S04]  /*18280*/  @P1 FMUL R28, R28, 0.25 ;  /* 0x3e8000001c1c1820 */ /* 0x000fc80000400000 */
[----:B------:R-:W-:-:S04]  /*18290*/  @!P3 FMUL R28, R28, 16777216 ;  /* 0x4b8000001c1cb820 */ /* 0x000fc80000400000 */
[----:B-1----:R-:W-:-:S05]  /*182a0*/  FMUL R0, R26, R28 ;  /* 0x0000001c1a007220 */ /* 0x002fca0000400000 */
[----:B------:R-:W-:Y:S04]  /*182b0*/  STL [R1+0x1c], R0 ;  /* 0x00001c0001007387 */ /* 0x000fe80000100800 */
[----:B--2---:R0:W-:Y:S04]  /*182c0*/  STL [R1+0x778], R16 ;  /* 0x0007781001007387 */ /* 0x0041e80000100800 */
[----:B0-----:R-:W2:Y:S04]  /*182d0*/  LDL R16, [R1+0x20] ;  /* 0x0000200001107983 */ /* 0x001ea80000100800 */
[----:B------:R-:W2:Y:S04]  /*182e0*/  LDL.LU R28, [R1+0x50] ;  /* 0x00005000011c7983 */ /* 0x000ea80000300800 */
[----:B------:R-:W2:Y:S04]  /*182f0*/  LDL.LU R2, [R1+0x60] ;  /* 0x0000600001027983 */ /* 0x000ea80000300800 */
[----:B--2---:R0:W-:Y:S04]  /*18300*/  STL [R1+0x780], R2 ;  /* 0x0007800201007387 */ /* 0x0041e80000100800 */
[----:B0-----:R-:W2:Y:S04]  /*18310*/  LDL R2, [R1+0x30] ;  /* 0x0000300001027983 */ /* 0x001ea80000100800 */
[----:B------:R-:W2:Y:S04]  /*18320*/  LDL.LU R12, [R1+0x68] ;  /* 0x00006800010c7983 */ /* 0x000ea80000300800 */
[----:B------:R-:W2:Y:S04]  /*18330*/  LDL.LU R4, [R1+0x8c] ;  /* 0x00008c0001047983 */ /* 0x000ea80000300800 */
[----:B--2---:R0:W-:Y:S04]  /*18340*/  STL [R1+0x77c], R4 ;  /* 0x00077c0401007387 */ /* 0x0041e80000100800 */
[----:B0-----:R-:W2:Y:S04]  /*18350*/  LDL R4, [R1+0x28] ;  /* 0x0000280001047983 */ /* 0x001ea80000100800 */
[----:B------:R-:W3:Y:S04]  /*18360*/  LDL.LU R17, [R1+0x74] ;  /* 0x0000740001117983 */ /* 0x000ee80000300800 */
[----:B------:R-:W3:Y:S04]  /*18370*/  LDL.LU R9, [R1+0x7c] ;  /* 0x00007c0001097983 */ /* 0x000ee80000300800 */
[----:B------:R-:W3:Y:S04]  /*18380*/  LDL.LU R5, [R1+0x84] ;  /* 0x0000840001057983 */ /* 0x000ee80000300800 */
[----:B------:R-:W3:Y:S04]  /*18390*/  LDL.LU R8, [R1+0x98] ;  /* 0x0000980001087983 */ /* 0x000ee80000300800 */
[----:B------:R-:W3:Y:S04]  /*183a0*/  LDL.LU R21, [R1+0x9c] ;  /* 0x00009c0001157983 */ /* 0x000ee80000300800 */
[----:B------:R-:W3:Y:S04]  /*183b0*/  LDL.LU R26, [R1+0xa0] ;  /* 0x0000a000011a7983 */ /* 0x000ee80000300800 */
[----:B------:R-:W3:Y:S04]  /*183c0*/  LDL.LU R22, [R1+0x94] ;  /* 0x0000940001167983 */ /* 0x000ee80000300800 */
[----:B------:R-:W3:Y:S01]  /*183d0*/  LDL.LU R0, [R1] ;  /* 0x0000000001007983 */ /* 0x000ee20000300800 */
[----:B------:R-:W-:-:S02]  /*183e0*/  @P2 FMUL R29, R29, 0.25 ;  /* 0x3e8000001d1d2820 */ /* 0x000fc40000400000 */
[----:B------:R-:W-:Y:S02]  /*183f0*/  @P2 FMUL R13, R13, 0.25 ;  /* 0x3e8000000d0d2820 */ /* 0x000fe40000400000 */
[----:B------:R-:W-:Y:S02]  /*18400*/  @P2 FMUL R16, R16, 0.25 ;  /* 0x3e80000010102820 */ /* 0x000fe40000400000 */
[----:B------:R-:W-:Y:S02]  /*18410*/  @P2 FMUL R2, R2, 0.25 ;  /* 0x3e80000002022820 */ /* 0x000fe40000400000 */
[----:B------:R-:W-:Y:S02]  /*18420*/  @P2 FMUL R20, R20, 0.25 ;  /* 0x3e80000014142820 */ /* 0x000fe40000400000 */
[----:B--2---:R-:W-:Y:S01]  /*18430*/  @P2 FMUL R4, R4, 0.25 ;  /* 0x3e80000004042820 */ /* 0x004fe20000400000 */
[----:B---3--:R0:W-:Y:S04]  /*18440*/  STL [R1+0x764], R0 ;  /* 0x0007640001007387 */ /* 0x0081e80000100800 */
[----:B0-----:R-:W2:Y:S04]  /*18450*/  LDL.LU R0, [R1+0x48] ;  /* 0x0000480001007983 */ /* 0x001ea80000300800 */
[----:B------:R0:W-:Y:S04]  /*18460*/  STL [R1+0x774], R29 ;  /* 0x0007741d01007387 */ /* 0x0001e80000100800 */
[----:B------:R1:W-:Y:S01]  /*18470*/  @P2 STL [R1+0x4], R13 ;  /* 0x0000040d01002387 */ /* 0x0003e20000100800 */
[----:B0-----:R-:W-:-:S03]  /*18480*/  MOV R29, R13 ;  /* 0x0000000d001d7202 */ /* 0x001fc60000000f00 */
[----:B-1----:R-:W3:Y:S04]  /*18490*/  LDL.LU R13, [R1+0x784] ;  /* 0x00078400010d7983 */ /* 0x002ee80000300800 */
[----:B------:R-:W-:Y:S04]  /*184a0*/  @P2 STL [R1+0x20], R16 ;  /* 0x0000201001002387 */ /* 0x000fe80000100800 */
[----:B------:R-:W-:Y:S04]  /*184b0*/  @P2 STL [R1+0x28], R4 ;  /* 0x0000280401002387 */ /* 0x000fe80000100800 */
[----:B------:R-:W-:Y:S04]  /*184c0*/  @P2 STL [R1+0x30], R2 ;  /* 0x0000300201002387 */ /* 0x000fe80000100800 */
[----:B------:R0:W-:Y:S02]  /*184d0*/  STL [R1+0x768], R20 ;  /* 0x0007681401007387 */ /* 0x0001e40000100800 */
[----:B0-----:R-:W-:-:S02]  /*184e0*/  IMAD.MOV.U32 R20, RZ, RZ, R2 ;  /* 0x000000ffff147224 */ /* 0x001fc400078e0002 */
[----:B------:R-:W2:Y:S04]  /*184f0*/  LDL.LU R2, [R1+0x780] ;  /* 0x0007800001027983 */ /* 0x000ea80000300800 */
[----:B------:R0:W-:Y:S02]  /*18500*/  STL [R1+0x76c], R20 ;  /* 0x00076c1401007387 */ /* 0x0001e40000100800 */
[----:B0-----:R-:W-:Y:S02]  /*18510*/  MOV R20, R4 ;  /* 0x0000000400147202 */ /* 0x001fe40000000f00 */
[----:B------:R-:W2:Y:S04]  /*18520*/  LDL.LU R4, [R1+0x77c] ;  /* 0x00077c0001047983 */ /* 0x000ea80000300800 */
[----:B------:R0:W-:Y:S02]  /*18530*/  STL [R1+0x770], R20 ;  /* 0x0007701401007387 */ /* 0x0001e40000100800 */
[----:B0-----:R-:W-:-:S02]  /*18540*/  IMAD.MOV.U32 R20, RZ, RZ, R16 ;  /* 0x000000ffff147224 */ /* 0x001fc400078e0010 */
[----:B------:R-:W2:Y:S01]  /*18550*/  LDL.LU R16, [R1+0x778] ;  /* 0x0007780001107983 */ /* 0x000ea20000300800 */
[----:B------:R-:W-:-:S13]  /*18560*/  FSETP.GEU.AND P1, PT, |R24|, 1.175494350822287508e-38, PT ;  /* 0x008000001800780b */ /* 0x000fda0003f2e200 */
[----:B------:R-:W-:Y:S02]  /*18570*/  @!P1 FMUL R29, R29, 16777216 ;  /* 0x4b8000001d1d9820 */ /* 0x000fe40000400000 */
[----:B------:R-:W-:Y:S02]  /*18580*/  @!P1 FMUL R20, R20, 16777216 ;  /* 0x4b80000014149820 */ /* 0x000fe40000400000 */
[----:B--2---:R-:W-:-:S05]  /*18590*/  @P2 FMUL R16, R16, 0.25 ;  /* 0x3e80000010102820 */ /* 0x004fca0000400000 */
[----:B------:R0:W-:Y:S04]  /*185a0*/  @P2 STL [R1+0xa8], R16 ;  /* 0x0000a81001002387 */ /* 0x0001e80000100800 */
[----:B0-----:R-:W2:Y:S04]  /*185b0*/  LDL.LU R16, [R1+0xac] ;  /* 0x0000ac0001107983 */ /* 0x001ea80000300800 */
[----:B------:R0:W-:Y:S04]  /*185c0*/  @!P1 STL [R1+0x4], R29 ;  /* 0x0000041d01009387 */ /* 0x0001e80000100800 */
[----:B0-----:R-:W2:Y:S04]  /*185d0*/  LDL.LU R29, [R1+0x774] ;  /* 0x00077400011d7983 */ /* 0x001ea80000300800 */
[----:B------:R0:W-:Y:S04]  /*185e0*/  @!P1 STL [R1+0x20], R20 ;  /* 0x0000201401009387 */ /* 0x0001e80000100800 */
[----:B0-----:R-:W2:Y:S02]  /*185f0*/  LDL.LU R20, [R1+0x770] ;  /* 0x0007700001147983 */ /* 0x001ea40000300800 */
[----:B--2---:R-:W-:-:S05]  /*18600*/  @!P1 FMUL R20, R20, 16777216 ;  /* 0x4b80000014149820 */ /* 0x004fca0000400000 */
[----:B------:R0:W-:Y:S04]  /*18610*/  @!P1 STL [R1+0x28], R20 ;  /* 0x0000281401009387 */ /* 0x0001e80000100800 */
[----:B0-----:R-:W2:Y:S01]  /*18620*/  LDL.LU R20, [R1+0x76c] ;  /* 0x00076c0001147983 */ /* 0x001ea20000300800 */
[----:B------:R-:W-:-:S04]  /*18630*/  @P2 FMUL R0, R0, 0.25 ;  /* 0x3e80000000002820 */ /* 0x000fc80000400000 */
[----:B------:R-:W-:Y:S02]  /*18640*/  @!P1 FMUL R0, R0, 16777216 ;  /* 0x4b80000000009820 */ /* 0x000fe40000400000 */
[----:B------:R-:W-:-:S04]  /*18650*/  @P2 FMUL R24, R24, 0.25 ;  /* 0x3e80000018182820 */ /* 0x000fc80000400000 */
[----:B------:R-:W-:Y:S02]  /*18660*/  @!P1 FMUL R24, R24, 16777216 ;  /* 0x4b80000018189820 */ /* 0x000fe40000400000 */
[----:B--2---:R-:W-:-:S05]  /*18670*/  @!P1 FMUL R20, R20, 16777216 ;  /* 0x4b80000014149820 */ /* 0x004fca0000400000 */
[----:B------:R0:W-:Y:S04]  /*18680*/  @!P1 STL [R1+0x30], R20 ;  /* 0x0000301401009387 */ /* 0x0001e80000100800 */
[----:B0-----:R-:W2:Y:S04]  /*18690*/  LDL.LU R20, [R1+0x768] ;  /* 0x0007680001147983 */ /* 0x001ea80000300800 */
[----:B------:R0:W-:Y:S04]  /*186a0*/  STL [R1+0x48], R0 ;  /* 0x0000480001007387 */ /* 0x0001e80000100800 */
[----:B0-----:R-:W2:Y:S01]  /*186b0*/  LDL.LU R0, [R1+0x764] ;  /* 0x0007640001007983 */ /* 0x001ea20000300800 */
[----:B------:R-:W-:Y:S01]  /*186c0*/  @P2 FMUL R28, R28, 0.25 ;  /* 0x3e8000001c1c2820 */ /* 0x000fe20000400000 */
[----:B------:R-:W0:Y:S01]  /*186d0*/  MUFU.RCP R24, R24 ;  /* 0x0000001800187308 */ /* 0x000e220000001000 */
[----:B------:R-:W-:-:S02]  /*186e0*/  @P2 FMUL R2, R2, 0.25 ;  /* 0x3e80000002022820 */ /* 0x000fc40000400000 */
[----:B------:R-:W-:Y:S02]  /*186f0*/  @P2 FMUL R12, R12, 0.25 ;  /* 0x3e8000000c0c2820 */ /* 0x000fe40000400000 */
[----:B------:R-:W-:Y:S02]  /*18700*/  @P2 FMUL R4, R4, 0.25 ;  /* 0x3e80000004042820 */ /* 0x000fe40000400000 */
[----:B------:R-:W-:Y:S02]  /*18710*/  @!P1 FMUL R28, R28, 16777216 ;  /* 0x4b8000001c1c9820 */ /* 0x000fe40000400000 */
[----:B------:R-:W-:Y:S02]  /*18720*/  @!P1 FMUL R2, R2, 16777216 ;  /* 0x4b80000002029820 */ /* 0x000fe40000400000 */
[----:B------:R-:W-:Y:S01]  /*18730*/  @!P1 FMUL R12, R12, 16777216 ;  /* 0x4b8000000c0c9820 */ /* 0x000fe20000400000 */
[----:B------:R1:W-:Y:S01]  /*18740*/  STL [R1+0x50], R28 ;  /* 0x0000501c01007387 */ /* 0x0003e20000100800 */
[----:B------:R-:W-:-:S02]  /*18750*/  @!P1 FMUL R4, R4, 16777216 ;  /* 0x4b80000004049820 */ /* 0x000fc40000400000 */
[----:B------:R-:W-:Y:S02]  /*18760*/  @P2 FMUL R25, R25, 0.25 ;  /* 0x3e80000019192820 */ /* 0x000fe40000400000 */
[----:B----4-:R-:W-:Y:S02]  /*18770*/  @P2 FMUL R23, R23, 0.25 ;  /* 0x3e80000017172820 */ /* 0x010fe40000400000 */
[----:B------:R-:W-:Y:S01]  /*18780*/  @!P1 FMUL R25, R25, 16777216 ;  /* 0x4b80000019199820 */ /* 0x000fe20000400000 */
[----:B-1----:R-:W4:Y:S04]  /*18790*/  LDL.LU R28, [R1+0x760] ;  /* 0x00076000011c7983 */ /* 0x002f280000300800 */
[----:B------:R1:W-:Y:S01]  /*187a0*/  STL [R1+0x60], R2 ;  /* 0x0000600201007387 */ /* 0x0003e20000100800 */
[----:B------:R-:W-:-:S03]  /*187b0*/  @!P1 FMUL R23, R23, 16777216 ;  /* 0x4b80000017179820 */ /* 0x000fc60000400000 */
[----:B------:R-:W-:Y:S04]  /*187c0*/  STL [R1+0x68], R12 ;  /* 0x0000680c01007387 */ /* 0x000fe80000100800 */
[----:B------:R2:W-:Y:S01]  /*187d0*/  STL [R1+0x8c], R4 ;  /* 0x00008c0401007387 */ /* 0x0005e20000100800 */
[----:B-----5:R-:W-:Y:S02]  /*187e0*/  @P2 FMUL R19, R19, 0.25 ;  /* 0x3e80000013132820 */ /* 0x020fe40000400000 */
[C---:B0-----:R-:W-:Y:S02]  /*187f0*/  FMUL R25, R24.reuse, R25 ;  /* 0x0000001918197220 */ /* 0x041fe40000400000 */
[----:B-1----:R-:W-:Y:S02]  /*18800*/  FMUL R2, R24, R23 ;  /* 0x0000001718027220 */ /* 0x002fe40000400000 */
[----:B------:R-:W-:-:S02]  /*18810*/  @!P1 FMUL R19, R19, 16777216 ;  /* 0x4b80000013139820 */ /* 0x000fc40000400000 */
[----:B------:R-:W-:Y:S02]  /*18820*/  @P2 FMUL R18, R18, 0.25 ;  /* 0x3e80000012122820 */ /* 0x000fe40000400000 */
[----:B------:R-:W-:Y:S02]  /*18830*/  @P2 FMUL R15, R15, 0.25 ;  /* 0x3e8000000f0f2820 */ /* 0x000fe40000400000 */
[----:B------:R-:W-:Y:S02]  /*18840*/  @!P1 FMUL R18, R18, 16777216 ;  /* 0x4b80000012129820 */ /* 0x000fe40000400000 */
[----:B------:R-:W-:Y:S02]  /*18850*/  @!P1 FMUL R15, R15, 16777216 ;  /* 0x4b8000000f0f9820 */ /* 0x000fe40000400000 */
[----:B------:R-:W-:Y:S02]  /*18860*/  @P2 FMUL R14, R14, 0.25 ;  /* 0x3e8000000e0e2820 */ /* 0x000fe40000400000 */
[----:B------:R-:W-:-:S02]  /*18870*/  @P2 FMUL R11, R11, 0.25 ;  /* 0x3e8000000b0b2820 */ /* 0x000fc40000400000 */
[----:B------:R-:W-:Y:S02]  /*18880*/  @!P1 FMUL R14, R14, 16777216 ;  /* 0x4b8000000e0e9820 */ /* 0x000fe40000400000 */
[----:B------:R-:W-:Y:S02]  /*18890*/  @!P1 FMUL R11, R11, 16777216 ;  /* 0x4b8000000b0b9820 */ /* 0x000fe40000400000 */
[----:B--2---:R-:W-:Y:S01]  /*188a0*/  IMAD.IADD R4, R0, 0x1, -R16 ;  /* 0x0000000100047824 */ /* 0x004fe200078e0a10 */
[----:B------:R0:W-:Y:S03]  /*188b0*/  STL [R1+0x750], R0 ;  /* 0x0007500001007387 */ /* 0x0001e60000100800 */
[----:B------:R-:W-:Y:S01]  /*188c0*/  FADD R16, R4, -1 ;  /* 0xbf80000004107421 */ /* 0x000fe20000000000 */
[----:B0-----:R-:W2:Y:S04]  /*188d0*/  LDL.LU R0, [R1+0xa8] ;  /* 0x0000a80001007983 */ /* 0x001ea80000300800 */
[----:B------:R-:W5:Y:S04]  /*188e0*/  LDL.LU R4, [R1+0x30] ;  /* 0x0000300001047983 */ /* 0x000f680000300800 */
[----:B------:R-:W4:Y:S04]  /*188f0*/  LDL.LU R23, [R1+0x68] ;  /* 0x0000680001177983 */ /* 0x000f280000300800 */
[----:B------:R0:W-:Y:S04]  /*18900*/  STL [R1+0x80], R25 ;  /* 0x0000801901007387 */ /* 0x0001e80000100800 */
[----:B0-----:R-:W4:Y:S04]  /*18910*/  LDL.LU R25, [R1+0x8c] ;  /* 0x00008c0001197983 */ /* 0x001f280000300800 */
        /* <DEDUP_REMOVED lines=8> */
[----:B------:R-:W5:Y:S04]  /*189a0*/  LDL.LU R15, [R1+0x50] ;  /* 0x00005000010f7983 */ /* 0x000f680000300800 */
[----:B------:R0:W-:Y:S02]  /*189b0*/  STL [R1+0x58], R2 ;  /* 0x0000580201007387 */ /* 0x0001e40000100800 */
[C---:B0-----:R-:W-:Y:S02]  /*189c0*/  FMUL R2, R24.reuse, R14 ;  /* 0x0000000e18027220 */ /* 0x041fe40000400000 */
[----:B------:R-:W5:Y:S04]  /*189d0*/  LDL.LU R14, [R1+0x48] ;  /* 0x00004800010e7983 */ /* 0x000f680000300800 */
[----:B------:R0:W-:Y:S02]  /*189e0*/  STL [R1+0x4c], R2 ;  /* 0x00004c0201007387 */ /* 0x0001e40000100800 */
[----:B0-----:R-:W-:-:S02]  /*189f0*/  FMUL R2, R24, R11 ;  /* 0x0000000b18027220 */ /* 0x001fc40000400000 */
[----:B------:R-:W5:Y:S04]  /*18a00*/  LDL.LU R11, [R1+0x28] ;  /* 0x00002800010b7983 */ /* 0x000f680000300800 */
[----:B------:R0:W-:Y:S04]  /*18a10*/  STL [R1+0x74c], R2 ;  /* 0x00074c0201007387 */ /* 0x0001e80000100800 */
[----:B0-----:R-:W5:Y:S01]  /*18a20*/  LDL.LU R2, [R1+0x4] ;  /* 0x0000040001027983 */ /* 0x001f620000300800 */
[----:B------:R-:W-:Y:S02]  /*18a30*/  @P2 FMUL R10, R10, 0.25 ;  /* 0x3e8000000a0a2820 */ /* 0x000fe40000400000 */
[----:B------:R-:W-:-:S02]  /*18a40*/  @P2 FMUL R7, R7, 0.25 ;  /* 0x3e80000007072820 */ /* 0x000fc40000400000 */
[----:B------:R-:W-:Y:S02]  /*18a50*/  @P2 FMUL R6, R6, 0.25 ;  /* 0x3e80000006062820 */ /* 0x000fe40000400000 */
[----:B------:R-:W-:Y:S02]  /*18a60*/  @P2 FMUL R3, R3, 0.25 ;  /* 0x3e80000003032820 */ /* 0x000fe40000400000 */
[----:B------:R-:W-:Y:S02]  /*18a70*/  @!P1 FMUL R10, R10, 16777216 ;  /* 0x4b8000000a0a9820 */ /* 0x000fe40000400000 */
[----:B------:R-:W-:Y:S02]  /*18a80*/  @!P1 FMUL R7, R7, 16777216 ;  /* 0x4b80000007079820 */ /* 0x000fe40000400000 */
[----:B------:R-:W-:Y:S02]  /*18a90*/  @!P1 FMUL R6, R6, 16777216 ;  /* 0x4b80000006069820 */ /* 0x000fe40000400000 */
[----:B------:R-:W-:-:S02]  /*18aa0*/  @!P1 FMUL R3, R3, 16777216 ;  /* 0x4b80000003039820 */ /* 0x000fc40000400000 */
[C---:B------:R-:W-:Y:S02]  /*18ab0*/  FMUL R10, R24.reuse, R10 ;  /* 0x0000000a180a7220 */ /* 0x040fe40000400000 */
[C---:B------:R-:W-:Y:S02]  /*18ac0*/  FMUL R7, R24.reuse, R7 ;  /* 0x0000000718077220 */ /* 0x040fe40000400000 */
[----:B------:R-:W-:Y:S02]  /*18ad0*/  FMUL R6, R24, R6 ;  /* 0x0000000618067220 */ /* 0x000fe40000400000 */
[----:B------:R-:W-:Y:S02]  /*18ae0*/  @P2 FMUL R27, R27, 0.25 ;  /* 0x3e8000001b1b2820 */ /* 0x000fe40000400000 */
[----:B---3--:R-:W-:Y:S02]  /*18af0*/  @P2 FMUL R13, R13, 0.25 ;  /* 0x3e8000000d0d2820 */ /* 0x008fe40000400000 */
[----:B------:R-:W-:-:S02]  /*18b00*/  @P2 FMUL R17, R17, 0.25 ;  /* 0x3e80000011112820 */ /* 0x000fc40000400000 */
[----:B------:R-:W-:Y:S02]  /*18b10*/  @P2 FMUL R9, R9, 0.25 ;  /* 0x3e80000009092820 */ /* 0x000fe40000400000 */
[----:B------:R-:W-:Y:S02]  /*18b20*/  @P2 FMUL R5, R5, 0.25 ;  /* 0x3e80000005052820 */ /* 0x000fe40000400000 */
[----:B------:R-:W-:Y:S02]  /*18b30*/  @P2 FMUL R22, R22, 0.25 ;  /* 0x3e80000016162820 */ /* 0x000fe40000400000 */
[----:B------:R-:W-:Y:S02]  /*18b40*/  @P2 FMUL R8, R8, 0.25 ;  /* 0x3e80000008082820 */ /* 0x000fe40000400000 */
[----:B------:R-:W-:Y:S02]  /*18b50*/  @P2 FMUL R21, R21, 0.25 ;  /* 0x3e80000015152820 */ /* 0x000fe40000400000 */
[----:B------:R-:W-:-:S02]  /*18b60*/  @P2 FMUL R26, R26, 0.25 ;  /* 0x3e8000001a1a2820 */ /* 0x000fc40000400000 */
[----:B------:R-:W-:Y:S01]  /*18b70*/  @!P1 FMUL R29, R29, 16777216 ;  /* 0x4b8000001d1d9820 */ /* 0x000fe20000400000 */
[----:B------:R-:W-:Y:S01]  /*18b80*/  STL [R1+0x34], R10 ;  /* 0x0000340a01007387 */ /* 0x000fe20000100800 */
[----:B------:R-:W-:Y:S02]  /*18b90*/  FMUL R3, R24, R3 ;  /* 0x0000000318037220 */ /* 0x000fe40000400000 */
[----:B------:R-:W-:Y:S01]  /*18ba0*/  @!P1 FMUL R27, R27, 16777216 ;  /* 0x4b8000001b1b9820 */ /* 0x000fe20000400000 */
[----:B------:R0:W-:Y:S01]  /*18bb0*/  STL [R1+0x18], R7 ;  /* 0x0000180701007387 */ /* 0x0001e20000100800 */
[----:B------:R-:W-:Y:S02]  /*18bc0*/  @!P1 FMUL R20, R20, 16777216 ;  /* 0x4b80000014149820 */ /* 0x000fe40000400000 */
[----:B------:R-:W-:Y:S01]  /*18bd0*/  @!P1 FMUL R13, R13, 16777216 ;  /* 0x4b8000000d0d9820 */ /* 0x000fe20000400000 */
[----:B------:R5:W-:Y:S01]  /*18be0*/  STL [R1+0xc], R6 ;  /* 0x00000c0601007387 */ /* 0x000be20000100800 */
[----:B------:R-:W-:-:S02]  /*18bf0*/  @!P1 FMUL R17, R17, 16777216 ;  /* 0x4b80000011119820 */ /* 0x000fc40000400000 */
[----:B------:R-:W-:Y:S02]  /*18c00*/  @!P1 FMUL R9, R9, 16777216 ;  /* 0x4b80000009099820 */ /* 0x000fe40000400000 */
[----:B------:R-:W-:Y:S02]  /*18c10*/  @!P1 FMUL R5, R5, 16777216 ;  /* 0x4b80000005059820 */ /* 0x000fe40000400000 */
[----:B------:R-:W-:Y:S02]  /*18c20*/  @!P1 FMUL R22, R22, 16777216 ;  /* 0x4b80000016169820 */ /* 0x000fe40000400000 */
[----:B------:R-:W-:Y:S02]  /*18c30*/  @!P1 FMUL R8, R8, 16777216 ;  /* 0x4b80000008089820 */ /* 0x000fe40000400000 */
[----:B------:R-:W-:Y:S02]  /*18c40*/  @!P1 FMUL R21, R21, 16777216 ;  /* 0x4b80000015159820 */ /* 0x000fe40000400000 */
[----:B------:R-:W-:-:S02]  /*18c50*/  @!P1 FMUL R26, R26, 16777216 ;  /* 0x4b8000001a1a9820 */ /* 0x000fc40000400000 */
[C---:B------:R-:W-:Y:S02]  /*18c60*/  FMUL R29, R24.reuse, R29 ;  /* 0x0000001d181d7220 */ /* 0x040fe40000400000 */
[C---:B------:R-:W-:Y:S02]  /*18c70*/  FMUL R27, R24.reuse, R27 ;  /* 0x0000001b181b7220 */ /* 0x040fe40000400000 */
[C---:B0-----:R-:W-:Y:S02]  /*18c80*/  FMUL R7, R24.reuse, R20 ;  /* 0x0000001418077220 */ /* 0x041fe40000400000 */
[C---:B------:R-:W-:Y:S02]  /*18c90*/  FMUL R13, R24.reuse, R13 ;  /* 0x0000000d180d7220 */ /* 0x040fe40000400000 */
[C---:B------:R-:W-:Y:S02]  /*18ca0*/  FMUL R17, R24.reuse, R17 ;  /* 0x0000001118117220 */ /* 0x040fe40000400000 */
[----:B------:R-:W-:-:S02]  /*18cb0*/  FMUL R9, R24, R9 ;  /* 0x0000000918097220 */ /* 0x000fc40000400000 */
[C---:B------:R-:W-:Y:S02]  /*18cc0*/  FMUL R5, R24.reuse, R5 ;  /* 0x0000000518057220 */ /* 0x040fe40000400000 */
[C---:B------:R-:W-:Y:S02]  /*18cd0*/  FMUL R8, R24.reuse, R8 ;  /* 0x0000000818087220 */ /* 0x040fe40000400000 */
[----:B------:R-:W-:Y:S02]  /*18ce0*/  FMUL R21, R24, R21 ;  /* 0x0000001518157220 */ /* 0x000fe40000400000 */
[----:B--2---:R-:W-:Y:S02]  /*18cf0*/  @!P1 FMUL R0, R0, 16777216 ;  /* 0x4b80000000009820 */ /* 0x004fe40000400000 */
[C---:B----4-:R-:W-:Y:S02]  /*18d00*/  FMUL R19, R24.reuse, R19 ;  /* 0x0000001318137220 */ /* 0x050fe40000400000 */
[----:B-----5:R-:W-:-:S02]  /*18d10*/  FMUL R6, R24, R18 ;  /* 0x0000001218067220 */ /* 0x020fc40000400000 */
[C---:B------:R-:W-:Y:S02]  /*18d20*/  FMUL R18, R24.reuse, R25 ;  /* 0x0000001918127220 */ /* 0x040fe40000400000 */
[C---:B------:R-:W-:Y:S02]  /*18d30*/  FMUL R25, R24.reuse, R26 ;  /* 0x0000001a18197220 */ /* 0x040fe40000400000 */
[C---:B------:R-:W-:Y:S02]  /*18d40*/  FMUL R10, R24.reuse, R15 ;  /* 0x0000000f180a7220 */ /* 0x040fe40000400000 */
[C---:B------:R-:W-:Y:S02]  /*18d50*/  FMUL R15, R24.reuse, R23 ;  /* 0x00000017180f7220 */ /* 0x040fe40000400000 */
[C---:B------:R-:W-:Y:S02]  /*18d60*/  FMUL R23, R24.reuse, R0 ;  /* 0x0000000018177220 */ /* 0x040fe40000400000 */
[----:B------:R-:W-:-:S02]  /*18d70*/  FMUL R14, R24, R14 ;  /* 0x0000000e180e7220 */ /* 0x000fc40000400000 */
[----:B------:R-:W-:-:S05]  /*18d80*/  FMUL R2, R24, R2 ;  /* 0x0000000218027220 */ /* 0x000fca0000400000 */
[----:B------:R-:W-:Y:S04]  /*18d90*/  STL [R1+0x754], R2 ;  /* 0x0007540201007387 */ /* 0x000fe80000100800 */
[----:B------:R0:W-:Y:S04]  /*18da0*/  STL [R1+0x8], R3 ;  /* 0x0000080301007387 */ /* 0x0001e80000100800 */
[----:B------:R1:W-:Y:S01]  /*18db0*/  STL [R1+0x758], R29 ;  /* 0x0007581d01007387 */ /* 0x0003e20000100800 */
[C---:B0-----:R-:W-:Y:S02]  /*18dc0*/  FMUL R3, R24.reuse, R11 ;  /* 0x0000000b18037220 */ /* 0x041fe40000400000 */
[----:B------:R-:W-:-:S02]  /*18dd0*/  FMUL R11, R24, R4 ;  /* 0x00000004180b7220 */ /* 0x000fc40000400000 */
[----:B------:R-:W-:Y:S02]  /*18de0*/  FMUL R24, R24, R22 ;  /* 0x0000001618187220 */ /* 0x000fe40000400000 */
[----:B------:R-:W2:Y:S01]  /*18df0*/  LDL.LU R22, [R1+0x75c] ;  /* 0x00075c0001167983 */ /* 0x000ea20000300800 */
[----:B------:R-:W-:Y:S02]  /*18e00*/  IADD3 R12, R28, -0x3f3504f3, RZ ;  /* 0xc0cafb0d1c0c7810 */ /* 0x000fe40007ffe0ff */
[----:B------:R-:W-:Y:S01]  /*18e10*/  MOV R20, 0x3dc6b27f ;  /* 0x3dc6b27f00147802 */ /* 0x000fe20000000f00 */
[----:B-1----:R-:W3:Y:S01]  /*18e20*/  LDL.LU R29, [R1+0xb8] ;  /* 0x0000b800011d7983 */ /* 0x002ee20000300800 */
[----:B------:R-:W-:-:S03]  /*18e30*/  LOP3.LUT R12, R12, 0xff800000, RZ, 0xc0, !PT ;  /* 0xff8000000c0c7812 */ /* 0x000fc600078ec0ff */
[----:B------:R-:W4:Y:S01]  /*18e40*/  LDL.LU R2, [R1+0xcc] ;  /* 0x0000cc0001027983 */ /* 0x000f220000300800 */
[----:B------:R-:W-:-:S03]  /*18e50*/  IADD3 R12, R28, -R12, RZ ;  /* 0x8000000c1c0c7210 */ /* 0x000fc60007ffe0ff */
[----:B------:R-:W5:Y:S02]  /*18e60*/  LDL.LU R0, [R1+0xb4] ;  /* 0x0000b40001007983 */ /* 0x000f640000300800 */
[----:B------:R-:W-:-:S04]  /*18e70*/  FADD R12, R12, -1 ;  /* 0xbf8000000c0c7421 */ /* 0x000fc80000000000 */
[----:B------:R-:W-:-:S04]  /*18e80*/  FFMA.FTZ R4, R12, R20, -0.16845393180847167969 ;  /* 0xbe2c7f300c047423 */ /* 0x000fc80000010014 */
[----:B------:R-:W-:-:S04]  /*18e90*/  FFMA.FTZ R4, R12, R4, 0.1716887056827545166 ;  /* 0x3e2fcf2a0c047423 */ /* 0x000fc80000010004 */
[----:B------:R-:W-:-:S04]  /*18ea0*/  FFMA.FTZ R4, R12, R4, -0.17900948226451873779 ;  /* 0xbe374e430c047423 */ /* 0x000fc80000010004 */
[----:B------:R-:W-:-:S04]  /*18eb0*/  FFMA.FTZ R4, R12, R4, 0.20512372255325317383 ;  /* 0x3e520bf40c047423 */ /* 0x000fc80000010004 */
[----:B------:R-:W-:-:S04]  /*18ec0*/  FFMA.FTZ R4, R12, R4, -0.24046532809734344482 ;  /* 0xbe763c8b0c047423 */ /* 0x000fc80000010004 */
[----:B------:R-:W-:Y:S01]  /*18ed0*/  FFMA.FTZ R26, R12, R4, 0.28857114911079406738 ;  /* 0x3e93bf990c1a7423 */ /* 0x000fe20000010004 */
[----:B------:R-:W-:Y:S02]  /*18ee0*/  F2FP.BF16.PACK_AB R4, R21, R23 ;  /* 0x000000171504723e */ /* 0x000fe400000010ff */
[----:B------:R-:W3:Y:S01]  /*18ef0*/  LDL.LU R23, [R1+0x54] ;  /* 0x0000540001177983 */ /* 0x000ee20000300800 */
[----:B------:R-:W-:-:S03]  /*18f00*/  F2FP.BF16.PACK_AB R8, R8, R25 ;  /* 0x000000190808723e */ /* 0x000fc600000010ff */
[----:B------:R0:W-:Y:S01]  /*18f10*/  STL [R1+0x718], R21 ;  /* 0x0007181501007387 */ /* 0x0001e20000100800 */
[----:B------:R-:W-:Y:S02]  /*18f20*/  F2FP.BF16.PACK_AB R5, R5, R24 ;  /* 0x000000180505723e */ /* 0x000fe400000010ff */
[----:B------:R-:W-:Y:S02]  /*18f30*/  F2FP.BF16.PACK_AB R9, R9, R18 ;  /* 0x000000120909723e */ /* 0x000fe400000010ff */
[----:B------:R-:W-:Y:S02]  /*18f40*/  F2FP.BF16.PACK_AB R6, R6, R17 ;  /* 0x000000110606723e */ /* 0x000fe400000010ff */
[----:B------:R-:W-:Y:S01]  /*18f50*/  F2FP.BF16.PACK_AB R7, R7, R14 ;  /* 0x0000000e0707723e */ /* 0x000fe200000010ff */
[----:B0-----:R-:W3:Y:S01]  /*18f60*/  LDL.LU R21, [R1+0x8] ;  /* 0x0000080001157983 */ /* 0x001ee20000300800 */
[----:B------:R-:W-:-:S03]  /*18f70*/  F2FP.BF16.PACK_AB R10, R10, R15 ;  /* 0x0000000f0a0a723e */ /* 0x000fc600000010ff */
[----:B------:R-:W3:Y:S04]  /*18f80*/  LDL.LU R25, [R1+0x5c] ;  /* 0x00005c0001197983 */ /* 0x000ee80000300800 */
[----:B------:R-:W3:Y:S01]  /*18f90*/  LDL.LU R24, [R1+0xdc] ;  /* 0x0000dc0001187983 */ /* 0x000ee20000300800 */
[----:B------:R-:W-:-:S03]  /*18fa0*/  F2FP.BF16.PACK_AB R11, R11, R13 ;  /* 0x0000000d0b0b723e */ /* 0x000fc600000010ff */
[----:B------:R-:W3:Y:S04]  /*18fb0*/  LDL.LU R18, [R1+0x24] ;  /* 0x0000240001127983 */ /* 0x000ee80000300800 */
[----:B------:R-:W3:Y:S04]  /*18fc0*/  LDL.LU R17, [R1+0x3c] ;  /* 0x00003c0001117983 */ /* 0x000ee80000300800 */
[----:B------:R-:W4:Y:S04]  /*18fd0*/  LDL.LU R15, [R1+0xc4] ;  /* 0x0000c400010f7983 */ /* 0x000f280000300800 */
[----:B------:R-:W3:Y:S04]  /*18fe0*/  LDL.LU R14, [R1+0xb0] ;  /* 0x0000b000010e7983 */ /* 0x000ee80000300800 */
[----:B------:R-:W5:Y:S04]  /*18ff0*/  LDL.LU R13, [R1+0x1c] ;  /* 0x00001c00010d7983 */ /* 0x000f680000300800 */
[----:B--2---:R0:W-:Y:S04]  /*19000*/  STS.128 [R22], R4 ;  /* 0x0000000416007388 */ /* 0x0041e80000000c00 */
[----:B0-----:R-:W5:Y:S04]  /*19010*/  LDL.LU R4, [R1+0x2c] ;  /* 0x00002c0001047983 */ /* 0x001f680000300800 */
[----:B------:R-:W2:Y:S01]  /*19020*/  LDL.LU R5, [R1+0x6c] ;  /* 0x00006c0001057983 */ /* 0x000ea20000300800 */
[----:B------:R-:W-:-:S02]  /*19030*/  FFMA.FTZ R20, R16, R20, -0.16845393180847167969 ;  /* 0xbe2c7f3010147423 */ /* 0x000fc40000010014 */
[----:B------:R-:W-:Y:S01]  /*19040*/  FFMA.FTZ R26, R12, R26, -0.36067417263984680176 ;  /* 0xbeb8aa490c1a7423 */ /* 0x000fe2000001001a */
[----:B------:R-:W2:Y:S01]  /*19050*/  LDL.LU R6, [R1+0xbc] ;  /* 0x0000bc0001067983 */ /* 0x000ea20000300800 */
[----:B------:R-:W-:Y:S02]  /*19060*/  FFMA.FTZ R20, R16, R20, 0.1716887056827545166 ;  /* 0x3e2fcf2a10147423 */ /* 0x000fe40000010014 */
[----:B------:R-:W-:Y:S01]  /*19070*/  FFMA.FTZ R26, R12, R26, 0.48089820146560668945 ;  /* 0x3ef6384a0c1a7423 */ /* 0x000fe2000001001a */
[----:B------:R-:W2:Y:S01]  /*19080*/  LDL.LU R7, [R1+0xd0] ;  /* 0x0000d00001077983 */ /* 0x000ea20000300800 */
[----:B------:R-:W-:-:S04]  /*19090*/  FFMA.FTZ R20, R16, R20, -0.17900948226451873779 ;  /* 0xbe374e4310147423 */ /* 0x000fc80000010014 */
[----:B------:R-:W-:-:S04]  /*190a0*/  FFMA.FTZ R20, R16, R20, 0.20512372255325317383 ;  /* 0x3e520bf410147423 */ /* 0x000fc80000010014 */
[----:B------:R-:W-:Y:S02]  /*190b0*/  FFMA.FTZ R20, R16, R20, -0.24046532809734344482 ;  /* 0xbe763c8b10147423 */ /* 0x000fe40000010014 */
[----:B------:R-:W-:Y:S02]  /*190c0*/  FFMA.FTZ R26, R12, R26, -0.72134751081466674805 ;  /* 0xbf38aa3b0c1a7423 */ /* 0x000fe4000001001a */
[----:B------:R-:W-:Y:S02]  /*190d0*/  FFMA.FTZ R20, R16, R20, 0.28857114911079406738 ;  /* 0x3e93bf9910147423 */ /* 0x000fe40000010014 */
[----:B------:R-:W-:Y:S02]  /*190e0*/  FMUL R26, R12, R26 ;  /* 0x0000001a0c1a7220 */ /* 0x000fe40000400000 */
[----:B------:R-:W-:Y:S02]  /*190f0*/  FFMA.FTZ R20, R16, R20, -0.36067417263984680176 ;  /* 0xbeb8aa4910147423 */ /* 0x000fe40000010014 */
[----:B------:R-:W-:-:S02]  /*19100*/  FMUL R26, R12, R26 ;  /* 0x0000001a0c1a7220 */ /* 0x000fc40000400000 */
[----:B------:R-:W-:Y:S01]  /*19110*/  FFMA.FTZ R20, R16, R20, 0.48089820146560668945 ;  /* 0x3ef6384a10147423 */ /* 0x000fe20000010014 */
[----:B------:R0:W-:Y:S01]  /*19120*/  STS.128 [R22+0x1000], R8 ;  /* 0x0010000816007388 */ /* 0x0001e20000000c00 */
[----:B------:R-:W-:Y:S02]  /*19130*/  FFMA.FTZ R26, R12, 1.4426950216293334961, R26 ;  /* 0x3fb8aa3b0c1a7823 */ /* 0x000fe4000001001a */
[C---:B------:R-:W-:Y:S01]  /*19140*/  FFMA.FTZ R20, R16.reuse, R20, -0.72134751081466674805 ;  /* 0xbf38aa3b10147423 */ /* 0x040fe20000010014 */
[----:B0-----:R-:W2:Y:S04]  /*19150*/  LDL.LU R9, [R1+0xd4] ;  /* 0x0000d40001097983 */ /* 0x001ea80000300800 */
[----:B------:R-:W2:Y:S04]  /*19160*/  LDL.LU R10, [R1+0x18] ;  /* 0x00001800010a7983 */ /* 0x000ea80000300800 */
[----:B------:R-:W2:Y:S01]  /*19170*/  LDL.LU R11, [R1+0x4c] ;  /* 0x00004c00010b7983 */ /* 0x000ea20000300800 */
[----:B------:R-:W-:Y:S01]  /*19180*/  FMUL R8, R16, R20 ;  /* 0x0000001410087220 */ /* 0x000fe20000400000 */
[----:B----4-:R-:W-:-:S02]  /*19190*/  F2FP.BF16.PACK_AB R15, R2, R15 ;  /* 0x0000000f020f723e */ /* 0x010fc400000010ff */
[----:B---3--:R-:W-:Y:S02]  /*191a0*/  F2FP.BF16.PACK_AB R14, R29, R14 ;  /* 0x0000000e1d0e723e */ /* 0x008fe400000010ff */
[----:B-----5:R-:W-:Y:S02]  /*191b0*/  F2FP.BF16.PACK_AB R12, R4, R13 ;  /* 0x0000000d040c723e */ /* 0x020fe400000010ff */
[----:B------:R-:W-:Y:S02]  /*191c0*/  F2FP.BF16.PACK_AB R4, R17, R18 ;  /* 0x000000121104723e */ /* 0x000fe400000010ff */
[----:B------:R-:W3:Y:S01]  /*191d0*/  LDL.LU R17, [R1+0x34] ;  /* 0x0000340001117983 */ /* 0x000ee20000300800 */
[----:B------:R-:W-:-:S03]  /*191e0*/  F2FP.BF16.PACK_AB R13, R25, R23 ;  /* 0x00000017190d723e */ /* 0x000fc600000010ff */
[----:B------:R-:W4:Y:S04]  /*191f0*/  LDL.LU R18, [R1+0x58] ;  /* 0x0000580001127983 */ /* 0x000f280000300800 */
[----:B------:R-:W5:Y:S04]  /*19200*/  LDL.LU R25, [R1+0x70] ;  /* 0x0000700001197983 */ /* 0x000f680000300800 */
[----:B------:R-:W5:Y:S04]  /*19210*/  LDL.LU R23, [R1+0x64] ;  /* 0x0000640001177983 */ /* 0x000f680000300800 */
[----:B------:R-:W3:Y:S01]  /*19220*/  LDL.LU R20, [R1+0xc8] ;  /* 0x0000c80001147983 */ /* 0x000ee20000300800 */
[----:B--2---:R-:W-:-:S03]  /*19230*/  F2FP.BF16.PACK_AB R5, R0, R5 ;  /* 0x000000050005723e */ /* 0x004fc600000010ff */
[----:B------:R-:W2:Y:S04]  /*19240*/  LDL.LU R29, [R1+0x758] ;  /* 0x00075800011d7983 */ /* 0x000ea80000300800 */
[----:B------:R-:W2:Y:S04]  /*19250*/  LDL.LU R2, [R1+0x754] ;  /* 0x0007540001027983 */ /* 0x000ea80000300800 */
[----:B------:R-:W2:Y:S04]  /*19260*/  LDL.LU R0, [R1+0x750] ;  /* 0x0007500001007983 */ /* 0x000ea80000300800 */
[----:B------:R0:W-:Y:S04]  /*19270*/  STS.128 [R22+0x80], R12 ;  /* 0x0000800c16007388 */ /* 0x0001e80000000c00 */
[----:B0-----:R-:W2:Y:S04]  /*19280*/  LDL.LU R14, [R1+0xd8] ;  /* 0x0000d800010e7983 */ /* 0x001ea80000300800 */
[----:B------:R-:W4:Y:S01]  /*19290*/  LDL.LU R15, [R1+0xc] ;  /* 0x00000c00010f7983 */ /* 0x000f220000300800 */
[----:B------:R-:W-:Y:S01]  /*192a0*/  ISETP.GE.U32.AND P2, PT, R28, 0x7f800000, PT ;  /* 0x7f8000001c00780c */ /* 0x000fe20003f46070 */
[----:B------:R-:W-:Y:S01]  /*192b0*/  FMUL R8, R16, R8 ;  /* 0x0000000810087220 */ /* 0x000fe20000400000 */
[----:B------:R-:W-:-:S03]  /*192c0*/  F2FP.BF16.PACK_AB R7, R9, R7 ;  /* 0x000000070907723e */ /* 0x000fc600000010ff */
[----:B------:R-:W-:Y:S02]  /*192d0*/  FFMA.FTZ R8, R16, 1.4426950216293334961, R8 ;  /* 0x3fb8aa3b10087823 */ /* 0x000fe40000010008 */
[----:B------:R-:W-:Y:S02]  /*192e0*/  FADD R26, R24, R26 ;  /* 0x0000001a181a7221 */ /* 0x000fe40000000000 */
[----:B------:R-:W5:Y:S04]  /*192f0*/  LDL.LU R24, [R1+0x80] ;  /* 0x0000800001187983 */ /* 0x000f680000300800 */
[----:B------:R-:W-:-:S04]  /*19300*/  @P2 IMAD.MOV.U32 R9, RZ, RZ, 0x7f800000 ;  /* 0x7f800000ff092424 */ /* 0x000fc800078e00ff */
[----:B------:R-:W-:Y:S01]  /*19310*/  @P2 FFMA.FTZ R26, R28, R9, +INF ;  /* 0x7f8000001c1a2423 */ /* 0x000fe20000010009 */
[----:B---3--:R-:W-:-:S05]  /*19320*/  F2FP.BF16.PACK_AB R6, R20, R6 ;  /* 0x000000061406723e */ /* 0x008fca00000010ff */
[----:B------:R2:W-:Y:S02]  /*19330*/  STS.128 [R22+0x1080], R4 ;  /* 0x0010800416007388 */ /* 0x0005e40000000c00 */
[----:B--2---:R-:W-:Y:S01]  /*19340*/  FADD R7, R14, R8 ;  /* 0x000000080e077221 */ /* 0x004fe20000000000 */
[----:B----4-:R-:W-:-:S04]  /*19350*/  F2FP.BF16.PACK_AB R9, R15, R2 ;  /* 0x000000020f09723e */ /* 0x010fc800000010ff */
[----:B------:R-:W-:Y:S04]  /*19360*/  STL [R1+0x748], R7 ;  /* 0x0007480701007387 */ /* 0x000fe80000100800 */
[----:B------:R-:W-:Y:S04]  /*19370*/  STL [R1+0x148], R26 ;  /* 0x0001481a01007387 */ /* 0x000fe80000100800 */
[----:B------:R-:W2:Y:S04]  /*19380*/  LDL.LU R2, [R1+0x74c] ;  /* 0x00074c0001027983 */ /* 0x000ea80000300800 */
[----:B------:R-:W0:Y:S02]  /*19390*/  S2R R20, SR_TID.X ;  /* 0x0000000000147919 */ /* 0x000e240000002100 */
[----:B0-----:R-:W-:-:S02]  /*193a0*/  SHF.L.U32 R14, R20, 0xc, RZ ;  /* 0x0000000c140e7819 */ /* 0x001fc400000006ff */
[----:B------:R-:W-:Y:S02]  /*193b0*/  LOP3.LUT R20, R20, 0x1ff, RZ, 0xc0, !PT ;  /* 0x000001ff14147812 */ /* 0x000fe400078ec0ff */
[----:B------:R-:W-:-:S05]  /*193c0*/  LOP3.LUT R14, R14, 0x6000, RZ, 0xc0, !PT ;  /* 0x000060000e0e7812 */ /* 0x000fca00078ec0ff */
[----:B------:R-:W-:Y:S01]  /*193d0*/  IMAD R20, R20, 0x10, R14 ;  /* 0x0000001014147824 */ /* 0x000fe200078e020e */
[----:B------:R-:W-:Y:S06]  /*193e0*/  BAR.SYNC.DEFER_BLOCKING 0x0 ;  /* 0x0000000000007b1d */ /* 0x000fec0000010000 */
[----:B------:R-:W0:Y:S04]  /*193f0*/  LDS.128 R4, [R20] ;  /* 0x0000000014047984 */ /* 0x000e280000000c00 */
[----:B0-----:R0:W-:Y:S04]  /*19400*/  STL [R1+0xbc], R7 ;  /* 0x0000bc0701007387 */ /* 0x0011e80000100800 */
[----:B0-----:R0:W3:Y:S01]  /*19410*/  LDL.LU R7, [R1+0x748] ;  /* 0x0007480001077983 */ /* 0x0010e20000300800 */
[----:B--2---:R-:W-:-:S03]  /*19420*/  F2FP.BF16.PACK_AB R14, R18, R2 ;  /* 0x00000002120e723e */ /* 0x004fc600000010ff */
[----:B------:R-:W2:Y:S01]  /*19430*/  LDL.LU R2, [R1+0x744] ;  /* 0x0007440001027983 */ /* 0x000ea20000300800 */
[----:B------:R-:W-:Y:S02]  /*19440*/  F2FP.BF16.PACK_AB R13, R10, R21 ;  /* 0x000000150a0d723e */ /* 0x000fe400000010ff */
[----:B------:R-:W-:Y:S02]  /*19450*/  F2FP.BF16.PACK_AB R10, R11, R17 ;  /* 0x000000110b0a723e */ /* 0x000fe400000010ff */
[----:B-----5:R-:W-:Y:S02]  /*19460*/  F2FP.BF16.PACK_AB R11, R25, R23 ;  /* 0x00000017190b723e */ /* 0x020fe400000010ff */
[----:B------:R-:W-:Y:S02]  /*19470*/  F2FP.BF16.PACK_AB R8, R27, R3 ;  /* 0x000000031b08723e */ /* 0x000fe400000010ff */
[C---:B------:R-:W-:Y:S01]  /*19480*/  LOP3.LUT R3, R20.reuse, 0x20, RZ, 0x3c, !PT ;  /* 0x0000002014037812 */ /* 0x040fe200078e3cff */
[----:B------:R-:W-:Y:S04]  /*19490*/  STL.64 [R1+0x738], R10 ;  /* 0x0007380a01007387 */ /* 0x000fe80000100a00 */
[----:B------:R-:W-:Y:S04]  /*194a0*/  STL.64 [R1+0x730], R8 ;  /* 0x0007300801007387 */ /* 0x000fe80000100a00 */
[----:B------:R-:W1:Y:S01]  /*194b0*/  LDS.128 R8, [R3] ;  /* 0x0000000003087984 */ /* 0x000e620000000c00 */
[----:B------:R-:W-:-:S03]  /*194c0*/  LOP3.LUT R23, R20, 0x40, RZ, 0x3c, !PT ;  /* 0x0000004014177812 */ /* 0x000fc600078e3cff */
[----:B------:R-:W4:Y:S01]  /*194d0*/  LDL.LU R16, [R1+0xe0] ;  /* 0x0000e00001107983 */ /* 0x000f220000300800 */
[----:B------:R-:W-:-:S03]  /*194e0*/  F2FP.BF16.PACK_AB R12, R29, R19 ;  /* 0x000000131d0c723e */ /* 0x000fc600000010ff */
[----:B------:R-:W5:Y:S04]  /*194f0*/  LDL.LU R17, [R1+0xf0] ;  /* 0x0000f00001117983 */ /* 0x000f680000300800 */
[----:B------:R-:W3:Y:S04]  /*19500*/  LDL.LU R18, [R1+0x100] ;  /* 0x0001000001127983 */ /* 0x000ee80000300800 */
[----:B------:R-:W3:Y:S01]  /*19510*/  LDL.LU R19, [R1+0x110] ;  /* 0x0001100001137983 */ /* 0x000ee20000300800 */
[----:B-1----:R-:W-:Y:S01]  /*19520*/  IMAD.MOV.U32 R27, RZ, RZ, R8 ;  /* 0x000000ffff1b7224 */ /* 0x002fe200078e0008 */
[----:B------:R-:W-:-:S02]  /*19530*/  MOV R25, R9 ;  /* 0x0000000900197202 */ /* 0x000fc40000000f00 */
[----:B------:R-:W-:Y:S01]  /*19540*/  STL [R1+0xac], R11 ;  /* 0x0000ac0b01007387 */ /* 0x000fe20000100800 */
[----:B------:R-:W-:-:S03]  /*19550*/  IMAD.MOV.U32 R29, RZ, RZ, R10 ;  /* 0x000000ffff1d7224 */ /* 0x000fc600078e000a */
[----:B------:R-:W1:Y:S01]  /*19560*/  LDS.128 R8, [R23] ;  /* 0x0000000017087984 */ /* 0x000e620000000c00 */
[----:B------:R-:W-:Y:S02]  /*19570*/  MOV R21, R4 ;  /* 0x0000000400157202 */ /* 0x000fe40000000f00 */
[----:B------:R-:W-:Y:S01]  /*19580*/  LOP3.LUT R4, R20, 0x60, RZ, 0x3c, !PT ;  /* 0x0000006014047812 */ /* 0x000fe200078e3cff */
[----:B-1----:R-:W-:Y:S01]  /*19590*/  IMAD.MOV.U32 R20, RZ, RZ, R8 ;  /* 0x000000ffff147224 */ /* 0x002fe200078e0008 */
[----:B--2---:R-:W-:Y:S02]  /*195a0*/  F2FP.BF16.PACK_AB R15, R24, R2 ;  /* 0x00000002180f723e */ /* 0x004fe400000010ff */
[----:B------:R-:W2:Y:S01]  /*195b0*/  LDL.LU R2, [R1+0x740] ;  /* 0x0007400001027983 */ /* 0x000ea20000300800 */
[----:B------:R-:W-:-:S03]  /*195c0*/  MOV R24, R9 ;  /* 0x0000000900187202 */ /* 0x000fc60000000f00 */
[----:B------:R1:W-:Y:S04]  /*195d0*/  STL.64 [R1+0x58], R10 ;  /* 0x0000580a01007387 */ /* 0x0003e80000100a00 */
[----:B-1----:R-:W2:Y:S04]  /*195e0*/  LDL.LU.64 R10, [R1+0x738] ;  /* 0x00073800010a7983 */ /* 0x002ea80000300a00 */
[----:B------:R-:W2:Y:S01]  /*195f0*/  LDL.LU.64 R8, [R1+0x730] ;  /* 0x0007300001087983 */ /* 0x000ea20000300a00 */
[C---:B------:R-:W-:Y:S02]  /*19600*/  ISETP.GE.U32.AND P3, PT, R0.reuse, 0x7f800000, PT ;  /* 0x7f8000000000780c */ /* 0x040fe40003f66070 */
[----:B------:R-:W-:Y:S01]  /*19610*/  FSETP.NEU.AND P2, PT, R0, RZ, PT ;  /* 0x000000ff0000720b */ /* 0x000fe20003f4d000 */
[----:B------:R-:W-:Y:S01]  /*19620*/  IMAD.MOV.U32 R26, RZ, RZ, R5 ;  /* 0x000000ffff1a7224 */ /* 0x000fe200078e0005 */
[----:B------:R-:W-:-:S09]  /*19630*/  FSETP.NEU.AND P1, PT, R28, RZ, PT ;  /* 0x000000ff1c00720b */ /* 0x000fd20003f2d000 */
[----:B------:R-:W-:-:S05]  /*19640*/  @P3 MOV R3, 0x7f800000 ;  /* 0x7f80000000033802 */ /* 0x000fca0000000f00 */
[----:B---3--:R-:W-:Y:S02]  /*19650*/  @P3 FFMA.FTZ R7, R0, R3, +INF ;  /* 0x7f80000000073423 */ /* 0x008fe40000010003 */
[----:B------:R-:W3:Y:S01]  /*19660*/  LDL.LU R0, [R1+0x728] ;  /* 0x0007280001007983 */ /* 0x000ee20000300800 */
[----:B------:R-:W-:-:S03]  /*19670*/  MOV R28, R6 ;  /* 0x00000006001c7202 */ /* 0x000fc60000000f00 */
[----:B------:R-:W3:Y:S04]  /*19680*/  LDL.LU R3, [R1+0x108] ;  /* 0x0001080001037983 */ /* 0x000ee80000300800 */
[----:B------:R-:W-:Y:S04]  /*19690*/  STL [R1+0x144], R7 ;  /* 0x0001440701007387 */ /* 0x000fe80000100800 */
[----:B------:R-:W1:Y:S04]  /*196a0*/  LDS.128 R4, [R4] ;  /* 0x0000000004047984 */ /* 0x000e680000000c00 */
[----:B------:R-:W-:Y:S06]  /*196b0*/  BAR.SYNC.DEFER_BLOCKING 0x0 ;  /* 0x0000000000007b1d */ /* 0x000fec0000010000 */
[----:B-1----:R-:W-:Y:S04]  /*196c0*/  STL [R1+0x6f8], R7 ;  /* 0x0006f80701007387 */ /* 0x002fe80000100800 */
[----:B--2---:R1:W-:Y:S04]  /*196d0*/  STS.128 [R22], R8 ;  /* 0x0000000816007388 */ /* 0x0043e80000000c00 */
[----:B-1----:R-:W2:Y:S04]  /*196e0*/  LDL.LU R8, [R1+0xe8] ;  /* 0x0000e80001087983 */ /* 0x002ea80000300800 */
[----:B------:R-:W3:Y:S04]  /*196f0*/  LDL.LU R9, [R1+0xfc] ;  /* 0x0000fc0001097983 */ /* 0x000ee80000300800 */
[----:B------:R-:W4:Y:S04]  /*19700*/  LDL.LU R10, [R1+0x10c] ;  /* 0x00010c00010a7983 */ /* 0x000f280000300800 */
[----:B------:R-:W5:Y:S04]  /*19710*/  LDL.LU R11, [R1+0x118] ;  /* 0x00011800010b7983 */ /* 0x000f680000300800 */
[----:B------:R1:W-:Y:S04]  /*19720*/  STS.128 [R22+0x1000], R12 ;  /* 0x0010000c16007388 */ /* 0x0003e80000000c00 */
[----:B-1----:R-:W5:Y:S04]  /*19730*/  LDL.LU R13, [R1+0xe4] ;  /* 0x0000e400010d7983 */ /* 0x002f680000300800 */
[----:B------:R-:W5:Y:S04]  /*19740*/  LDL.LU R15, [R1+0xf8] ;  /* 0x0000f800010f7983 */ /* 0x000f680000300800 */
[----:B------:R-:W5:Y:S04]  /*19750*/  LDL.LU R12, [R1+0x114] ;  /* 0x00011400010c7983 */ /* 0x000f680000300800 */
[----:B------:R-:W5:Y:S01]  /*19760*/  LDL.LU R14, [R1+0x11c] ;  /* 0x00011c00010e7983 */ /* 0x000f620000300800 */
[----:B--2---:R-:W-:-:S03]  /*19770*/  F2FP.BF16.PACK_AB R8, R2, R8 ;  /* 0x000000080208723e */ /* 0x004fc600000010ff */
[----:B------:R-:W2:Y:S01]  /*19780*/  LDL.LU R2, [R1+0x724] ;  /* 0x0007240001027983 */ /* 0x000ea20000300800 */
[----:B---3--:R-:W-:-:S03]  /*19790*/  F2FP.BF16.PACK_AB R9, R9, R0 ;  /* 0x000000000909723e */ /* 0x008fc600000010ff */
[----:B------:R-:W3:Y:S04]  /*197a0*/  LDL.LU R0, [R1+0x720] ;  /* 0x0007200001007983 */ /* 0x000ee80000300800 */
[----:B------:R-:W1:Y:S01]  /*197b0*/  S2R R7, SR_TID.X ;  /* 0x0000000000077919 */ /* 0x000e620000002100 */
[----:B----4-:R-:W-:Y:S02]  /*197c0*/  F2FP.BF16.PACK_AB R10, R10, R3 ;  /* 0x000000030a0a723e */ /* 0x010fe400000010ff */
[----:B--2---:R-:W-:Y:S02]  /*197d0*/  F2FP.BF16.PACK_AB R18, R2, R18 ;  /* 0x000000120212723e */ /* 0x004fe400000010ff */
[----:B------:R-:W2:Y:S01]  /*197e0*/  LDL.LU R2, [R1+0x71c] ;  /* 0x00071c0001027983 */ /* 0x000ea20000300800 */
[----:B-----5:R-:W-:-:S02]  /*197f0*/  F2FP.BF16.PACK_AB R16, R13, R16 ;  /* 0x000000100d10723e */ /* 0x020fc400000010ff */
[----:B------:R-:W-:Y:S02]  /*19800*/  F2FP.BF16.PACK_AB R17, R15, R17 ;  /* 0x000000110f11723e */ /* 0x000fe400000010ff */
[----:B------:R-:W-:Y:S02]  /*19810*/  F2FP.BF16.PACK_AB R19, R12, R19 ;  /* 0x000000130c13723e */ /* 0x000fe400000010ff */
[----:B------:R-:W-:Y:S02]  /*19820*/  F2FP.BF16.PACK_AB R11, R14, R11 ;  /* 0x0000000b0e0b723e */ /* 0x000fe400000010ff */
[----:B-1----:R-:W-:Y:S01]  /*19830*/  SHF.R.U32.HI R7, RZ, 0x8, R7 ;  /* 0x00000008ff077819 */ /* 0x002fe20000011607 */
[----:B------:R1:W-:Y:S03]  /*19840*/  STS.128 [R22+0x80], R16 ;  /* 0x0000801016007388 */ /* 0x0003e60000000c00 */
[----:B------:R-:W-:Y:S01]  /*19850*/  SGXT.U32 R7, R7, 0x1 ;  /* 0x000000010707781a */ /* 0x000fe20000000000 */
[----:B------:R-:W-:Y:S04]  /*19860*/  STS.128 [R22+0x1080], R8 ;  /* 0x0010800816007388 */ /* 0x000fe80000000c00 */
[----:B------:R-:W-:-:S02]  /*19870*/  IMAD R13, R7, c[0x0][0x1c8], RZ ;  /* 0x00007200070d7a24 */ /* 0x000fc400078e02ff */
[----:B------:R-:W-:-:S05]  /*19880*/  IMAD.MOV.U32 R7, RZ, RZ, c[0x0][0x1c8] ;  /* 0x00007200ff077624 */ /* 0x000fca00078e00ff */
[----:B------:R-:W-:-:S05]  /*19890*/  LEA R15, R7, R13, 0x1 ;  /* 0x0000000d070f7211 */ /* 0x000fca00078e08ff */
[----:B------:R-:W-:-:S05]  /*198a0*/  IMAD R3, R7, 0x2, R15 ;  /* 0x0000000207037824 */ /* 0x000fca00078e020f */
[----:B-1----:R-:W-:Y:S01]  /*198b0*/  LEA R18, R7, R3, 0x1 ;  /* 0x0000000307127211 */ /* 0x002fe200078e08ff */
[----:B------:R-:W-:Y:S01]  /*198c0*/  BAR.SYNC.DEFER_BLOCKING 0x0 ;  /* 0x0000000000007b1d */ /* 0x000fe20000010000 */
[----:B--2---:R-:W-:-:S04]  /*198d0*/  LEA R12, P3, R13, R2, 0x1 ;  /* 0x000000020d0c7211 */ /* 0x004fc800078608ff */
[----:B---3--:R-:W-:Y:S02]  /*198e0*/  LEA.HI.X.SX32 R13, R13, R0, 0x1, P3 ;  /* 0x000000000d0d7211 */ /* 0x008fe400018f0eff */
[-C--:B------:R-:W-:Y:S02]  /*198f0*/  LEA R16, P3, R3, R2.reuse, 0x1 ;  /* 0x0000000203107211 */ /* 0x080fe400078608ff */
[----:B------:R-:W-:Y:S01]  /*19900*/  LEA R14, P4, R15, R2, 0x1 ;  /* 0x000000020f0e7211 */ /* 0x000fe200078808ff */
[----:B------:R1:W-:Y:S01]  /*19910*/  STG.E.U16 [R12.64], R21 ;  /* 0x000000150c007986 */ /* 0x0003e2000c101504 */
[-C--:B------:R-:W-:Y:S02]  /*19920*/  LEA.HI.X.SX32 R17, R3, R0.reuse, 0x1, P3 ;  /* 0x0000000003117211 */ /* 0x080fe400018f0eff */
[----:B------:R-:W-:Y:S02]  /*19930*/  LEA.HI.X.SX32 R15, R15, R0, 0x1, P4 ;  /* 0x000000000f0f7211 */ /* 0x000fe400020f0eff */
[----:B-1----:R-:W-:-:S03]  /*19940*/  LEA R12, P3, R18, R2, 0x1 ;  /* 0x00000002120c7211 */ /* 0x002fc600078608ff */
[----:B------:R-:W-:Y:S01]  /*19950*/  STG.E.U16 [R14.64], R27 ;  /* 0x0000001b0e007986 */ /* 0x000fe2000c101504 */
[----:B------:R-:W-:-:S03]  /*19960*/  LEA.HI.X.SX32 R13, R18, R0, 0x1, P3 ;  /* 0x00000000120d7211 */ /* 0x000fc600018f0eff */
[----:B------:R-:W-:Y:S04]  /*19970*/  STG.E.U16 [R16.64], R20 ;  /* 0x0000001410007986 */ /* 0x000fe8000c101504 */
[----:B------:R1:W-:Y:S02]  /*19980*/  STG.E.U16 [R12.64], R4 ;  /* 0x000000040c007986 */ /* 0x0003e4000c101504 */
[----:B-1----:R-:W-:Y:S02]  /*19990*/  PRMT R4, R21, 0x7632, R4 ;  /* 0x0000763215047816 */ /* 0x002fe40000000004 */
[----:B------:R-:W2:Y:S01]  /*199a0*/  LDL.LU R21, [R1+0x718] ;  /* 0x0007180001157983 */ /* 0x000ea20000300800 */
[----:B------:R-:W-:-:S05]  /*199b0*/  IMAD.MOV.U32 R22, RZ, RZ, c[0x0][0x1c8] ;  /* 0x00007200ff167624 */ /* 0x000fca00078e00ff */
[----:B------:R-:W-:-:S05]  /*199c0*/  LEA R8, R22, R18, 0x1 ;  /* 0x0000001216087211 */ /* 0x000fca00078e08ff */
[----:B------:R-:W-:Y:S01]  /*199d0*/  IMAD R11, R22, 0x2, R8 ;  /* 0x00000002160b7824 */ /* 0x000fe200078e0208 */
[----:B------:R-:W-:-:S04]  /*199e0*/  LEA R16, P3, R8, R2, 0x1 ;  /* 0x0000000208107211 */ /* 0x000fc800078608ff */
[----:B------:R-:W-:Y:S02]  /*199f0*/  LEA R10, R22, R11, 0x1 ;  /* 0x0000000b160a7211 */ /* 0x000fe400078e08ff */
[----:B------:R-:W-:-:S03]  /*19a00*/  LEA R14, P4, R11, R2, 0x1 ;  /* 0x000000020b0e7211 */ /* 0x000fc600078808ff */
[----:B------:R-:W-:Y:S01]  /*19a10*/  IMAD R9, R22, 0x2, R10 ;  /* 0x0000000216097824 */ /* 0x000fe200078e020a */
[-C--:B------:R-:W-:Y:S02]  /*19a20*/  LEA.HI.X.SX32 R17, R8, R0.reuse, 0x1, P3 ;  /* 0x0000000008117211 */ /* 0x080fe400018f0eff */
[----:B------:R-:W-:Y:S02]  /*19a30*/  LEA.HI.X.SX32 R15, R11, R0, 0x1, P4 ;  /* 0x000000000b0f7211 */ /* 0x000fe400020f0eff */
[----:B------:R-:W-:Y:S02]  /*19a40*/  PRMT R8, R27, 0x7632, R8 ;  /* 0x000076321b087816 */ /* 0x000fe40000000008 */
[C---:B------:R-:W-:Y:S01]  /*19a50*/  LEA R3, R22.reuse, R9, 0x1 ;  /* 0x0000000916037211 */ /* 0x040fe200078e08ff */
[----:B------:R1:W-:Y:S04]  /*19a60*/  STG.E.U16 [R16.64], R4 ;  /* 0x0000000410007986 */ /* 0x0003e8000c101504 */
[----:B------:R3:W-:Y:S01]  /*19a70*/  STG.E.U16 [R14.64], R8 ;  /* 0x000000080e007986 */ /* 0x0007e2000c101504 */
[----:B------:R-:W-:Y:S01]  /*19a80*/  IMAD R13, R22, 0x2, R3 ;  /* 0x00000002160d7824 */ /* 0x000fe200078e0203 */
[----:B-1----:R-:W-:-:S02]  /*19a90*/  LEA R16, P3, R10, R2, 0x1 ;  /* 0x000000020a107211 */ /* 0x002fc400078608ff */
[----:B------:R-:W-:Y:S02]  /*19aa0*/  PRMT R4, R20, 0x7632, R4 ;  /* 0x0000763214047816 */ /* 0x000fe40000000004 */
[C---:B---3--:R-:W-:Y:S02]  /*19ab0*/  LEA R8, P4, R9.reuse, R2, 0x1 ;  /* 0x0000000209087211 */ /* 0x048fe400078808ff */
[-C--:B------:R-:W-:Y:S02]  /*19ac0*/  LEA.HI.X.SX32 R17, R10, R0.reuse, 0x1, P3 ;  /* 0x000000000a117211 */ /* 0x080fe400018f0eff */
[----:B------:R-:W-:Y:S02]  /*19ad0*/  LEA.HI.X.SX32 R9, R9, R0, 0x1, P4 ;  /* 0x0000000009097211 */ /* 0x000fe400020f0eff */
[C---:B------:R-:W-:Y:S02]  /*19ae0*/  LEA R11, R22.reuse, R13, 0x1 ;  /* 0x0000000d160b7211 */ /* 0x040fe400078e08ff */
[C---:B------:R-:W-:Y:S01]  /*19af0*/  LEA R18, P3, R3.reuse, R2, 0x1 ;  /* 0x0000000203127211 */ /* 0x040fe200078608ff */
[----:B------:R1:W-:Y:S02]  /*19b00*/  STG.E.U16 [R16.64], R4 ;  /* 0x0000000410007986 */ /* 0x0003e4000c101504 */
[----:B------:R-:W-:Y:S01]  /*19b10*/  IMAD R12, R22, 0x2, R11 ;  /* 0x00000002160c7824 */ /* 0x000fe200078e020b */
[----:B------:R-:W-:-:S04]  /*19b20*/  LEA.HI.X.SX32 R19, R3, R0, 0x1, P3 ;  /* 0x0000000003137211 */ /* 0x000fc800018f0eff */
[----:B------:R-:W-:Y:S02]  /*19b30*/  LEA R15, R22, R12, 0x1 ;  /* 0x0000000c160f7211 */ /* 0x000fe400078e08ff */
[----:B-1----:R-:W-:-:S03]  /*19b40*/  LEA R16, P4, R11, R2, 0x1 ;  /* 0x000000020b107211 */ /* 0x002fc600078808ff */
[----:B------:R-:W-:Y:S01]  /*19b50*/  IMAD R20, R22, 0x2, R15 ;  /* 0x0000000216147824 */ /* 0x000fe200078e020f */
[----:B------:R-:W-:-:S04]  /*19b60*/  LEA.HI.X.SX32 R17, R11, R0, 0x1, P4 ;  /* 0x000000000b117211 */ /* 0x000fc800020f0eff */
[----:B------:R-:W-:Y:S02]  /*19b70*/  LEA R10, R22, R20, 0x1 ;  /* 0x00000014160a7211 */ /* 0x000fe400078e08ff */
[----:B--2---:R-:W-:-:S05]  /*19b80*/  PRMT R21, R4, 0x7632, R21 ;  /* 0x0000763204157816 */ /* 0x004fca0000000015 */
[----:B------:R1:W-:Y:S04]  /*19b90*/  STG.E.U16 [R8.64], R21 ;  /* 0x0000001508007986 */ /* 0x0003e8000c101504 */
[----:B------:R2:W-:Y:S01]  /*19ba0*/  STG.E.U16 [R18.64], R26 ;  /* 0x0000001a12007986 */ /* 0x0005e2000c101504 */
[----:B-1----:R-:W-:-:S04]  /*19bb0*/  LEA R8, P3, R13, R2, 0x1 ;  /* 0x000000020d087211 */ /* 0x002fc800078608ff */
[----:B------:R-:W-:Y:S02]  /*19bc0*/  LEA.HI.X.SX32 R9, R13, R0, 0x1, P3 ;  /* 0x000000000d097211 */ /* 0x000fe400018f0eff */
[----:B--2---:R-:W-:-:S04]  /*19bd0*/  LEA R18, P3, R12, R2, 0x1 ;  /* 0x000000020c127211 */ /* 0x004fc800078608ff */
[----:B------:R-:W-:Y:S01]  /*19be0*/  LEA.HI.X.SX32 R19, R12, R0, 0x1, P3 ;  /* 0x000000000c137211 */ /* 0x000fe200018f0eff */
[----:B------:R-:W-:Y:S04]  /*19bf0*/  STG.E.U16 [R8.64], R25 ;  /* 0x0000001908007986 */ /* 0x000fe8000c101504 */
[----:B------:R-:W-:Y:S04]  /*19c00*/  STG.E.U16 [R16.64], R24 ;  /* 0x0000001810007986 */ /* 0x000fe8000c101504 */
[----:B------:R1:W-:Y:S02]  /*19c10*/  STG.E.U16 [R18.64], R5 ;  /* 0x0000000512007986 */ /* 0x0003e4000c101504 */
[----:B-1----:R-:W-:-:S04]  /*19c20*/  LEA R18, P4, R20, R2, 0x1 ;  /* 0x0000000214127211 */ /* 0x002fc800078808ff */
[----:B------:R-:W-:Y:S02]  /*19c30*/  LEA.HI.X.SX32 R19, R20, R0, 0x1, P4 ;  /* 0x0000000014137211 */ /* 0x000fe400020f0eff */
[----:B------:R-:W2:Y:S01]  /*19c40*/  LDL.LU R20, [R1+0x58] ;  /* 0x0000580001147983 */ /* 0x000ea20000300800 */
[----:B------:R-:W-:-:S05]  /*19c50*/  IMAD R14, R22, 0x2, R10 ;  /* 0x00000002160e7824 */ /* 0x000fca00078e020a */
[----:B------:R-:W-:-:S05]  /*19c60*/  LEA R3, R22, R14, 0x1 ;  /* 0x0000000e16037211 */ /* 0x000fca00078e08ff */
[----:B------:R-:W-:-:S05]  /*19c70*/  IMAD R13, R22, 0x2, R3 ;  /* 0x00000002160d7824 */ /* 0x000fca00078e0203 */
[----:B------:R-:W-:-:S05]  /*19c80*/  LEA R11, R22, R13, 0x1 ;  /* 0x0000000d160b7211 */ /* 0x000fca00078e08ff */
[----:B------:R-:W-:-:S05]  /*19c90*/  IMAD R8, R22, 0x2, R11 ;  /* 0x0000000216087824 */ /* 0x000fca00078e020b */
[----:B------:R-:W-:-:S05]  /*19ca0*/  LEA R9, R22, R8, 0x1 ;  /* 0x0000000816097211 */ /* 0x000fca00078e08ff */
[----:B------:R-:W-:-:S05]  /*19cb0*/  IMAD R12, R22, 0x2, R9 ;  /* 0x00000002160c7824 */ /* 0x000fca00078e0209 */
[----:B------:R-:W-:Y:S01]  /*19cc0*/  LEA R7, R22, R12, 0x1 ;  /* 0x0000000c16077211 */ /* 0x000fe200078e08ff */
[----:B------:R-:W1:Y:S01]  /*19cd0*/  S2R R21, SR_TID.X ;  /* 0x0000000000157919 */ /* 0x000e620000002100 */
[----:B------:R-:W-:-:S03]  /*19ce0*/  LEA R16, P3, R15, R2, 0x1 ;  /* 0x000000020f107211 */ /* 0x000fc600078608ff */
[----:B------:R3:W-:Y:S01]  /*19cf0*/  STL [R1+0x14], R7 ;  /* 0x0000140701007387 */ /* 0x0007e20000100800 */
[----:B------:R-:W-:Y:S02]  /*19d00*/  LEA.HI.X.SX32 R17, R15, R0, 0x1, P3 ;  /* 0x000000000f117211 */ /* 0x000fe400018f0eff */
[----:B------:R-:W-:Y:S01]  /*19d10*/  PRMT R4, R26, 0x7632, R4 ;  /* 0x000076321a047816 */ /* 0x000fe20000000004 */
[----:B---3--:R-:W-:-:S05]  /*19d20*/  IMAD R7, R22, 0x2, R7 ;  /* 0x0000000216077824 */ /* 0x008fca00078e0207 */
[----:B------:R3:W-:Y:S01]  /*19d30*/  STL [R1+0x10], R7 ;  /* 0x0000100701007387 */ /* 0x0007e20000100800 */
[----:B------:R-:W-:-:S03]  /*19d40*/  PRMT R5, R25, 0x7632, R5 ;  /* 0x0000763219057816 */ /* 0x000fc60000000005 */
[----:B------:R4:W-:Y:S01]  /*19d50*/  STG.E.U16 [R16.64], R4 ;  /* 0x0000000410007986 */ /* 0x0009e2000c101504 */
[----:B---3--:R-:W-:-:S05]  /*19d60*/  LEA R7, R22, R7, 0x1 ;  /* 0x0000000716077211 */ /* 0x008fca00078e08ff */
[----:B------:R3:W-:Y:S01]  /*19d70*/  STL [R1+0x1c], R7 ;  /* 0x00001c0701007387 */ /* 0x0007e20000100800 */
[-C--:B----4-:R-:W-:Y:S02]  /*19d80*/  LEA R16, P3, R10, R2.reuse, 0x1 ;  /* 0x000000020a107211 */ /* 0x090fe400078608ff */
[----:B------:R-:W-:Y:S01]  /*19d90*/  LEA R4, P4, R14, R2, 0x1 ;  /* 0x000000020e047211 */ /* 0x000fe200078808ff */
[----:B------:R4:W-:Y:S01]  /*19da0*/  STG.E.U16 [R18.64], R5 ;  /* 0x0000000512007986 */ /* 0x0009e2000c101504 */
[-C--:B------:R-:W-:Y:S01]  /*19db0*/  LEA.HI.X.SX32 R17, R10, R0.reuse, 0x1, P3 ;  /* 0x000000000a117211 */ /* 0x080fe200018f0eff */
[----:B---3--:R-:W-:Y:S01]  /*19dc0*/  IMAD R7, R22, 0x2, R7 ;  /* 0x0000000216077824 */ /* 0x008fe200078e0207 */
[----:B------:R-:W-:Y:S02]  /*19dd0*/  PRMT R15, R24, 0x7632, R15 ;  /* 0x00007632180f7816 */ /* 0x000fe4000000000f */
[----:B------:R-:W-:Y:S02]  /*19de0*/  PRMT R10, R5, 0x7632, R10 ;  /* 0x00007632050a7816 */ /* 0x000fe4000000000a */
[----:B------:R3:W-:Y:S01]  /*19df0*/  STL [R1+0x18], R7 ;  /* 0x0000180701007387 */ /* 0x0007e20000100800 */
[----:B----4-:R-:W-:-:S02]  /*19e00*/  LEA.HI.X.SX32 R5, R14, R0, 0x1, P4 ;  /* 0x000000000e057211 */ /* 0x010fc400020f0eff */
[----:B------:R-:W-:Y:S01]  /*19e10*/  LEA R14, P3, R3, R2, 0x1 ;  /* 0x00000002030e7211 */ /* 0x000fe200078608ff */
[----:B------:R4:W-:Y:S01]  /*19e20*/  STG.E.U16 [R16.64], R15 ;  /* 0x0000000f10007986 */ /* 0x0009e2000c101504 */
[----:B---3--:R-:W-:-:S05]  /*19e30*/  LEA R7, R22, R7, 0x1 ;  /* 0x0000000716077211 */ /* 0x008fca00078e08ff */
[----:B------:R3:W-:Y:S01]  /*19e40*/  STL [R1], R7 ;  /* 0x0000000701007387 */ /* 0x0007e20000100800 */
[----:B----4-:R-:W-:Y:S01]  /*19e50*/  LEA.HI.X.SX32 R15, R3, R0, 0x1, P3 ;  /* 0x00000000030f7211 */ /* 0x010fe200018f0eff */
[----:B------:R-:W-:Y:S01]  /*19e60*/  IMAD R3, R22, 0x2, R7 ;  /* 0x0000000216037824 */ /* 0x000fe200078e0207 */
[----:B-1----:R-:W-:Y:S01]  /*19e70*/  LOP3.LUT R18, R21, 0x1ff, RZ, 0xc0, !PT ;  /* 0x000001ff15127812 */ /* 0x002fe200078ec0ff */
[----:B------:R1:W-:Y:S01]  /*19e80*/  STG.E.U16 [R4.64], R10 ;  /* 0x0000000a04007986 */ /* 0x0003e2000c101504 */
[----:B------:R-:W-:Y:S01]  /*19e90*/  LEA R16, P3, R13, R2, 0x1 ;  /* 0x000000020d107211 */ /* 0x000fe200078608ff */
[----:B---3--:R-:W-:-:S03]  /*19ea0*/  IMAD.SHL.U32 R7, R21, 0x1000, RZ ;  /* 0x0000100015077824 */ /* 0x008fc600078e00ff */
[----:B------:R-:W-:Y:S02]  /*19eb0*/  LEA.HI.X.SX32 R17, R13, R0, 0x1, P3 ;  /* 0x000000000d117211 */ /* 0x000fe400018f0eff */
[----:B------:R-:W-:Y:S02]  /*19ec0*/  LOP3.LUT R21, R7, 0x6000, RZ, 0xc0, !PT ;  /* 0x0000600007157812 */ /* 0x000fe400078ec0ff */
[C---:B-1----:R-:W-:Y:S01]  /*19ed0*/  LEA R10, P4, R11.reuse, R2, 0x1 ;  /* 0x000000020b0a7211 */ /* 0x042fe200078808ff */
[----:B------:R-:W1:Y:S03]  /*19ee0*/  S2R R7, SR_TID.X ;  /* 0x0000000000077919 */ /* 0x000e660000002100 */
[----:B------:R-:W-:Y:S01]  /*19ef0*/  LEA.HI.X.SX32 R11, R11, R0, 0x1, P4 ;  /* 0x000000000b0b7211 */ /* 0x000fe200020f0eff */
[----:B------:R3:W-:Y:S04]  /*19f00*/  STG.E.U16 [R14.64], R28 ;  /* 0x0000001c0e007986 */ /* 0x0007e8000c101504 */
[----:B------:R-:W-:Y:S01]  /*19f10*/  STG.E.U16 [R16.64], R29 ;  /* 0x0000001d10007986 */ /* 0x000fe2000c101504 */
[----:B---3--:R-:W-:-:S04]  /*19f20*/  LEA R14, P3, R8, R2, 0x1 ;  /* 0x00000002080e7211 */ /* 0x008fc800078608ff */
[----:B------:R-:W-:Y:S02]  /*19f30*/  LEA.HI.X.SX32 R15, R8, R0, 0x1, P3 ;  /* 0x00000000080f7211 */ /* 0x000fe400018f0eff */
[----:B------:R-:W-:Y:S02]  /*19f40*/  LEA R8, P4, R12, R2, 0x1 ;  /* 0x000000020c087211 */ /* 0x000fe400078808ff */
[----:B------:R-:W-:-:S05]  /*19f50*/  LEA R4, R22, R3, 0x1 ;  /* 0x0000000316047211 */ /* 0x000fca00078e08ff */
[----:B------:R-:W-:-:S05]  /*19f60*/  IMAD R5, R22, 0x2, R4 ;  /* 0x0000000216057824 */ /* 0x000fca00078e0204 */
[----:B------:R-:W-:-:S05]  /*19f70*/  LEA R24, R22, R5, 0x1 ;  /* 0x0000000516187211 */ /* 0x000fca00078e08ff */
[----:B------:R-:W-:-:S05]  /*19f80*/  IMAD R25, R22, 0x2, R24 ;  /* 0x0000000216197824 */ /* 0x000fca00078e0218 */
[----:B------:R-:W-:-:S05]  /*19f90*/  LEA R26, R22, R25, 0x1 ;  /* 0x00000019161a7211 */ /* 0x000fca00078e08ff */
[----:B------:R-:W-:Y:S01]  /*19fa0*/  IMAD R27, R22, 0x2, R26 ;  /* 0x00000002161b7824 */ /* 0x000fe200078e021a */
[----:B--2---:R2:W-:Y:S04]  /*19fb0*/  STG.E.U16 [R10.64], R20 ;  /* 0x000000140a007986 */ /* 0x0045e8000c101504 */
[----:B------:R3:W-:Y:S01]  /*19fc0*/  STG.E.U16 [R14.64], R6 ;  /* 0x000000060e007986 */ /* 0x0007e2000c101504 */
[----:B--2---:R-:W-:-:S04]  /*19fd0*/  LEA R10, P3, R9, R2, 0x1 ;  /* 0x00000002090a7211 */ /* 0x004fc800078608ff */
[-C--:B------:R-:W-:Y:S02]  /*19fe0*/  LEA.HI.X.SX32 R11, R9, R0.reuse, 0x1, P3 ;  /* 0x00000000090b7211 */ /* 0x080fe400018f0eff */
[----:B---3--:R-:W-:Y:S02]  /*19ff0*/  PRMT R6, R28, 0x7632, R6 ;  /* 0x000076321c067816 */ /* 0x008fe40000000006 */
[----:B------:R-:W-:Y:S02]  /*1a000*/  LEA.HI.X.SX32 R9, R12, R0, 0x1, P4 ;  /* 0x000000000c097211 */ /* 0x000fe400020f0eff */
[----:B------:R-:W-:Y:S01]  /*1a010*/  PRMT R12, R29, 0x7632, R12 ;  /* 0x000076321d0c7816 */ /* 0x000fe2000000000c */
[----:B------:R-:W-:Y:S04]  /*1a020*/  STG.E.U16 [R10.64], R6 ;  /* 0x000000060a007986 */ /* 0x000fe8000c101504 */
[----:B------:R2:W-:Y:S02]  /*1a030*/  STG.E.U16 [R8.64], R12 ;  /* 0x0000000c08007986 */ /* 0x0005e4000c101504 */
[----:B--2---:R-:W-:Y:S01]  /*1a040*/  PRMT R8, R20, 0x7632, R8 ;  /* 0x0000763214087816 */ /* 0x004fe20000000008 */
[----:B------:R-:W-:-:S02]  /*1a050*/  IMAD R20, R18, 0x10, R21 ;  /* 0x0000001012147824 */ /* 0x000fc400078e0215 */
[C---:B-1----:R-:W-:Y:S01]  /*1a060*/  IMAD.SHL.U32 R21, R7.reuse, 0x1000, RZ ;  /* 0x0000100007157824 */ /* 0x042fe200078e00ff */
[----:B------:R-:W-:-:S04]  /*1a070*/  LOP3.LUT R7, R7, 0x1ff, RZ, 0xc0, !PT ;  /* 0x000001ff07077812 */ /* 0x000fc800078ec0ff */
[----:B------:R-:W-:Y:S01]  /*1a080*/  LOP3.LUT R21, R21, 0x6000, RZ, 0xc0, !PT ;  /* 0x0000600015157812 */ /* 0x000fe200078ec0ff */
[----:B------:R-:W-:Y:S03]  /*1a090*/  STL.S16 [R1+0xa8], R8 ;  /* 0x0000a80801007387 */ /* 0x000fe60000100600 */
[----:B------:R-:W-:Y:S01]  /*1a0a0*/  LEA R7, R7, R21, 0x4 ;  /* 0x0000001507077211 */ /* 0x000fe200078e20ff */
[----:B------:R-:W1:Y:S03]  /*1a0b0*/  LDS.128 R8, [R20] ;  /* 0x0000000014087984 */ /* 0x000e660000000c00 */
[----:B------:R-:W-:-:S05]  /*1a0c0*/  LOP3.LUT R7, R7, 0x20, RZ, 0x3c, !PT ;  /* 0x0000002007077812 */ /* 0x000fca00078e3cff */
[----:B------:R-:W2:Y:S01]  /*1a0d0*/  LDS.128 R12, [R7] ;  /* 0x00000000070c7984 */ /* 0x000ea20000000c00 */
[----:B------:R-:W-:Y:S02]  /*1a0e0*/  PRMT R6, R6, 0x7632, R6 ;  /* 0x0000763206067816 */ /* 0x000fe40000000006 */
[----:B------:R-:W-:-:S03]  /*1a0f0*/  LEA R28, R22, R27, 0x1 ;  /* 0x0000001b161c7211 */ /* 0x000fc600078e08ff */
[----:B------:R-:W-:Y:S01]  /*1a100*/  STL.S16 [R1+0x58], R6 ;  /* 0x0000580601007387 */ /* 0x000fe20000100600 */
[----:B------:R-:W-:-:S04]  /*1a110*/  LEA R29, R22, R28, 0x1 ;  /* 0x0000001c161d7211 */ /* 0x000fc800078e08ff */
[C---:B------:R-:W-:Y:S01]  /*1a120*/  LEA R16, R22.reuse, R29, 0x1 ;  /* 0x0000001d16107211 */ /* 0x040fe200078e08ff */
[----:B-1----:R1:W-:Y:S04]  /*1a130*/  STL.64 [R1+0x6d0], R8 ;  /* 0x0006d00801007387 */ /* 0x0023e80000100a00 */
[----:B-1----:R-:W3:Y:S04]  /*1a140*/  LDL.LU R8, [R1+0x18] ;  /* 0x0000180001087983 */ /* 0x002ee80000300800 */
[----:B------:R-:W4:Y:S04]  /*1a150*/  LDL.LU R9, [R1] ;  /* 0x0000000001097983 */ /* 0x000f280000300800 */
[----:B------:R1:W-:Y:S04]  /*1a160*/  STL.64 [R1+0x698], R10 ;  /* 0x0006980a01007387 */ /* 0x0003e80000100a00 */
[----:B-1----:R-:W5:Y:S04]  /*1a170*/  LDL.LU R11, [R1+0x10] ;  /* 0x00001000010b7983 */ /* 0x002f680000300800 */
[----:B------:R-:W3:Y:S04]  /*1a180*/  LDL.LU R10, [R1+0x1c] ;  /* 0x00001c00010a7983 */ /* 0x000ee80000300800 */
[----:B--2---:R-:W-:Y:S04]  /*1a190*/  STL.64 [R1+0x6d8], R12 ;  /* 0x0006d80c01007387 */ /* 0x004fe80000100a00 */
[----:B------:R1:W-:Y:S02]  /*1a1a0*/  STL.64 [R1+0x690], R14 ;  /* 0x0006900e01007387 */ /* 0x0003e40000100a00 */
[----:B-1----:R-:W-:-:S02]  /*1a1b0*/  IMAD R14, R22, 0x2, R16 ;  /* 0x00000002160e7824 */ /* 0x002fc400078e0210 */
[----:B------:R-:W1:Y:S04]  /*1a1c0*/  LDS.128 R16, [R23] ;  /* 0x0000000017107984 */ /* 0x000e680000000c00 */
[----:B-1----:R1:W-:Y:S04]  /*1a1d0*/  STL.64 [R1+0x6c8], R16 ;  /* 0x0006c81001007387 */ /* 0x0023e80000100a00 */
[----:B-1----:R-:W2:Y:S04]  /*1a1e0*/  LDL.LU R17, [R1+0x14] ;  /* 0x0000140001117983 */ /* 0x002ea80000300800 */
[----:B------:R-:W1:Y:S02]  /*1a1f0*/  S2R R7, SR_TID.X ;  /* 0x0000000000077919 */ /* 0x000e640000002100 */
[----:B-1----:R-:W-:-:S02]  /*1a200*/  SHF.L.U32 R22, R7, 0xc, RZ ;  /* 0x0000000c07167819 */ /* 0x002fc400000006ff */
[----:B------:R-:W-:Y:S02]  /*1a210*/  LOP3.LUT R7, R7, 0x1ff, RZ, 0xc0, !PT ;  /* 0x000001ff07077812 */ /* 0x000fe400078ec0ff */
[----:B------:R-:W-:-:S04]  /*1a220*/  LOP3.LUT R22, R22, 0x6000, RZ, 0xc0, !PT ;  /* 0x0000600016167812 */ /* 0x000fc800078ec0ff */
[----:B------:R-:W-:-:S04]  /*1a230*/  LEA R22, R7, R22, 0x4 ;  /* 0x0000001607167211 */ /* 0x000fc800078e20ff */
[----:B------:R-:W-:-:S06]  /*1a240*/  LOP3.LUT R22, R22, 0x60, RZ, 0x3c, !PT ;  /* 0x0000006016167812 */ /* 0x000fcc00078e3cff */
[----:B------:R-:W1:Y:S04]  /*1a250*/  LDS.128 R20, [R22] ;  /* 0x0000000016147984 */ /* 0x000e680000000c00 */
[----:B------:R0:W-:Y:S02]  /*1a260*/  STL.64 [R1+0x688], R18 ;  /* 0x0006881201007387 */ /* 0x0001e40000100a00 */
[----:B0-----:R-:W-:-:S04]  /*1a270*/  IMAD.MOV.U32 R19, RZ, RZ, c[0x0][0x1c8] ;  /* 0x00007200ff137624 */ /* 0x001fc800078e00ff */
[C---:B------:R-:W-:Y:S01]  /*1a280*/  IMAD R15, R19.reuse, 0x2, R14 ;  /* 0x00000002130f7824 */ /* 0x040fe200078e020e */
[----:B-1----:R-:W-:Y:S04]  /*1a290*/  STL [R1+0x708], R20 ;  /* 0x0007081401007387 */ /* 0x002fe80000100800 */
[----:B------:R-:W-:Y:S04]  /*1a2a0*/  STL [R1+0x6e0], R21 ;  /* 0x0006e01501007387 */ /* 0x000fe80000100800 */
[----:B------:R-:W-:Y:S01]  /*1a2b0*/  STL.64 [R1+0x680], R22 ;  /* 0x0006801601007387 */ /* 0x000fe20000100a00 */
[----:B------:R-:W-:-:S02]  /*1a2c0*/  LEA R18, R19, R15, 0x1 ;  /* 0x0000000f13127211 */ /* 0x000fc400078e08ff */
[----:B-----5:R-:W-:-:S04]  /*1a2d0*/  LEA R6, P4, R11, R2, 0x1 ;  /* 0x000000020b067211 */ /* 0x020fc800078808ff */
[----:B------:R-:W-:Y:S01]  /*1a2e0*/  LEA.HI.X.SX32 R7, R11, R0, 0x1, P4 ;  /* 0x000000000b077211 */ /* 0x000fe200020f0eff */
[----:B------:R-:W-:Y:S01]  /*1a2f0*/  IMAD R11, R19, 0x2, R18 ;  /* 0x00000002130b7824 */ /* 0x000fe200078e0212 */
[----:B--2---:R-:W-:-:S04]  /*1a300*/  LEA R12, P3, R17, R2, 0x1 ;  /* 0x00000002110c7211 */ /* 0x004fc800078608ff */
[----:B------:R-:W-:Y:S02]  /*1a310*/  LEA.HI.X.SX32 R13, R17, R0, 0x1, P3 ;  /* 0x00000000110d7211 */ /* 0x000fe400018f0eff */
[----:B---3--:R-:W-:-:S03]  /*1a320*/  LEA R16, P3, R10, R2, 0x1 ;  /* 0x000000020a107211 */ /* 0x008fc600078608ff */
[----:B------:R0:W-:Y:S01]  /*1a330*/  STL.64 [R1+0x138], R12 ;  /* 0x0001380c01007387 */ /* 0x0001e20000100a00 */
[----:B------:R-:W-:-:S03]  /*1a340*/  LEA.HI.X.SX32 R17, R10, R0, 0x1, P3 ;  /* 0x000000000a117211 */ /* 0x000fc600018f0eff */
[----:B------:R4:W-:Y:S01]  /*1a350*/  STL.64 [R1+0x130], R6 ;  /* 0x0001300601007387 */ /* 0x0009e20000100a00 */
[----:B0-----:R-:W-:-:S04]  /*1a360*/  LEA R12, P4, R8, R2, 0x1 ;  /* 0x00000002080c7211 */ /* 0x001fc800078808ff */
[----:B------:R-:W-:Y:S02]  /*1a370*/  LEA.HI.X.SX32 R13, R8, R0, 0x1, P4 ;  /* 0x00000000080d7211 */ /* 0x000fe400020f0eff */
[C---:B----4-:R-:W-:Y:S01]  /*1a380*/  LEA R6, P5, R9.reuse, R2, 0x1 ;  /* 0x0000000209067211 */ /* 0x050fe200078a08ff */
[----:B------:R0:W-:Y:S03]  /*1a390*/  STL.64 [R1+0x128], R16 ;  /* 0x0001281001007387 */ /* 0x0001e60000100a00 */
[----:B------:R-:W-:Y:S01]  /*1a3a0*/  LEA.HI.X.SX32 R7, R9, R0, 0x1, P5 ;  /* 0x0000000009077211 */ /* 0x000fe200028f0eff */
[----:B------:R1:W-:Y:S01]  /*1a3b0*/  STL.64 [R1+0x120], R12 ;  /* 0x0001200c01007387 */ /* 0x0003e20000100a00 */
[-C--:B------:R-:W-:Y:S02]  /*1a3c0*/  LEA R8, P5, R5, R2.reuse, 0x1 ;  /* 0x0000000205087211 */ /* 0x080fe400078a08ff */
[----:B0-----:R-:W-:-:S02]  /*1a3d0*/  LEA R16, P3, R3, R2, 0x1 ;  /* 0x0000000203107211 */ /* 0x001fc400078608ff */
[C---:B-1----:R-:W-:Y:S02]  /*1a3e0*/  LEA R12, P4, R4.reuse, R2, 0x1 ;  /* 0x00000002040c7211 */ /* 0x042fe400078808ff */
[-C--:B------:R-:W-:Y:S02]  /*1a3f0*/  LEA.HI.X.SX32 R17, R3, R0.reuse, 0x1, P3 ;  /* 0x0000000003117211 */ /* 0x080fe400018f0eff */
[-C--:B------:R-:W-:Y:S02]  /*1a400*/  LEA.HI.X.SX32 R13, R4, R0.reuse, 0x1, P4 ;  /* 0x00000000040d7211 */ /* 0x080fe400020f0eff */
[----:B------:R-:W-:Y:S01]  /*1a410*/  LEA.HI.X.SX32 R9, R5, R0, 0x1, P5 ;  /* 0x0000000005097211 */ /* 0x000fe200028f0eff */
[----:B------:R-:W-:Y:S04]  /*1a420*/  STL.64 [R1+0x118], R6 ;  /* 0x0001180601007387 */ /* 0x000fe80000100a00 */
[----:B------:R0:W-:Y:S01]  /*1a430*/  STL.64 [R1+0x110], R16 ;  /* 0x0001101001007387 */ /* 0x0001e20000100a00 */
[----:B------:R-:W-:-:S03]  /*1a440*/  LEA R10, R19, R11, 0x1 ;  /* 0x0000000b130a7211 */ /* 0x000fc600078e08ff */
[----:B------:R1:W-:Y:S04]  /*1a450*/  STL.64 [R1+0x108], R12 ;  /* 0x0001080c01007387 */ /* 0x0003e80000100a00 */
[----:B------:R2:W-:Y:S01]  /*1a460*/  STL.64 [R1+0x100], R8 ;  /* 0x0001000801007387 */ /* 0x0005e20000100a00 */
[-C--:B0-----:R-:W-:Y:S02]  /*1a470*/  LEA R16, P5, R26, R2.reuse, 0x1 ;  /* 0x000000021a107211 */ /* 0x081fe400078a08ff */
[CC--:B-1----:R-:W-:Y:S02]  /*1a480*/  LEA R12, P3, R24.reuse, R2.reuse, 0x1 ;  /* 0x00000002180c7211 */ /* 0x0c2fe400078608ff */
[----:B--2---:R-:W-:Y:S02]  /*1a490*/  LEA R8, P4, R25, R2, 0x1 ;  /* 0x0000000219087211 */ /* 0x004fe400078808ff */
[----:B------:R-:W-:-:S02]  /*1a4a0*/  LEA.HI.X.SX32 R13, R24, R0, 0x1, P3 ;  /* 0x00000000180d7211 */ /* 0x000fc400018f0eff */
[-C--:B------:R-:W-:Y:S01]  /*1a4b0*/  LEA.HI.X.SX32 R9, R25, R0.reuse, 0x1, P4 ;  /* 0x0000000019097211 */ /* 0x080fe200020f0eff */
[----:B------:R-:W-:Y:S01]  /*1a4c0*/  IMAD R7, R19, 0x2, R10 ;  /* 0x0000000213077824 */ /* 0x000fe200078e020a */
[----:B------:R-:W-:Y:S01]  /*1a4d0*/  LEA.HI.X.SX32 R17, R26, R0, 0x1, P5 ;  /* 0x000000001a117211 */ /* 0x000fe200028f0eff */
[----:B------:R-:W-:Y:S01]  /*1a4e0*/  STL.64 [R1+0x6e8], R12 ;  /* 0x0006e80c01007387 */ /* 0x000fe20000100a00 */
[----:B------:R-:W-:-:S03]  /*1a4f0*/  LEA R22, P4, R28, R2, 0x1 ;  /* 0x000000021c167211 */ /* 0x000fc600078808ff */
[----:B------:R-:W-:Y:S01]  /*1a500*/  STL.64 [R1+0x6f0], R8 ;  /* 0x0006f00801007387 */ /* 0x000fe20000100a00 */
[----:B------:R-:W-:-:S03]  /*1a510*/  LEA R4, R19, R7, 0x1 ;  /* 0x0000000713047211 */ /* 0x000fc600078e08ff */
[----:B------:R0:W-:Y:S01]  /*1a520*/  STL.64 [R1+0xe8], R16 ;  /* 0x0000e81001007387 */ /* 0x0001e20000100a00 */
[----:B------:R-:W-:Y:S01]  /*1a530*/  LEA.HI.X.SX32 R23, R28, R0, 0x1, P4 ;  /* 0x000000001c177211 */ /* 0x000fe200020f0eff */
[C---:B------:R-:W-:Y:S02]  /*1a540*/  IMAD R5, R19.reuse, 0x2, R4 ;  /* 0x0000000213057824 */ /* 0x040fe400078e0204 */
[----:B------:R-:W-:Y:S01]  /*1a550*/  IMAD R19, R19, 0x2, R29 ;  /* 0x0000000213137824 */ /* 0x000fe200078e021d */
[----:B0-----:R-:W-:-:S04]  /*1a560*/  LEA R16, P3, R27, R2, 0x1 ;  /* 0x000000021b107211 */ /* 0x001fc800078608ff */
[----:B------:R-:W-:Y:S02]  /*1a570*/  LEA.HI.X.SX32 R17, R27, R0, 0x1, P3 ;  /* 0x000000001b117211 */ /* 0x000fe400018f0eff */
[----:B------:R-:W-:Y:S02]  /*1a580*/  MOV R13, c[0x0][0x1c8] ;  /* 0x00007200000d7a02 */ /* 0x000fe40000000f00 */
[----:B------:R-:W-:Y:S01]  /*1a590*/  LEA R8, P5, R29, R2, 0x1 ;  /* 0x000000021d087211 */ /* 0x000fe200078a08ff */
[----:B------:R0:W-:Y:S04]  /*1a5a0*/  STL.64 [R1+0x700], R16 ;  /* 0x0007001001007387 */ /* 0x0001e80000100a00 */
[----:B------:R1:W-:Y:S01]  /*1a5b0*/  STL.64 [R1+0xd8], R22 ;  /* 0x0000d81601007387 */ /* 0x0003e20000100a00 */
[----:B------:R-:W-:Y:S01]  /*1a5c0*/  IMAD R6, R13, 0x2, R5 ;  /* 0x000000020d067824 */ /* 0x000fe200078e0205 */
[----:B------:R-:W-:-:S02]  /*1a5d0*/  LEA.HI.X.SX32 R9, R29, R0, 0x1, P5 ;  /* 0x000000001d097211 */ /* 0x000fc400028f0eff */
[CC--:B0-----:R-:W-:Y:S02]  /*1a5e0*/  LEA R16, P4, R14.reuse, R2.reuse, 0x1 ;  /* 0x000000020e107211 */ /* 0x0c1fe400078808ff */
[C---:B-1----:R-:W-:Y:S02]  /*1a5f0*/  LEA R22, P3, R19.reuse, R2, 0x1 ;  /* 0x0000000213167211 */ /* 0x042fe400078608ff */
[-C--:B------:R-:W-:Y:S02]  /*1a600*/  LEA.HI.X.SX32 R17, R14, R0.reuse, 0x1, P4 ;  /* 0x000000000e117211 */ /* 0x080fe400020f0eff */
[----:B------:R-:W-:Y:S01]  /*1a610*/  LEA.HI.X.SX32 R23, R19, R0, 0x1, P3 ;  /* 0x0000000013177211 */ /* 0x000fe200018f0eff */
[----:B------:R0:W-:Y:S01]  /*1a620*/  STL.64 [R1+0xd0], R8 ;  /* 0x0000d00801007387 */ /* 0x0001e20000100a00 */
[----:B------:R-:W-:-:S03]  /*1a630*/  LEA R24, R13, R6, 0x1 ;  /* 0x000000060d187211 */ /* 0x000fc600078e08ff */
[----:B------:R-:W-:Y:S01]  /*1a640*/  STL.64 [R1+0xc8], R22 ;  /* 0x0000c81601007387 */ /* 0x000fe20000100a00 */
[----:B------:R-:W-:-:S03]  /*1a650*/  LEA R28, R13, R24, 0x1 ;  /* 0x000000180d1c7211 */ /* 0x000fc600078e08ff */
[----:B------:R1:W-:Y:S01]  /*1a660*/  STL.64 [R1+0xc0], R16 ;  /* 0x0000c01001007387 */ /* 0x0003e20000100a00 */
[-C--:B0-----:R-:W-:Y:S02]  /*1a670*/  LEA R8, P5, R15, R2.reuse, 0x1 ;  /* 0x000000020f087211 */ /* 0x081fe400078a08ff */
[----:B------:R-:W-:Y:S02]  /*1a680*/  LEA R14, P4, R11, R2, 0x1 ;  /* 0x000000020b0e7211 */ /* 0x000fe400078808ff */
[----:B------:R-:W-:Y:S02]  /*1a690*/  LEA.HI.X.SX32 R9, R15, R0, 0x1, P5 ;  /* 0x000000000f097211 */ /* 0x000fe400028f0eff */
[C---:B-1----:R-:W-:Y:S01]  /*1a6a0*/  LEA R16, P3, R18.reuse, R2, 0x1 ;  /* 0x0000000212107211 */ /* 0x042fe200078608ff */
[----:B------:R-:W-:Y:S01]  /*1a6b0*/  IMAD R25, R13, 0x2, R28 ;  /* 0x000000020d197824 */ /* 0x000fe200078e021c */
[-C--:B------:R-:W-:Y:S02]  /*1a6c0*/  LEA.HI.X.SX32 R15, R11, R0.reuse, 0x1, P4 ;  /* 0x000000000b0f7211 */ /* 0x080fe400020f0eff */
[----:B------:R-:W-:Y:S01]  /*1a6d0*/  LEA.HI.X.SX32 R17, R18, R0, 0x1, P3 ;  /* 0x0000000012117211 */ /* 0x000fe200018f0eff */
[----:B------:R0:W-:Y:S01]  /*1a6e0*/  STL.64 [R1+0xb0], R8 ;  /* 0x0000b00801007387 */ /* 0x0001e20000100a00 */
[----:B------:R-:W-:-:S03]  /*1a6f0*/  LEA R26, R13, R25, 0x1 ;  /* 0x000000190d1a7211 */ /* 0x000fc600078e08ff */
[----:B------:R-:W-:Y:S04]  /*1a700*/  STL.64 [R1+0xa0], R16 ;  /* 0x0000a01001007387 */ /* 0x000fe80000100a00 */
[----:B------:R1:W-:Y:S01]  /*1a710*/  STL.64 [R1+0x98], R14 ;  /* 0x0000980e01007387 */ /* 0x0003e20000100a00 */
[----:B0-----:R-:W-:-:S04]  /*1a720*/  LEA R8, P5, R10, R2, 0x1 ;  /* 0x000000020a087211 */ /* 0x001fc800078a08ff */
[----:B------:R-:W-:Y:S02]  /*1a730*/  LEA.HI.X.SX32 R9, R10, R0, 0x1, P5 ;  /* 0x000000000a097211 */ /* 0x000fe400028f0eff */
[CC--:B------:R-:W-:Y:S02]  /*1a740*/  LEA R10, P4, R4.reuse, R2.reuse, 0x1 ;  /* 0x00000002040a7211 */ /* 0x0c0fe400078808ff */
[----:B-1----:R-:W-:Y:S01]  /*1a750*/  LEA R14, P3, R7, R2, 0x1 ;  /* 0x00000002070e7211 */ /* 0x002fe200078608ff */
[----:B------:R-:W-:Y:S01]  /*1a760*/  IMAD R27, R13, 0x2, R26 ;  /* 0x000000020d1b7824 */ /* 0x000fe200078e021a */
[----:B------:R0:W-:Y:S01]  /*1a770*/  STL.64 [R1+0x90], R8 ;  /* 0x0000900801007387 */ /* 0x0001e20000100a00 */
[-C--:B------:R-:W-:Y:S02]  /*1a780*/  LEA.HI.X.SX32 R11, R4, R0.reuse, 0x1, P4 ;  /* 0x00000000040b7211 */ /* 0x080fe400020f0eff */
[----:B------:R-:W-:Y:S02]  /*1a790*/  LEA.HI.X.SX32 R15, R7, R0, 0x1, P3 ;  /* 0x00000000070f7211 */ /* 0x000fe400018f0eff */
[----:B------:R-:W-:-:S03]  /*1a7a0*/  LEA R29, R13, R27, 0x1 ;  /* 0x0000001b0d1d7211 */ /* 0x000fc600078e08ff */
[----:B------:R1:W-:Y:S01]  /*1a7b0*/  STL.64 [R1+0x88], R14 ;  /* 0x0000880e01007387 */ /* 0x0003e20000100a00 */
[----:B0-----:R-:W-:-:S03]  /*1a7c0*/  LEA R8, P5, R5, R2, 0x1 ;  /* 0x0000000205087211 */ /* 0x001fc600078a08ff */
[----:B------:R0:W-:Y:S01]  /*1a7d0*/  STL.64 [R1+0x80], R10 ;  /* 0x0000800a01007387 */ /* 0x0001e20000100a00 */
[----:B------:R-:W-:Y:S01]  /*1a7e0*/  LEA.HI.X.SX32 R9, R5, R0, 0x1, P5 ;  /* 0x0000000005097211 */ /* 0x000fe200028f0eff */
[C---:B------:R-:W-:Y:S01]  /*1a7f0*/  IMAD R3, R13.reuse, 0x2, R29 ;  /* 0x000000020d037824 */ /* 0x040fe200078e021d */
[-C--:B-1----:R-:W-:Y:S02]  /*1a800*/  LEA R14, P3, R6, R2.reuse, 0x1 ;  /* 0x00000002060e7211 */ /* 0x082fe400078608ff */
[----:B0-----:R-:W-:Y:S01]  /*1a810*/  LEA R10, P5, R28, R2, 0x1 ;  /* 0x000000021c0a7211 */ /* 0x001fe200078a08ff */
[----:B------:R0:W-:Y:S01]  /*1a820*/  STL.64 [R1+0x78], R8 ;  /* 0x0000780801007387 */ /* 0x0001e20000100a00 */
[-C--:B------:R-:W-:Y:S02]  /*1a830*/  LEA.HI.X.SX32 R15, R6, R0.reuse, 0x1, P3 ;  /* 0x00000000060f7211 */ /* 0x080fe400018f0eff */
[----:B------:R-:W-:Y:S02]  /*1a840*/  LEA.HI.X.SX32 R11, R28, R0, 0x1, P5 ;  /* 0x000000001c0b7211 */ /* 0x000fe400028f0eff */
[----:B------:R-:W-:-:S03]  /*1a850*/  LEA R4, R13, R3, 0x1 ;  /* 0x000000030d047211 */ /* 0x000fc600078e08ff */
[----:B------:R-:W-:Y:S01]  /*1a860*/  STL.64 [R1+0x6a0], R10 ;  /* 0x0006a00a01007387 */ /* 0x000fe20000100a00 */
[----:B0-----:R-:W-:-:S03]  /*1a870*/  LEA R8, P4, R24, R2, 0x1 ;  /* 0x0000000218087211 */ /* 0x001fc600078808ff */
[----:B------:R0:W-:Y:S01]  /*1a880*/  STL.64 [R1+0x70], R14 ;  /* 0x0000700e01007387 */ /* 0x0001e20000100a00 */
[----:B------:R-:W-:Y:S01]  /*1a890*/  IMAD R7, R13, 0x2, R4 ;  /* 0x000000020d077824 */ /* 0x000fe200078e0204 */
[----:B------:R-:W-:Y:S02]  /*1a8a0*/  LEA.HI.X.SX32 R9, R24, R0, 0x1, P4 ;  /* 0x0000000018097211 */ /* 0x000fe400020f0eff */
[CC--:B------:R-:W-:Y:S02]  /*1a8b0*/  LEA R18, P4, R26.reuse, R2.reuse, 0x1 ;  /* 0x000000021a127211 */ /* 0x0c0fe400078808ff */
[-C--:B------:R-:W-:Y:S02]  /*1a8c0*/  LEA R22, P5, R27, R2.reuse, 0x1 ;  /* 0x000000021b167211 */ /* 0x080fe400078a08ff */
[----:B0-----:R-:W-:Y:S01]  /*1a8d0*/  LEA R14, P3, R25, R2, 0x1 ;  /* 0x00000002190e7211 */ /* 0x001fe200078608ff */
[----:B------:R0:W-:Y:S01]  /*1a8e0*/  STL.64 [R1+0x68], R8 ;  /* 0x0000680801007387 */ /* 0x0001e20000100a00 */
[----:B------:R-:W-:-:S02]  /*1a8f0*/  LEA.HI.X.SX32 R19, R26, R0, 0x1, P4 ;  /* 0x000000001a137211 */ /* 0x000fc400020f0eff */
[----:B------:R-:W-:Y:S02]  /*1a900*/  LEA.HI.X.SX32 R15, R25, R0, 0x1, P3 ;  /* 0x00000000190f7211 */ /* 0x000fe400018f0eff */
[----:B------:R-:W-:Y:S02]  /*1a910*/  LEA R10, P3, R29, R2, 0x1 ;  /* 0x000000021d0a7211 */ /* 0x000fe400078608ff */
[----:B------:R-:W-:Y:S02]  /*1a920*/  LEA.HI.X.SX32 R23, R27, R0, 0x1, P5 ;  /* 0x000000001b177211 */ /* 0x000fe400028f0eff */
[-C--:B------:R-:W-:Y:S02]  /*1a930*/  LEA R16, P4, R3, R2.reuse, 0x1 ;  /* 0x0000000203107211 */ /* 0x080fe400078808ff */
[----:B------:R-:W-:Y:S02]  /*1a940*/  LEA R6, R13, R7, 0x1 ;  /* 0x000000070d067211 */ /* 0x000fe400078e08ff */
[----:B0-----:R-:W-:-:S02]  /*1a950*/  LEA R8, P5, R4, R2, 0x1 ;  /* 0x0000000204087211 */ /* 0x001fc400078a08ff */
[-C--:B------:R-:W-:Y:S01]  /*1a960*/  LEA.HI.X.SX32 R11, R29, R0.reuse, 0x1, P3 ;  /* 0x000000001d0b7211 */ /* 0x080fe200018f0eff */
[----:B------:R0:W-:Y:S01]  /*1a970*/  STL.64 [R1+0x6a8], R14 ;  /* 0x0006a80e01007387 */ /* 0x0001e20000100a00 */
[-C--:B------:R-:W-:Y:S01]  /*1a980*/  LEA.HI.X.SX32 R17, R3, R0.reuse, 0x1, P4 ;  /* 0x0000000003117211 */ /* 0x080fe200020f0eff */
[----:B------:R-:W-:Y:S01]  /*1a990*/  IMAD R5, R13, 0x2, R6 ;  /* 0x000000020d057824 */ /* 0x000fe200078e0206 */
[----:B------:R-:W-:Y:S01]  /*1a9a0*/  LEA.HI.X.SX32 R9, R4, R0, 0x1, P5 ;  /* 0x0000000004097211 */ /* 0x000fe200028f0eff */
[----:B------:R-:W-:Y:S04]  /*1a9b0*/  STL.64 [R1+0x6b0], R18 ;  /* 0x0006b01201007387 */ /* 0x000fe80000100a00 */
[----:B------:R-:W-:Y:S04]  /*1a9c0*/  STL.64 [R1+0x6b8], R22 ;  /* 0x0006b81601007387 */ /* 0x000fe80000100a00 */
[----:B------:R1:W-:Y:S01]  /*1a9d0*/  STL.64 [R1+0x38], R10 ;  /* 0x0000380a01007387 */ /* 0x0003e20000100a00 */
[----:B0-----:R-:W-:-:S03]  /*1a9e0*/  LEA R14, P3, R7, R2, 0x1 ;  /* 0x00000002070e7211 */ /* 0x001fc600078608ff */
[----:B------:R-:W-:Y:S01]  /*1a9f0*/  STL.64 [R1+0x30], R16 ;  /* 0x0000301001007387 */ /* 0x000fe20000100a00 */
[----:B------:R-:W-:-:S03]  /*1aa00*/  LEA.HI.X.SX32 R15, R7, R0, 0x1, P3 ;  /* 0x00000000070f7211 */ /* 0x000fc600018f0eff */
[----:B------:R0:W-:Y:S01]  /*1aa10*/  STL.64 [R1+0x28], R8 ;  /* 0x0000280801007387 */ /* 0x0001e20000100a00 */
[----:B-1----:R-:W-:-:S04]  /*1aa20*/  LEA R10, P4, R6, R2, 0x1 ;  /* 0x00000002060a7211 */ /* 0x002fc800078808ff */
[----:B------:R-:W-:Y:S02]  /*1aa30*/  LEA.HI.X.SX32 R11, R6, R0, 0x1, P4 ;  /* 0x00000000060b7211 */ /* 0x000fe400020f0eff */
[C---:B0-----:R-:W-:Y:S01]  /*1aa40*/  LEA R8, P5, R5.reuse, R2, 0x1 ;  /* 0x0000000205087211 */ /* 0x041fe200078a08ff */
[----:B------:R-:W-:Y:S03]  /*1aa50*/  STL.64 [R1+0x20], R14 ;  /* 0x0000200e01007387 */ /* 0x000fe60000100a00 */
[----:B------:R-:W-:Y:S01]  /*1aa60*/  LEA.HI.X.SX32 R9, R5, R0, 0x1, P5 ;  /* 0x0000000005097211 */ /* 0x000fe200028f0eff */
[----:B------:R0:W-:Y:S04]  /*1aa70*/  STL.64 [R1+0x18], R10 ;  /* 0x0000180a01007387 */ /* 0x0001e80000100a00 */
[----:B------:R1:W-:Y:S04]  /*1aa80*/  STL.64 [R1+0x10], R8 ;  /* 0x0000100801007387 */ /* 0x0003e80000100a00 */
[----:B------:R-:W2:Y:S04]  /*1aa90*/  LDL.LU R20, [R1+0xbc] ;  /* 0x0000bc0001147983 */ /* 0x000ea80000300800 */
[----:B------:R-:W3:Y:S01]  /*1aaa0*/  LDL.LU.64 R16, [R1+0x120] ;  /* 0x0001200001107983 */ /* 0x000ee20000300a00 */
[----:B------:R-:W-:-:S05]  /*1aab0*/  LEA R25, R13, R5, 0x1 ;  /* 0x000000050d197211 */ /* 0x000fca00078e08ff */
[----:B------:R-:W-:Y:S01]  /*1aac0*/  IMAD R24, R13, 0x2, R25 ;  /* 0x000000020d187824 */ /* 0x000fe200078e0219 */
[----:B0-----:R-:W-:-:S04]  /*1aad0*/  LEA R10, P3, R25, R2, 0x1 ;  /* 0x00000002190a7211 */ /* 0x001fc800078608ff */
[----:B------:R-:W-:Y:S02]  /*1aae0*/  LEA R3, R13, R24, 0x1 ;  /* 0x000000180d037211 */ /* 0x000fe400078e08ff */
[----:B-1----:R-:W-:-:S03]  /*1aaf0*/  LEA R8, P4, R24, R2, 0x1 ;  /* 0x0000000218087211 */ /* 0x002fc600078808ff */
[----:B------:R-:W-:Y:S01]  /*1ab00*/  IMAD R27, R13, 0x2, R3 ;  /* 0x000000020d1b7824 */ /* 0x000fe200078e0203 */
[----:B------:R-:W-:Y:S02]  /*1ab10*/  LEA.HI.X.SX32 R11, R25, R0, 0x1, P3 ;  /* 0x00000000190b7211 */ /* 0x000fe400018f0eff */
[----:B------:R-:W-:Y:S02]  /*1ab20*/  LEA R28, P5, R3, R2, 0x1 ;  /* 0x00000002031c7211 */ /* 0x000fe400078a08ff */
[----:B------:R-:W-:Y:S02]  /*1ab30*/  LEA R6, R13, R27, 0x1 ;  /* 0x0000001b0d067211 */ /* 0x000fe400078e08ff */
[-C--:B------:R-:W-:Y:S01]  /*1ab40*/  LEA.HI.X.SX32 R9, R24, R0.reuse, 0x1, P4 ;  /* 0x0000000018097211 */ /* 0x080fe200020f0eff */
[----:B------:R-:W-:Y:S01]  /*1ab50*/  STL.64 [R1+0x8], R10 ;  /* 0x0000080a01007387 */ /* 0x000fe20000100a00 */
[----:B------:R-:W-:Y:S01]  /*1ab60*/  LEA.HI.X.SX32 R29, R3, R0, 0x1, P5 ;  /* 0x00000000031d7211 */ /* 0x000fe200028f0eff */
[----:B------:R-:W-:Y:S01]  /*1ab70*/  IMAD R5, R13, 0x2, R6 ;  /* 0x000000020d057824 */ /* 0x000fe200078e0206 */
[----:B------:R-:W-:-:S02]  /*1ab80*/  LEA R24, P3, R27, R2, 0x1 ;  /* 0x000000021b187211 */ /* 0x000fc400078608ff */
[C---:B------:R-:W-:Y:S02]  /*1ab90*/  LEA R26, P4, R6.reuse, R2, 0x1 ;  /* 0x00000002061a7211 */ /* 0x040fe400078808ff */
[----:B------:R-:W-:Y:S02]  /*1aba0*/  LEA R3, R13, R5, 0x1 ;  /* 0x000000050d037211 */ /* 0x000fe400078e08ff */
[----:B------:R-:W-:Y:S02]  /*1abb0*/  LEA.HI.X.SX32 R25, R27, R0, 0x1, P3 ;  /* 0x000000001b197211 */ /* 0x000fe400018f0eff */
[----:B------:R-:W-:Y:S02]  /*1abc0*/  LEA R4, P5, R5, R2, 0x1 ;  /* 0x0000000205047211 */ /* 0x000fe400078a08ff */
[----:B------:R-:W-:Y:S02]  /*1abd0*/  LEA.HI.X.SX32 R27, R6, R0, 0x1, P4 ;  /* 0x00000000061b7211 */ /* 0x000fe400020f0eff */
[----:B------:R-:W-:-:S02]  /*1abe0*/  LEA R2, P6, R3, R2, 0x1 ;  /* 0x0000000203027211 */ /* 0x000fc400078c08ff */
[-C--:B------:R-:W-:Y:S02]  /*1abf0*/  LEA.HI.X.SX32 R5, R5, R0.reuse, 0x1, P5 ;  /* 0x0000000005057211 */ /* 0x080fe400028f0eff */
[----:B------:R-:W-:Y:S01]  /*1ac00*/  LEA.HI.X.SX32 R3, R3, R0, 0x1, P6 ;  /* 0x0000000003037211 */ /* 0x000fe200030f0eff */
[----:B---3--:R0:W-:Y:S04]  /*1ac10*/  STL.64 [R1+0x710], R16 ;  /* 0x0007101001007387 */ /* 0x0081e80000100a00 */
[----:B------:R-:W-:Y:S04]  /*1ac20*/  STL.64 [R1], R8 ;  /* 0x0000000801007387 */ /* 0x000fe80000100a00 */
[----:B0-----:R-:W2:Y:S04]  /*1ac30*/  LDL.LU.64 R16, [R1+0x128] ;  /* 0x0001280001107983 */ /* 0x001ea80000300a00 */
[----:B------:R-:W3:Y:S04]  /*1ac40*/  LDL.LU R7, [R1+0xac] ;  /* 0x0000ac0001077983 */ /* 0x000ee80000300800 */
[----:B------:R-:W4:Y:S04]  /*1ac50*/  LDL.LU R23, [R1+0x5c] ;  /* 0x00005c0001177983 */ /* 0x000f280000300800 */
[----:B------:R0:W-:Y:S04]  /*1ac60*/  STL.64 [R1+0x648], R28 ;  /* 0x0006481c01007387 */ /* 0x0001e80000100a00 */
[----:B0-----:R-:W5:Y:S04]  /*1ac70*/  LDL.LU.64 R28, [R1+0x110] ;  /* 0x00011000011c7983 */ /* 0x001f680000300a00 */
[----:B------:R-:W2:Y:S04]  /*1ac80*/  LDL.LU.64 R8, [R1+0x108] ;  /* 0x0001080001087983 */ /* 0x000ea80000300a00 */
[----:B------:R-:W2:Y:S04]  /*1ac90*/  LDL.LU.64 R12, [R1+0x100] ;  /* 0x00010000010c7983 */ /* 0x000ea80000300a00 */
[----:B------:R-:W2:Y:S04]  /*1aca0*/  LDL.LU.64 R18, [R1+0xe8] ;  /* 0x0000e80001127983 */ /* 0x000ea80000300a00 */
[----:B------:R-:W2:Y:S04]  /*1acb0*/  LDL.LU.64 R14, [R1+0xd8] ;  /* 0x0000d800010e7983 */ /* 0x000ea80000300a00 */
[----:B------:R-:W2:Y:S04]  /*1acc0*/  LDL.LU.64 R10, [R1+0xd0] ;  /* 0x0000d000010a7983 */ /* 0x000ea80000300a00 */
[----:B------:R0:W-:Y:S04]  /*1acd0*/  STL.64 [R1+0x650], R24 ;  /* 0x0006501801007387 */ /* 0x0001e80000100a00 */
[----:B0-----:R-:W4:Y:S04]  /*1ace0*/  LDL.LU.64 R24, [R1+0x118] ;  /* 0x0001180001187983 */ /* 0x001f280000300a00 */
[----:B------:R0:W-:Y:S04]  /*1acf0*/  STL.64 [R1+0x658], R26 ;  /* 0x0006581a01007387 */ /* 0x0001e80000100a00 */
[----:B0-----:R-:W2:Y:S04]  /*1ad00*/  LDL.LU.S16 R26, [R1+0xa8] ;  /* 0x0000a800011a7983 */ /* 0x001ea80000300600 */
[----:B------:R-:W2:Y:S04]  /*1ad10*/  LDL.LU.S16 R27, [R1+0x58] ;  /* 0x00005800011b7983 */ /* 0x000ea80000300600 */
[----:B------:R0:W-:Y:S04]  /*1ad20*/  STL.64 [R1+0x660], R4 ;  /* 0x0006600401007387 */ /* 0x0001e80000100a00 */
[----:B0-----:R-:W2:Y:S04]  /*1ad30*/  LDL.LU.64 R4, [R1+0x130] ;  /* 0x0001300001047983 */ /* 0x001ea80000300a00 */
[----:B------:R0:W-:Y:S04]  /*1ad40*/  STL.64 [R1+0x668], R2 ;  /* 0x0006680201007387 */ /* 0x0001e80000100a00 */
[----:B0-----:R-:W2:Y:S04]  /*1ad50*/  LDL.LU.64 R2, [R1+0x138] ;  /* 0x0001380001027983 */ /* 0x001ea80000300a00 */
[----:B--2---:R0:W-:Y:S04]  /*1ad60*/  STG.E.U16 [R2.64], R26 ;  /* 0x0000001a02007986 */ /* 0x0041e8000c101504 */
[----:B------:R1:W-:Y:S04]  /*1ad70*/  STG.E.U16 [R4.64], R27 ;  /* 0x0000001b04007986 */ /* 0x0003e8000c101504 */
[----:B------:R2:W-:Y:S04]  /*1ad80*/  STG.E.U16 [R16.64], R20 ;  /* 0x0000001410007986 */ /* 0x0005e8000c101504 */
[----:B0-----:R-:W4:Y:S04]  /*1ad90*/  LDL.LU.64 R2, [R1+0xc8] ;  /* 0x0000c80001027983 */ /* 0x001f280000300a00 */
[----:B-1----:R-:W4:Y:S04]  /*1ada0*/  LDL.LU.64 R4, [R1+0xc0] ;  /* 0x0000c00001047983 */ /* 0x002f280000300a00 */
[----:B------:R-:W4:Y:S04]  /*1adb0*/  LDL.LU.64 R26, [R1+0xb0] ;  /* 0x0000b000011a7983 */ /* 0x000f280000300a00 */
[----:B--2---:R-:W2:Y:S01]  /*1adc0*/  LDL.LU.64 R16, [R1+0x710] ;  /* 0x0007100001107983 */ /* 0x004ea20000300a00 */
[----:B------:R-:W-:-:S02]  /*1add0*/  PRMT R22, R20, 0x7632, R22 ;  /* 0x0000763214167816 */ /* 0x000fc40000000016 */
[----:B---3--:R-:W-:Y:S01]  /*1ade0*/  PRMT R21, R7, 0x7632, R21 ;  /* 0x0000763207157816 */ /* 0x008fe20000000015 */
[----:B------:R-:W3:Y:S04]  /*1adf0*/  LDL.LU R20, [R1+0x708] ;  /* 0x0007080001147983 */ /* 0x000ee80000300800 */
[----:B--2---:R0:W-:Y:S04]  /*1ae00*/  STG.E.U16 [R16.64], R7 ;  /* 0x0000000710007986 */ /* 0x0041e8000c101504 */
[----:B0-----:R-:W2:Y:S04]  /*1ae10*/  LDL.LU.64 R16, [R1+0x700] ;  /* 0x0007000001107983 */ /* 0x001ea80000300a00 */
[----:B------:R-:W5:Y:S04]  /*1ae20*/  LDL.LU R7, [R1+0x6f8] ;  /* 0x0006f80001077983 */ /* 0x000f680000300800 */
[----:B----4-:R0:W-:Y:S04]  /*1ae30*/  STG.E.U16 [R24.64], R23 ;  /* 0x0000001718007986 */ /* 0x0101e8000c101504 */
[----:B0-----:R-:W4:Y:S04]  /*1ae40*/  LDL.LU.64 R24, [R1+0xa0] ;  /* 0x0000a00001187983 */ /* 0x001f280000300a00 */
[----:B-----5:R0:W-:Y:S04]  /*1ae50*/  STG.E.U16 [R28.64], R7 ;  /* 0x000000071c007986 */ /* 0x0201e8000c101504 */
[----:B0-----:R-:W5:Y:S01]  /*1ae60*/  LDL.LU.64 R28, [R1+0x90] ;  /* 0x00009000011c7983 */ /* 0x001f620000300a00 */
[----:B------:R-:W-:-:S03]  /*1ae70*/  PRMT R6, R23, 0x7632, R6 ;  /* 0x0000763217067816 */ /* 0x000fc60000000006 */
[----:B------:R-:W-:Y:S04]  /*1ae80*/  STG.E.U16 [R8.64], R22 ;  /* 0x0000001608007986 */ /* 0x000fe8000c101504 */
[----:B------:R-:W-:Y:S04]  /*1ae90*/  STG.E.U16 [R12.64], R21 ;  /* 0x000000150c007986 */ /* 0x000fe8000c101504 */
[----:B-----5:R0:W-:Y:S04]  /*1aea0*/  STL.64 [R1+0x6c0], R28 ;  /* 0x0006c01c01007387 */ /* 0x0201e80000100a00 */
[----:B0-----:R-:W5:Y:S04]  /*1aeb0*/  LDL.LU.64 R28, [R1+0x98] ;  /* 0x00009800011c7983 */ /* 0x001f680000300a00 */
[----:B------:R-:W2:Y:S04]  /*1aec0*/  LDL.LU.64 R8, [R1+0x6f0] ;  /* 0x0006f00001087983 */ /* 0x000ea80000300a00 */
[----:B------:R-:W2:Y:S04]  /*1aed0*/  LDL.LU.64 R22, [R1+0x88] ;  /* 0x0000880001167983 */ /* 0x000ea80000300a00 */
[----:B------:R-:W2:Y:S01]  /*1aee0*/  LDL.LU.64 R12, [R1+0x6e8] ;  /* 0x0006e800010c7983 */ /* 0x000ea20000300a00 */
[----:B------:R-:W-:-:S03]  /*1aef0*/  PRMT R0, R7, 0x7632, R0 ;  /* 0x0000763207007816 */ /* 0x000fc60000000000 */
[----:B------:R-:W3:Y:S04]  /*1af00*/  LDL.LU R21, [R1+0x6e0] ;  /* 0x0006e00001157983 */ /* 0x000ee80000300800 */
[----:B--2---:R0:W-:Y:S04]  /*1af10*/  STG.E.U16 [R12.64], R6 ;  /* 0x000000060c007986 */ /* 0x0041e8000c101504 */
[----:B------:R1:W-:Y:S04]  /*1af20*/  STG.E.U16 [R8.64], R0 ;  /* 0x0000000008007986 */ /* 0x0003e8000c101504 */
[----:B0-----:R-:W2:Y:S04]  /*1af30*/  LDL.LU.64 R12, [R1+0x6d8] ;  /* 0x0006d800010c7983 */ /* 0x001ea80000300a00 */
[----:B------:R-:W2:Y:S04]  /*1af40*/  LDL.LU.64 R6, [R1+0x80] ;  /* 0x0000800001067983 */ /* 0x000ea80000300a00 */
[----:B-1----:R-:W2:Y:S04]  /*1af50*/  LDL.LU.64 R8, [R1+0x6d0] ;  /* 0x0006d00001087983 */ /* 0x002ea80000300a00 */
[----:B--2---:R0:W-:Y:S04]  /*1af60*/  STG.E.U16 [R18.64], R8 ;  /* 0x0000000812007986 */ /* 0x0041e8000c101504 */
[----:B------:R1:W-:Y:S04]  /*1af70*/  STG.E.U16 [R16.64], R12 ;  /* 0x0000000c10007986 */ /* 0x0003e8000c101504 */
[----:B0-----:R-:W2:Y:S04]  /*1af80*/  LDL.LU.64 R18, [R1+0x78] ;  /* 0x0000780001127983 */ /* 0x001ea80000300a00 */
[----:B-1----:R-:W2:Y:S01]  /*1af90*/  LDL.LU.64 R16, [R1+0x6c8] ;  /* 0x0006c80001107983 */ /* 0x002ea20000300a00 */
[----:B------:R-:W-:-:S03]  /*1afa0*/  PRMT R8, R8, 0x7632, R8 ;  /* 0x0000763208087816 */ /* 0x000fc60000000008 */
[----:B--2---:R0:W-:Y:S04]  /*1afb0*/  STG.E.U16 [R14.64], R16 ;  /* 0x000000100e007986 */ /* 0x0041e8000c101504 */
[----:B---3--:R1:W-:Y:S04]  /*1afc0*/  STG.E.U16 [R10.64], R20 ;  /* 0x000000140a007986 */ /* 0x0083e8000c101504 */
[----:B------:R2:W-:Y:S04]  /*1afd0*/  STG.E.U16 [R2.64], R8 ;  /* 0x0000000802007986 */ /* 0x0005e8000c101504 */
[----:B0-----:R-:W3:Y:S04]  /*1afe0*/  LDL.LU.64 R14, [R1+0x70] ;  /* 0x00007000010e7983 */ /* 0x001ee80000300a00 */
[----:B-1----:R-:W3:Y:S04]  /*1aff0*/  LDL.LU.64 R10, [R1+0x68] ;  /* 0x00006800010a7983 */ /* 0x002ee80000300a00 */
[----:B--2---:R-:W2:Y:S01]  /*1b000*/  LDL.LU.64 R2, [R1+0x28] ;  /* 0x0000280001027983 */ /* 0x004ea20000300a00 */
[----:B------:R-:W-:-:S03]  /*1b010*/  PRMT R12, R12, 0x7632, R12 ;  /* 0x000076320c0c7816 */ /* 0x000fc6000000000c */
[----:B--2---:R0:W-:Y:S04]  /*1b020*/  STL.64 [R1+0x670], R2 ;  /* 0x0006700201007387 */ /* 0x0041e80000100a00 */
[----:B0-----:R-:W2:Y:S01]  /*1b030*/  LDL.LU.64 R2, [R1+0x30] ;  /* 0x0000300001027983 */ /* 0x001ea20000300a00 */
[----:B------:R-:W-:Y:S02]  /*1b040*/  PRMT R16, R16, 0x7632, R16 ;  /* 0x0000763210107816 */ /* 0x000fe40000000010 */
[----:B------:R-:W-:Y:S01]  /*1b050*/  PRMT R20, R20, 0x7632, R20 ;  /* 0x0000763214147816 */ /* 0x000fe20000000014 */
[----:B------:R-:W-:Y:S04]  /*1b060*/  STG.E.U16 [R4.64], R12 ;  /* 0x0000000c04007986 */ /* 0x000fe8000c101504 */
[----:B------:R-:W-:Y:S04]  /*1b070*/  STG.E.U16 [R26.64], R16 ;  /* 0x000000101a007986 */ /* 0x000fe8000c101504 */
[----:B----4-:R-:W-:Y:S04]  /*1b080*/  STG.E.U16 [R24.64], R20 ;  /* 0x0000001418007986 */ /* 0x010fe8000c101504 */
[----:B-----5:R-:W-:Y:S04]  /*1b090*/  STG.E.U16 [R28.64], R9 ;  /* 0x000000091c007986 */ /* 0x020fe8000c101504 */
[----:B--2---:R0:W-:Y:S04]  /*1b0a0*/  STL.64 [R1+0x678], R2 ;  /* 0x0006780201007387 */ /* 0x0041e80000100a00 */
[----:B0-----:R-:W2:Y:S04]  /*1b0b0*/  LDL.LU.64 R2, [R1+0x38] ;  /* 0x0000380001027983 */ /* 0x001ea80000300a00 */
[----:B------:R-:W4:Y:S04]  /*1b0c0*/  LDL.LU.64 R4, [R1+0x20] ;  /* 0x0000200001047983 */ /* 0x000f280000300a00 */
[----:B------:R-:W5:Y:S04]  /*1b0d0*/  LDL.LU.64 R26, [R1+0x18] ;  /* 0x00001800011a7983 */ /* 0x000f680000300a00 */
[----:B------:R-:W2:Y:S04]  /*1b0e0*/  LDL.LU.64 R24, [R1+0x10] ;  /* 0x0000100001187983 */ /* 0x000ea80000300a00 */
[----:B------:R-:W2:Y:S01]  /*1b0f0*/  LDL.LU.64 R28, [R1+0x6c0] ;  /* 0x0006c000011c7983 */ /* 0x000ea20000300a00 */
[----:B------:R-:W-:-:S03]  /*1b100*/  PRMT R9, R9, 0x7632, R9 ;  /* 0x0000763209097816 */ /* 0x000fc60000000009 */
[----:B--2---:R0:W-:Y:S04]  /*1b110*/  STG.E.U16 [R28.64], R13 ;  /* 0x0000000d1c007986 */ /* 0x0041e8000c101504 */
[----:B------:R1:W-:Y:S04]  /*1b120*/  STG.E.U16 [R22.64], R17 ;  /* 0x0000001116007986 */ /* 0x0003e8000c101504 */
[----:B------:R2:W-:Y:S04]  /*1b130*/  STG.E.U16 [R6.64], R21 ;  /* 0x0000001506007986 */ /* 0x0005e8000c101504 */
[----:B0-----:R-:W4:Y:S01]  /*1b140*/  LDL.LU.64 R28, [R1+0x8] ;  /* 0x00000800011c7983 */ /* 0x001f220000300a00 */
[----:B------:R-:W-:-:S03]  /*1b150*/  PRMT R13, R13, 0x7632, R13 ;  /* 0x000076320d0d7816 */ /* 0x000fc6000000000d */
[----:B-1----:R-:W4:Y:S01]  /*1b160*/  LDL.LU.64 R22, [R1+0x6b8] ;  /* 0x0006b80001167983 */ /* 0x002f220000300a00 */
[----:B------:R-:W-:-:S03]  /*1b170*/  PRMT R17, R17, 0x7632, R17 ;  /* 0x0000763211117816 */ /* 0x000fc60000000011 */
[----:B--2---:R-:W2:Y:S04]  /*1b180*/  LDL.LU R6, [R1+0x148] ;  /* 0x0001480001067983 */ /* 0x004ea80000300800 */
[----:B------:R-:W2:Y:S04]  /*1b190*/  LDL.LU R7, [R1+0x144] ;  /* 0x0001440001077983 */ /* 0x000ea80000300800 */
[----:B------:R0:W-:Y:S04]  /*1b1a0*/  STG.E.U16 [R18.64], R9 ;  /* 0x0000000912007986 */ /* 0x0001e8000c101504 */
[----:B---3--:R1:W-:Y:S04]  /*1b1b0*/  STG.E.U16 [R14.64], R13 ;  /* 0x0000000d0e007986 */ /* 0x0083e8000c101504 */
[----:B------:R3:W-:Y:S04]  /*1b1c0*/  STG.E.U16 [R10.64], R17 ;  /* 0x000000110a007986 */ /* 0x0007e8000c101504 */
[----:B0-----:R-:W2:Y:S04]  /*1b1d0*/  LDL.LU.64 R18, [R1+0x6b0] ;  /* 0x0006b00001127983 */ /* 0x001ea80000300a00 */
[----:B------:R-:W2:Y:S04]  /*1b1e0*/  LDL.LU R20, [R1+0x150] ;  /* 0x0001500001147983 */ /* 0x000ea80000300800 */
[----:B------:R-:W2:Y:S04]  /*1b1f0*/  LDL.LU R16, [R1+0x14c] ;  /* 0x00014c0001107983 */ /* 0x000ea80000300800 */
[----:B-1----:R-:W2:Y:S04]  /*1b200*/  LDL.LU.64 R14, [R1+0x6a8] ;  /* 0x0006a800010e7983 */ /* 0x002ea80000300a00 */
[----:B---3--:R-:W3:Y:S01]  /*1b210*/  LDL.LU.64 R10, [R1+0x6a0] ;  /* 0x0006a000010a7983 */ /* 0x008ee20000300a00 */
[----:B------:R-:W-:-:S05]  /*1b220*/  PRMT R21, R21, 0x7632, R21 ;  /* 0x0000763215157816 */ /* 0x000fca0000000015 */
[----:B---3--:R0:W-:Y:S04]  /*1b230*/  STG.E.U16 [R10.64], R21 ;  /* 0x000000150a007986 */ /* 0x0081e8000c101504 */
[----:B0-----:R-:W2:Y:S04]  /*1b240*/  LDL.LU.64 R10, [R1+0x698] ;  /* 0x00069800010a7983 */ /* 0x001ea80000300a00 */
[----:B--2---:R0:W-:Y:S04]  /*1b250*/  STG.E.U16 [R14.64], R10 ;  /* 0x0000000a0e007986 */ /* 0x0041e8000c101504 */
[----:B0-----:R-:W2:Y:S04]  /*1b260*/  LDL.LU.64 R14, [R1+0x690] ;  /* 0x00069000010e7983 */ /* 0x001ea80000300a00 */
[----:B--2---:R0:W-:Y:S04]  /*1b270*/  STG.E.U16 [R18.64], R14 ;  /* 0x0000000e12007986 */ /* 0x0041e8000c101504 */
[----:B0-----:R-:W4:Y:S04]  /*1b280*/  LDL.LU.64 R18, [R1+0x688] ;  /* 0x0006880001127983 */ /* 0x001f280000300a00 */
[----:B----4-:R0:W-:Y:S04]  /*1b290*/  STG.E.U16 [R22.64], R18 ;  /* 0x0000001216007986 */ /* 0x0101e8000c101504 */
[----:B0-----:R-:W2:Y:S01]  /*1b2a0*/  LDL.LU.64 R22, [R1+0x680] ;  /* 0x0006800001167983 */ /* 0x001ea20000300a00 */
[----:B------:R-:W-:-:S03]  /*1b2b0*/  PRMT R10, R10, 0x7632, R10 ;  /* 0x000076320a0a7816 */ /* 0x000fc6000000000a */
[----:B--2---:R0:W-:Y:S04]  /*1b2c0*/  STG.E.U16 [R2.64], R22 ;  /* 0x0000001602007986 */ /* 0x0041e8000c101504 */
[----:B0-----:R-:W2:Y:S01]  /*1b2d0*/  LDL.LU.64 R2, [R1+0x678] ;  /* 0x0006780001027983 */ /* 0x001ea20000300a00 */
[----:B------:R-:W-:Y:S02]  /*1b2e0*/  PRMT R14, R14, 0x7632, R14 ;  /* 0x000076320e0e7816 */ /* 0x000fe4000000000e */
[----:B------:R-:W-:Y:S01]  /*1b2f0*/  PRMT R18, R18, 0x7632, R18 ;  /* 0x0000763212127816 */ /* 0x000fe20000000012 */
[----:B--2---:R0:W-:Y:S04]  /*1b300*/  STG.E.U16 [R2.64], R10 ;  /* 0x0000000a02007986 */ /* 0x0041e8000c101504 */
[----:B0-----:R-:W2:Y:S01]  /*1b310*/  LDL.LU.64 R2, [R1+0x670] ;  /* 0x0006700001027983 */ /* 0x001ea20000300a00 */
[----:B------:R-:W-:-:S02]  /*1b320*/  PRMT R22, R22, 0x7632, R22 ;  /* 0x0000763216167816 */ /* 0x000fc40000000016 */
[----:B------:R-:W-:Y:S01]  /*1b330*/  PRMT R12, R11, 0x7632, R12 ;  /* 0x000076320b0c7816 */ /* 0x000fe2000000000c */
[----:B--2---:R0:W-:Y:S04]  /*1b340*/  STG.E.U16 [R2.64], R14 ;  /* 0x0000000e02007986 */ /* 0x0041e8000c101504 */
[----:B------:R1:W-:Y:S04]  /*1b350*/  STG.E.U16 [R4.64], R18 ;  /* 0x0000001204007986 */ /* 0x0003e8000c101504 */
[----:B-----5:R2:W-:Y:S04]  /*1b360*/  STG.E.U16 [R26.64], R22 ;  /* 0x000000161a007986 */ /* 0x0205e8000c101504 */
[----:B0-----:R-:W3:Y:S04]  /*1b370*/  LDL.LU.64 R2, [R1+0x668] ;  /* 0x0006680001027983 */ /* 0x001ee80000300a00 */
[----:B-1----:R-:W4:Y:S04]  /*1b380*/  LDL.LU.64 R4, [R1+0x660] ;  /* 0x0006600001047983 */ /* 0x002f280000300a00 */
[----:B--2---:R-:W2:Y:S04]  /*1b390*/  LDL.LU.64 R26, [R1+0x658] ;  /* 0x00065800011a7983 */ /* 0x004ea80000300a00 */
[----:B------:R0:W-:Y:S04]  /*1b3a0*/  STG.E.U16 [R24.64], R11 ;  /* 0x0000000b18007986 */ /* 0x0001e8000c101504 */
[----:B------:R1:W-:Y:S04]  /*1b3b0*/  STG.E.U16 [R28.64], R15 ;  /* 0x0000000f1c007986 */ /* 0x0003e8000c101504 */
[----:B0-----:R-:W5:Y:S04]  /*1b3c0*/  LDL.LU.64 R24, [R1+0x650] ;  /* 0x0006500001187983 */ /* 0x001f680000300a00 */
[----:B------:R-:W2:Y:S04]  /*1b3d0*/  LDL.LU.64 R10, [R1] ;  /* 0x00000000010a7983 */ /* 0x000ea80000300a00 */
[----:B-1----:R-:W3:Y:S01]  /*1b3e0*/  LDL.LU.64 R28, [R1+0x648] ;  /* 0x00064800011c7983 */ /* 0x002ee20000300a00 */
[----:B------:R-:W-:-:S03]  /*1b3f0*/  PRMT R13, R15, 0x7632, R13 ;  /* 0x000076320f0d7816 */ /* 0x000fc6000000000d */
[----:B------:R-:W0:Y:S01]  /*1b400*/  S2R R8, SR_TID.X ;  /* 0x0000000000087919 */ /* 0x000e220000002100 */
[----:B------:R-:W-:Y:S02]  /*1b410*/  PRMT R0, R19, 0x7632, R0 ;  /* 0x0000763213007816 */ /* 0x000fe40000000000 */
[----:B------:R-:W-:Y:S02]  /*1b420*/  PRMT R9, R23, 0x7632, R9 ;  /* 0x0000763217097816 */ /* 0x000fe40000000009 */
[----:B------:R-:W-:Y:S02]  /*1b430*/  FSEL R6, R6, -INF , P1 ;  /* 0xff80000006067808 */ /* 0x000fe40000800000 */
[----:B------:R-:W-:-:S03]  /*1b440*/  FSEL R7, R7, -INF , P2 ;  /* 0xff80000007077808 */ /* 0x000fc60001000000 */
[----:B------:R-:W-:Y:S02]  /*1b450*/  FFMA R6, R6, 0.69314718246459960938, R20 ;  /* 0x3f31721806067823 */ /* 0x000fe40000000014 */
[----:B------:R-:W-:Y:S02]  /*1b460*/  FFMA R7, R7, 0.69314718246459960938, R16 ;  /* 0x3f31721807077823 */ /* 0x000fe40000000010 */
[----:B0-----:R-:W-:-:S05]  /*1b470*/  IMAD.SHL.U32 R8, R8, 0x2, RZ ;  /* 0x0000000208087824 */ /* 0x001fca00078e00ff */
[----:B------:R-:W-:Y:S01]  /*1b480*/  LOP3.LUT R8, R8, 0x3f8, RZ, 0xc0, !PT ;  /* 0x000003f808087812 */ /* 0x000fe200078ec0ff */
[----:B--2---:R0:W-:Y:S04]  /*1b490*/  STG.E.U16 [R10.64], R19 ;  /* 0x000000130a007986 */ /* 0x0041e8000c101504 */
[----:B---3--:R0:W-:Y:S04]  /*1b4a0*/  STG.E.U16 [R28.64], R23 ;  /* 0x000000171c007986 */ /* 0x0081e8000c101504 */
[----:B-----5:R0:W-:Y:S04]  /*1b4b0*/  STG.E.U16 [R24.64], R12 ;  /* 0x0000000c18007986 */ /* 0x0201e8000c101504 */
[----:B------:R0:W-:Y:S04]  /*1b4c0*/  STG.E.U16 [R26.64], R13 ;  /* 0x0000000d1a007986 */ /* 0x0001e8000c101504 */
[----:B----4-:R0:W-:Y:S04]  /*1b4d0*/  STG.E.U16 [R4.64], R0 ;  /* 0x0000000004007986 */ /* 0x0101e8000c101504 */
[----:B------:R0:W-:Y:S04]  /*1b4e0*/  STG.E.U16 [R2.64], R9 ;  /* 0x0000000902007986 */ /* 0x0001e8000c101504 */
[----:B------:R-:W-:Y:S06]  /*1b4f0*/  BAR.SYNC.DEFER_BLOCKING 0x0 ;  /* 0x0000000000007b1d */ /* 0x000fec0000010000 */
[----:B------:R0:W-:Y:S04]  /*1b500*/  STS.64 [R8], R6 ;  /* 0x0000000608007388 */ /* 0x0001e80000000a00 */
[----:B------:R-:W-:Y:S06]  /*1b510*/  BAR.SYNC.DEFER_BLOCKING 0x0 ;  /* 0x0000000000007b1d */ /* 0x000fec0000010000 */
[----:B------:R-:W-:Y:S05]  /*1b520*/  @P0 EXIT ;  /* 0x000000000000094d */ /* 0x000fea0003800000 */
[----:B0-----:R-:W0:Y:S04]  /*1b530*/  S2R R16, SR_TID.X ;  /* 0x0000000000107919 */ /* 0x001e280000002100 */
[----:B------:R-:W1:Y:S01]  /*1b540*/  S2R R10, SR_TID.X ;  /* 0x00000000000a7919 */ /* 0x000e620000002100 */
[----:B0-----:R-:W-:Y:S01]  /*1b550*/  SHF.L.U32 R16, R16, 0x2, RZ ;  /* 0x0000000210107819 */ /* 0x001fe200000006ff */
[----:B-1----:R-:W-:-:S03]  /*1b560*/  IMAD.SHL.U32 R20, R10, 0x8, RZ ;  /* 0x000000080a147824 */ /* 0x002fc600078e00ff */
[----:B------:R-:W-:Y:S02]  /*1b570*/  LOP3.LUT R17, R16, 0x3c0, RZ, 0xc0, !PT ;  /* 0x000003c010117812 */ /* 0x000fe400078ec0ff */
[----:B------:R-:W-:Y:S02]  /*1b580*/  SHF.R.U32.HI R16, RZ, 0x1, R10 ;  /* 0x00000001ff107819 */ /* 0x000fe4000001160a */
[----:B------:R-:W-:Y:S02]  /*1b590*/  LOP3.LUT R20, R20, 0x38, RZ, 0xc0, !PT ;  /* 0x0000003814147812 */ /* 0x000fe400078ec0ff */
[----:B------:R-:W-:Y:S02]  /*1b5a0*/  LOP3.LUT R16, R16, 0x4, RZ, 0xc0, !PT ;  /* 0x0000000410107812 */ /* 0x000fe400078ec0ff */
[----:B------:R-:W-:Y:S02]  /*1b5b0*/  LOP3.LUT R21, R10, 0xff, RZ, 0xc0, !PT ;  /* 0x000000ff0a157812 */ /* 0x000fe400078ec0ff */
[----:B------:R-:W-:-:S02]  /*1b5c0*/  IADD3 R17, R16, R20, R17 ;  /* 0x0000001410117210 */ /* 0x000fc40007ffe011 */
[----:B------:R-:W0:Y:S04]  /*1b5d0*/  S2R R16, SR_CTAID.X ;  /* 0x0000000000107919 */ /* 0x000e280000002500 */
[----:B------:R-:W1:Y:S04]  /*1b5e0*/  S2R R20, SR_CTAID.Y ;  /* 0x0000000000147919 */ /* 0x000e680000002600 */
[----:B------:R-:W2:Y:S01]  /*1b5f0*/  LDS R7, [R17] ;  /* 0x0000000011077984 */ /* 0x000ea20000000800 */
[----:B0-----:R-:W-:Y:S01]  /*1b600*/  LEA R16, R16, R21, 0x8 ;  /* 0x0000001510107211 */ /* 0x001fe200078e40ff */
[----:B-1----:R-:W-:-:S04]  /*1b610*/  IMAD R0, R20, c[0x0][0x1cc], RZ ;  /* 0x0000730014007a24 */ /* 0x002fc800078e02ff */
[C---:B------:R-:W-:Y:S02]  /*1b620*/  IMAD.SHL.U32 R3, R16.reuse, 0x4, RZ ;  /* 0x0000000410037824 */ /* 0x040fe400078e00ff */
[----:B------:R-:W-:Y:S01]  /*1b630*/  IMAD.HI R5, R16, 0x4, RZ ;  /* 0x0000000410057827 */ /* 0x000fe200078e02ff */
[----:B------:R-:W-:-:S03]  /*1b640*/  SHF.L.U32 R2, R0, 0x2, RZ ;  /* 0x0000000200027819 */ /* 0x000fc600000006ff */
[----:B------:R-:W-:Y:S01]  /*1b650*/  IMAD.HI R0, R0, 0x4, RZ ;  /* 0x0000000400007827 */ /* 0x000fe200078e02ff */
[----:B------:R-:W-:-:S04]  /*1b660*/  IADD3 R2, P0, P1, R3, c[0x0][0x180], R2 ;  /* 0x0000600003027a10 */ /* 0x000fc8000791e002 */
[----:B------:R-:W-:-:S05]  /*1b670*/  IADD3.X R3, R5, c[0x0][0x184], R0, P0, P1 ;  /* 0x0000610005037a10 */ /* 0x000fca00007e2400 */
[----:B--2---:R-:W-:Y:S01]  /*1b680*/  STG.E [R2.64], R7 ;  /* 0x0000000702007986 */ /* 0x004fe2000c101904 */
[----:B------:R-:W-:Y:S05]  /*1b690*/  EXIT ;  /* 0x000000000000794d */ /* 0x000fea0003800000 */
.L_x_3:
[----:B------:R-:W-:-:S00]  /*1b6a0*/  BRA `(.L_x_3) ;  /* 0xfffffff000007947 */ /* 0x000fc0000383ffff */
[----:B------:R-:W-:-:S00]  /*1b6b0*/  NOP ;  /* 0x0000000000007918 */ /* 0x000fc00000000000 */
        /* <DEDUP_REMOVED lines=12> */
.L_x_4:


//--------------------- .nv.global.init           --------------------------
	.section	.nv.global.init,"aw",@progbits
.nv.global.init:
	.type		_$_str,@object
	.size		_$_str,(.L_0 - _$_str)
_$_str:
        /*0000*/ 	.byte	0x5f, 0x5f, 0x43, 0x55, 0x44, 0x41, 0x5f, 0x46, 0x54, 0x5a, 0x00
.L_0:


//--------------------- .nv.shared.attn_fwd       --------------------------
	.section	.nv.shared.attn_fwd,"aw",@nobits
	.sectionflags	@""
	.align	16
